	.target	sm_100a

	.elftype	@"ET_EXEC"


//--------------------- .note.nv.tkinfo           --------------------------
	.section	.note.nv.tkinfo,"",@"SHT_NOTE"
	.sectionflags	@"SHF_NOTE_NV_TKINFO"
	.tkinfo
        /*0018*/ 	.word	0x00000002
        /*0030*/ 	.string	""
        /*0030*/ 	.string	"ptxas"
        /*0030*/ 	.string	"Cuda compilation tools, release 13.0, V13.0.88"
        /*0030*/ 	.string	"Build cuda_13.0.r13.0/compiler.36424714_0"
        /*0030*/ 	.string	"-arch sm_100a -m 64 "



//--------------------- .note.nv.cuinfo           --------------------------
	.section	.note.nv.cuinfo,"",@"SHT_NOTE"
	.sectionflags	@"SHF_NOTE_NV_CUINFO"
        /*0018*/ 	.short	0x0002
        /*001a*/ 	.short	0x0064
        /*001c*/ 	.short	0x0082
	.zero		2


//--------------------- .nv.info                  --------------------------
	.section	.nv.info,"",@"SHT_CUDA_INFO"
	.align	4


	//----- nvinfo : EIATTR_REGCOUNT
	.align		4
        /*0000*/ 	.byte	0x04, 0x2f
        /*0002*/ 	.short	(.L_21 - .L_20)
	.align		4
.L_20:
        /*0004*/ 	.word	index@(_ZN7cutlass6KernelINS_4gemm6kernel15Rank2KUniversalINS1_11threadblock13MmaMultistageINS1_9GemmShapeILi32ELi32ELi16EEENS_9transform11threadblock28PredicatedTileAccessIteratorINS_11MatrixShapeILi32ELi16EEEdNS_6layout11ColumnMajorELi1ENS8_31PitchLinearWarpStripedThreadMapINS_16PitchLinearShapeILi32ELi16EEELi128ENSG_ILi16ELi2EEELi1EEENS_5ArrayIdLi1ELb1EEELb0ENSD_9NoPermuteEEENS9_25RegularTileAccessIteratorISC_dNSD_43ColumnMajorTensorOpMultiplicandCongruous64bELi1ESJ_Li8EEELNS_4arch14CacheOperation4KindE0ENSA_INSB_ILi16ELi32EEEdNSD_8RowMajorELi0ESJ_SL_Lb0ESM_EENSO_ISU_dNSD_40RowMajorTensorOpMultiplicandCongruous64bELi0ESJ_Li8EEELST_0EdSV_NS4_9MmaPolicyINS1_4warp11MmaTensorOpINS6_ILi16ELi16ELi16EEEdSP_dSX_dSV_NS10_17MmaTensorOpPolicyINSR_3MmaINS6_ILi8ELi8ELi4EEELi32EdSV_dSE_dSV_NSR_13OpMultiplyAddEEENSB_ILi1ELi1EEEEELi1ELb0EbEENSB_ILi0ELi0EEES1B_Li1EEELi4ELNS1_23SharedMemoryClearOptionE0EbEES1E_NS_8epilogue11threadblock8EpilogueIS7_S1A_Li1ENS1G_27PredicatedTileIteratorBlas3INS1G_26OutputTileOptimalThreadMapINS1G_15OutputTileShapeILi32ELi8ELi2ELi1ELi1EEENS1K_ILi1ELi2ELi1ELi1ELi2EEELi128ELi1ELi64EEEdLNS_8BlasModeE1EEENS1F_4warp24FragmentIteratorTensorOpIS12_S15_dNSK_IdLi2ELb1EEESV_EENS1Q_20TileIteratorTensorOpIS12_S15_dSV_EENS1G_18SharedLoadIteratorINS1N_18CompactedThreadMapEdLi8EEENS1F_6thread17LinearCombinationIdLi1EddLNS1Z_9ScaleType4KindE0ELNS_15FloatRoundStyleE2EdEENSB_ILi0ELi4EEELi1ELi1EEENS4_30GemmIdentityThreadblockSwizzleILi1EEELNS_8FillModeE2ELS1O_1EEEEEvNT_6ParamsE)
        /*0008*/ 	.word	0x0000005a


	//----- nvinfo : EIATTR_FRAME_SIZE
	.align		4
.L_21:
        /*000c*/ 	.byte	0x04, 0x11
        /*000e*/ 	.short	(.L_23 - .L_22)
	.align		4
.L_22:
        /*0010*/ 	.word	index@($__internal_5_$__cuda_sm20_div_u64)
        /*0014*/ 	.word	0x00000000


	//----- nvinfo : EIATTR_FRAME_SIZE
	.align		4
.L_23:
        /*0018*/ 	.byte	0x04, 0x11
        /*001a*/ 	.short	(.L_25 - .L_24)
	.align		4
.L_24:
        /*001c*/ 	.word	index@(_ZN7cutlass6KernelINS_4gemm6kernel15Rank2KUniversalINS1_11threadblock13MmaMultistageINS1_9GemmShapeILi32ELi32ELi16EEENS_9transform11threadblock28PredicatedTileAccessIteratorINS_11MatrixShapeILi32ELi16EEEdNS_6layout11ColumnMajorELi1ENS8_31PitchLinearWarpStripedThreadMapINS_16PitchLinearShapeILi32ELi16EEELi128ENSG_ILi16ELi2EEELi1EEENS_5ArrayIdLi1ELb1EEELb0ENSD_9NoPermuteEEENS9_25RegularTileAccessIteratorISC_dNSD_43ColumnMajorTensorOpMultiplicandCongruous64bELi1ESJ_Li8EEELNS_4arch14CacheOperation4KindE0ENSA_INSB_ILi16ELi32EEEdNSD_8RowMajorELi0ESJ_SL_Lb0ESM_EENSO_ISU_dNSD_40RowMajorTensorOpMultiplicandCongruous64bELi0ESJ_Li8EEELST_0EdSV_NS4_9MmaPolicyINS1_4warp11MmaTensorOpINS6_ILi16ELi16ELi16EEEdSP_dSX_dSV_NS10_17MmaTensorOpPolicyINSR_3MmaINS6_ILi8ELi8ELi4EEELi32EdSV_dSE_dSV_NSR_13OpMultiplyAddEEENSB_ILi1ELi1EEEEELi1ELb0EbEENSB_ILi0ELi0EEES1B_Li1EEELi4ELNS1_23SharedMemoryClearOptionE0EbEES1E_NS_8epilogue11threadblock8EpilogueIS7_S1A_Li1ENS1G_27PredicatedTileIteratorBlas3INS1G_26OutputTileOptimalThreadMapINS1G_15OutputTileShapeILi32ELi8ELi2ELi1ELi1EEENS1K_ILi1ELi2ELi1ELi1ELi2EEELi128ELi1ELi64EEEdLNS_8BlasModeE1EEENS1F_4warp24FragmentIteratorTensorOpIS12_S15_dNSK_IdLi2ELb1EEESV_EENS1Q_20TileIteratorTensorOpIS12_S15_dSV_EENS1G_18SharedLoadIteratorINS1N_18CompactedThreadMapEdLi8EEENS1F_6thread17LinearCombinationIdLi1EddLNS1Z_9ScaleType4KindE0ELNS_15FloatRoundStyleE2EdEENSB_ILi0ELi4EEELi1ELi1EEENS4_30GemmIdentityThreadblockSwizzleILi1EEELNS_8FillModeE2ELS1O_1EEEEEvNT_6ParamsE)
        /*0020*/ 	.word	0x00000000


	//----- nvinfo : EIATTR_REGCOUNT
	.align		4
.L_25:
        /*0024*/ 	.byte	0x04, 0x2f
        /*0026*/ 	.short	(.L_27 - .L_26)
	.align		4
.L_26:
        /*0028*/ 	.word	index@(_ZN7cutlass6KernelINS_4gemm6kernel13Rank2KGroupedINS1_11threadblock13MmaMultistageINS1_9GemmShapeILi32ELi32ELi16EEENS_9transform11threadblock28PredicatedTileAccessIteratorINS_11MatrixShapeILi32ELi16EEEdNS_6layout11ColumnMajorELi1ENS8_31PitchLinearWarpStripedThreadMapINS_16PitchLinearShapeILi32ELi16EEELi128ENSG_ILi16ELi2EEELi1EEENS_5ArrayIdLi1ELb1EEELb0ENSD_9NoPermuteEEENS9_25RegularTileAccessIteratorISC_dNSD_43ColumnMajorTensorOpMultiplicandCongruous64bELi1ESJ_Li8EEELNS_4arch14CacheOperation4KindE0ENSA_INSB_ILi16ELi32EEEdNSD_8RowMajorELi0ESJ_SL_Lb0ESM_EENSO_ISU_dNSD_40RowMajorTensorOpMultiplicandCongruous64bELi0ESJ_Li8EEELST_0EdSV_NS4_9MmaPolicyINS1_4warp11MmaTensorOpINS6_ILi16ELi16ELi16EEEdSP_dSX_dSV_NS10_17MmaTensorOpPolicyINSR_3MmaINS6_ILi8ELi8ELi4EEELi32EdSV_dSE_dSV_NSR_13OpMultiplyAddEEENSB_ILi1ELi1EEEEELi1ELb0EbEENSB_ILi0ELi0EEES1B_Li1EEELi4ELNS1_23SharedMemoryClearOptionE0EbEES1E_NS_8epilogue11threadblock8EpilogueIS7_S1A_Li1ENS1G_27PredicatedTileIteratorBlas3INS1G_26OutputTileOptimalThreadMapINS1G_15OutputTileShapeILi32ELi8ELi2ELi1ELi1EEENS1K_ILi1ELi2ELi1ELi1ELi2EEELi128ELi1ELi64EEEdLNS_8BlasModeE1EEENS1F_4warp24FragmentIteratorTensorOpIS12_S15_dNSK_IdLi2ELb1EEESV_EENS1Q_20TileIteratorTensorOpIS12_S15_dSV_EENS1G_18SharedLoadIteratorINS1N_18CompactedThreadMapEdLi8EEENS1F_6thread17LinearCombinationIdLi1EddLNS1Z_9ScaleType4KindE0ELNS_15FloatRoundStyleE2EdEENSB_ILi0ELi4EEELi1ELi1EEENS4_30GemmIdentityThreadblockSwizzleILi1EEELNS_16ComplexTransformE0ELS29_0ELNS_8FillModeE2ELS1O_1ELNS2_17GroupScheduleModeE0ELb1EEEEEvNT_6ParamsE)
        /*002c*/ 	.word	0x0000005c


	//----- nvinfo : EIATTR_FRAME_SIZE
	.align		4
.L_27:
        /*0030*/ 	.byte	0x04, 0x11
        /*0032*/ 	.short	(.L_29 - .L_28)
	.align		4
.L_28:
        /*0034*/ 	.word	index@($__internal_4_$__cuda_sm20_dsqrt_rn_f64_mediumpath_v1)
        /*0038*/ 	.word	0x00000000


	//----- nvinfo : EIATTR_FRAME_SIZE
	.align		4
.L_29:
        /*003c*/ 	.byte	0x04, 0x11
        /*003e*/ 	.short	(.L_31 - .L_30)
	.align		4
.L_30:
        /*0040*/ 	.word	index@($__internal_3_$__cuda_sm20_div_u64)
        /*0044*/ 	.word	0x00000000


	//----- nvinfo : EIATTR_FRAME_SIZE
	.align		4
.L_31:
        /*0048*/ 	.byte	0x04, 0x11
        /*004a*/ 	.short	(.L_33 - .L_32)
	.align		4
.L_32:
        /*004c*/ 	.word	index@(_ZN7cutlass6KernelINS_4gemm6kernel13Rank2KGroupedINS1_11threadblock13MmaMultistageINS1_9GemmShapeILi32ELi32ELi16EEENS_9transform11threadblock28PredicatedTileAccessIteratorINS_11MatrixShapeILi32ELi16EEEdNS_6layout11ColumnMajorELi1ENS8_31PitchLinearWarpStripedThreadMapINS_16PitchLinearShapeILi32ELi16EEELi128ENSG_ILi16ELi2EEELi1EEENS_5ArrayIdLi1ELb1EEELb0ENSD_9NoPermuteEEENS9_25RegularTileAccessIteratorISC_dNSD_43ColumnMajorTensorOpMultiplicandCongruous64bELi1ESJ_Li8EEELNS_4arch14CacheOperation4KindE0ENSA_INSB_ILi16ELi32EEEdNSD_8RowMajorELi0ESJ_SL_Lb0ESM_EENSO_ISU_dNSD_40RowMajorTensorOpMultiplicandCongruous64bELi0ESJ_Li8EEELST_0EdSV_NS4_9MmaPolicyINS1_4warp11MmaTensorOpINS6_ILi16ELi16ELi16EEEdSP_dSX_dSV_NS10_17MmaTensorOpPolicyINSR_3MmaINS6_ILi8ELi8ELi4EEELi32EdSV_dSE_dSV_NSR_13OpMultiplyAddEEENSB_ILi1ELi1EEEEELi1ELb0EbEENSB_ILi0ELi0EEES1B_Li1EEELi4ELNS1_23SharedMemoryClearOptionE0EbEES1E_NS_8epilogue11threadblock8EpilogueIS7_S1A_Li1ENS1G_27PredicatedTileIteratorBlas3INS1G_26OutputTileOptimalThreadMapINS1G_15OutputTileShapeILi32ELi8ELi2ELi1ELi1EEENS1K_ILi1ELi2ELi1ELi1ELi2EEELi128ELi1ELi64EEEdLNS_8BlasModeE1EEENS1F_4warp24FragmentIteratorTensorOpIS12_S15_dNSK_IdLi2ELb1EEESV_EENS1Q_20TileIteratorTensorOpIS12_S15_dSV_EENS1G_18SharedLoadIteratorINS1N_18CompactedThreadMapEdLi8EEENS1F_6thread17LinearCombinationIdLi1EddLNS1Z_9ScaleType4KindE0ELNS_15FloatRoundStyleE2EdEENSB_ILi0ELi4EEELi1ELi1EEENS4_30GemmIdentityThreadblockSwizzleILi1EEELNS_16ComplexTransformE0ELS29_0ELNS_8FillModeE2ELS1O_1ELNS2_17GroupScheduleModeE0ELb1EEEEEvNT_6ParamsE)
        /*0050*/ 	.word	0x00000000


	//----- nvinfo : EIATTR_REGCOUNT
	.align		4
.L_33:
        /*0054*/ 	.byte	0x04, 0x2f
        /*0056*/ 	.short	(.L_35 - .L_34)
	.align		4
.L_34:
        /*0058*/ 	.word	index@(_ZN7cutlass6KernelINS_4gemm6kernel13Rank2KGroupedINS1_11threadblock13MmaMultistageINS1_9GemmShapeILi32ELi32ELi16EEENS_9transform11threadblock28PredicatedTileAccessIteratorINS_11MatrixShapeILi32ELi16EEEdNS_6layout11ColumnMajorELi1ENS8_31PitchLinearWarpStripedThreadMapINS_16PitchLinearShapeILi32ELi16EEELi128ENSG_ILi16ELi2EEELi1EEENS_5ArrayIdLi1ELb1EEELb0ENSD_9NoPermuteEEENS9_25RegularTileAccessIteratorISC_dNSD_43ColumnMajorTensorOpMultiplicandCongruous64bELi1ESJ_Li8EEELNS_4arch14CacheOperation4KindE0ENSA_INSB_ILi16ELi32EEEdNSD_8RowMajorELi0ESJ_SL_Lb0ESM_EENSO_ISU_dNSD_40RowMajorTensorOpMultiplicandCongruous64bELi0ESJ_Li8EEELST_0EdSV_NS4_9MmaPolicyINS1_4warp11MmaTensorOpINS6_ILi16ELi16ELi16EEEdSP_dSX_dSV_NS10_17MmaTensorOpPolicyINSR_3MmaINS6_ILi8ELi8ELi4EEELi32EdSV_dSE_dSV_NSR_13OpMultiplyAddEEENSB_ILi1ELi1EEEEELi1ELb0EbEENSB_ILi0ELi0EEES1B_Li1EEELi4ELNS1_23SharedMemoryClearOptionE0EbEES1E_NS_8epilogue11threadblock8EpilogueIS7_S1A_Li1ENS1G_27PredicatedTileIteratorBlas3INS1G_26OutputTileOptimalThreadMapINS1G_15OutputTileShapeILi32ELi8ELi2ELi1ELi1EEENS1K_ILi1ELi2ELi1ELi1ELi2EEELi128ELi1ELi64EEEdLNS_8BlasModeE1EEENS1F_4warp24FragmentIteratorTensorOpIS12_S15_dNSK_IdLi2ELb1EEESV_EENS1Q_20TileIteratorTensorOpIS12_S15_dSV_EENS1G_18SharedLoadIteratorINS1N_18CompactedThreadMapEdLi8EEENS1F_6thread17LinearCombinationIdLi1EddLNS1Z_9ScaleType4KindE0ELNS_15FloatRoundStyleE2EdEENSB_ILi0ELi4EEELi1ELi1EEENS4_30GemmIdentityThreadblockSwizzleILi1EEELNS_16ComplexTransformE0ELS29_0ELNS_8FillModeE2ELS1O_1ELNS2_17GroupScheduleModeE1ELb1EEEEEvNT_6ParamsE)
        /*005c*/ 	.word	0x00000058


	//----- nvinfo : EIATTR_FRAME_SIZE
	.align		4
.L_35:
        /*0060*/ 	.byte	0x04, 0x11
        /*0062*/ 	.short	(.L_37 - .L_36)
	.align		4
.L_36:
        /*0064*/ 	.word	index@($__internal_2_$__cuda_sm20_dsqrt_rn_f64_mediumpath_v1)
        /*0068*/ 	.word	0x00000000


	//----- nvinfo : EIATTR_FRAME_SIZE
	.align		4
.L_37:
        /*006c*/ 	.byte	0x04, 0x11
        /*006e*/ 	.short	(.L_39 - .L_38)
	.align		4
.L_38:
        /*0070*/ 	.word	index@($__internal_1_$__cuda_sm20_div_u64)
        /*0074*/ 	.word	0x00000000


	//----- nvinfo : EIATTR_FRAME_SIZE
	.align		4
.L_39:
        /*0078*/ 	.byte	0x04, 0x11
        /*007a*/ 	.short	(.L_41 - .L_40)
	.align		4
.L_40:
        /*007c*/ 	.word	index@(_ZN7cutlass6KernelINS_4gemm6kernel13Rank2KGroupedINS1_11threadblock13MmaMultistageINS1_9GemmShapeILi32ELi32ELi16EEENS_9transform11threadblock28PredicatedTileAccessIteratorINS_11MatrixShapeILi32ELi16EEEdNS_6layout11ColumnMajorELi1ENS8_31PitchLinearWarpStripedThreadMapINS_16PitchLinearShapeILi32ELi16EEELi128ENSG_ILi16ELi2EEELi1EEENS_5ArrayIdLi1ELb1EEELb0ENSD_9NoPermuteEEENS9_25RegularTileAccessIteratorISC_dNSD_43ColumnMajorTensorOpMultiplicandCongruous64bELi1ESJ_Li8EEELNS_4arch14CacheOperation4KindE0ENSA_INSB_ILi16ELi32EEEdNSD_8RowMajorELi0ESJ_SL_Lb0ESM_EENSO_ISU_dNSD_40RowMajorTensorOpMultiplicandCongruous64bELi0ESJ_Li8EEELST_0EdSV_NS4_9MmaPolicyINS1_4warp11MmaTensorOpINS6_ILi16ELi16ELi16EEEdSP_dSX_dSV_NS10_17MmaTensorOpPolicyINSR_3MmaINS6_ILi8ELi8ELi4EEELi32EdSV_dSE_dSV_NSR_13OpMultiplyAddEEENSB_ILi1ELi1EEEEELi1ELb0EbEENSB_ILi0ELi0EEES1B_Li1EEELi4ELNS1_23SharedMemoryClearOptionE0EbEES1E_NS_8epilogue11threadblock8EpilogueIS7_S1A_Li1ENS1G_27PredicatedTileIteratorBlas3INS1G_26OutputTileOptimalThreadMapINS1G_15OutputTileShapeILi32ELi8ELi2ELi1ELi1EEENS1K_ILi1ELi2ELi1ELi1ELi2EEELi128ELi1ELi64EEEdLNS_8BlasModeE1EEENS1F_4warp24FragmentIteratorTensorOpIS12_S15_dNSK_IdLi2ELb1EEESV_EENS1Q_20TileIteratorTensorOpIS12_S15_dSV_EENS1G_18SharedLoadIteratorINS1N_18CompactedThreadMapEdLi8EEENS1F_6thread17LinearCombinationIdLi1EddLNS1Z_9ScaleType4KindE0ELNS_15FloatRoundStyleE2EdEENSB_ILi0ELi4EEELi1ELi1EEENS4_30GemmIdentityThreadblockSwizzleILi1EEELNS_16ComplexTransformE0ELS29_0ELNS_8FillModeE2ELS1O_1ELNS2_17GroupScheduleModeE1ELb1EEEEEvNT_6ParamsE)
        /*0080*/ 	.word	0x00000000


	//----- nvinfo : EIATTR_REGCOUNT
	.align		4
.L_41:
        /*0084*/ 	.byte	0x04, 0x2f
        /*0086*/ 	.short	(.L_43 - .L_42)
	.align		4
.L_42:
        /*0088*/ 	.word	index@(_ZN7cutlass9reference6device6kernel12BlockForEachIdNS1_6detail17RandomUniformFuncIdEEEEvPT_mNT0_6ParamsE)
        /*008c*/ 	.word	0x00000020


	//----- nvinfo : EIATTR_FRAME_SIZE
	.align		4
.L_43:
        /*0090*/ 	.byte	0x04, 0x11
        /*0092*/ 	.short	(.L_45 - .L_44)
	.align		4
.L_44:
        /*0094*/ 	.word	index@(_ZN7cutlass9reference6device6kernel12BlockForEachIdNS1_6detail17RandomUniformFuncIdEEEEvPT_mNT0_6ParamsE)
        /*0098*/ 	.word	0x00000070


	//----- nvinfo : EIATTR_REGCOUNT
	.align		4
.L_45:
        /*009c*/ 	.byte	0x04, 0x2f
        /*009e*/ 	.short	(.L_47 - .L_46)
	.align		4
.L_46:
        /*00a0*/ 	.word	index@(_ZN7cutlass9reference6device6kernel12BlockForEachIdNS1_6detail18RandomGaussianFuncIdEEEEvPT_mNT0_6ParamsE)
        /*00a4*/ 	.word	0x00000022


	//----- nvinfo : EIATTR_FRAME_SIZE
	.align		4
.L_47:
        /*00a8*/ 	.byte	0x04, 0x11
        /*00aa*/ 	.short	(.L_49 - .L_48)
	.align		4
.L_48:
        /*00ac*/ 	.word	index@($__internal_0_$__cuda_sm20_dsqrt_rn_f64_mediumpath_v1)
        /*00b0*/ 	.word	0x00000068


	//----- nvinfo : EIATTR_FRAME_SIZE
	.align		4
.L_49:
        /*00b4*/ 	.byte	0x04, 0x11
        /*00b6*/ 	.short	(.L_51 - .L_50)
	.align		4
.L_50:
        /*00b8*/ 	.word	index@(_ZN7cutlass9reference6device6kernel12BlockForEachIdNS1_6detail18RandomGaussianFuncIdEEEEvPT_mNT0_6ParamsE)
        /*00bc*/ 	.word	0x00000068


	//----- nvinfo : EIATTR_REGCOUNT
	.align		4
.L_51:
        /*00c0*/ 	.byte	0x04, 0x2f
        /*00c2*/ 	.short	(.L_53 - .L_52)
	.align		4
.L_52:
        /*00c4*/ 	.word	index@(_ZN7cutlass9reference6device6kernel13TensorForEachINS1_6detail20TensorFillLinearFuncIdNS_6layout18PackedVectorLayoutEEELi1ENS8_6ParamsEEEvNS_5CoordIXT0_EilEET1_)
        /*00c8*/ 	.word	0x00000014


	//----- nvinfo : EIATTR_FRAME_SIZE
	.align		4
.L_53:
        /*00cc*/ 	.byte	0x04, 0x11
        /*00ce*/ 	.short	(.L_55 - .L_54)
	.align		4
.L_54:
        /*00d0*/ 	.word	index@(_ZN7cutlass9reference6device6kernel13TensorForEachINS1_6detail20TensorFillLinearFuncIdNS_6layout18PackedVectorLayoutEEELi1ENS8_6ParamsEEEvNS_5CoordIXT0_EilEET1_)
        /*00d4*/ 	.word	0x00000000


	//----- nvinfo : EIATTR_MIN_STACK_SIZE
	.align		4
.L_55:
        /*00d8*/ 	.byte	0x04, 0x12
        /*00da*/ 	.short	(.L_57 - .L_56)
	.align		4
.L_56:
        /*00dc*/ 	.word	index@(_ZN7cutlass6KernelINS_4gemm6kernel13Rank2KGroupedINS1_11threadblock13MmaMultistageINS1_9GemmShapeILi32ELi32ELi16EEENS_9transform11threadblock28PredicatedTileAccessIteratorINS_11MatrixShapeILi32ELi16EEEdNS_6layout11ColumnMajorELi1ENS8_31PitchLinearWarpStripedThreadMapINS_16PitchLinearShapeILi32ELi16EEELi128ENSG_ILi16ELi2EEELi1EEENS_5ArrayIdLi1ELb1EEELb0ENSD_9NoPermuteEEENS9_25RegularTileAccessIteratorISC_dNSD_43ColumnMajorTensorOpMultiplicandCongruous64bELi1ESJ_Li8EEELNS_4arch14CacheOperation4KindE0ENSA_INSB_ILi16ELi32EEEdNSD_8RowMajorELi0ESJ_SL_Lb0ESM_EENSO_ISU_dNSD_40RowMajorTensorOpMultiplicandCongruous64bELi0ESJ_Li8EEELST_0EdSV_NS4_9MmaPolicyINS1_4warp11MmaTensorOpINS6_ILi16ELi16ELi16EEEdSP_dSX_dSV_NS10_17MmaTensorOpPolicyINSR_3MmaINS6_ILi8ELi8ELi4EEELi32EdSV_dSE_dSV_NSR_13OpMultiplyAddEEENSB_ILi1ELi1EEEEELi1ELb0EbEENSB_ILi0ELi0EEES1B_Li1EEELi4ELNS1_23SharedMemoryClearOptionE0EbEES1E_NS_8epilogue11threadblock8EpilogueIS7_S1A_Li1ENS1G_27PredicatedTileIteratorBlas3INS1G_26OutputTileOptimalThreadMapINS1G_15OutputTileShapeILi32ELi8ELi2ELi1ELi1EEENS1K_ILi1ELi2ELi1ELi1ELi2EEELi128ELi1ELi64EEEdLNS_8BlasModeE1EEENS1F_4warp24FragmentIteratorTensorOpIS12_S15_dNSK_IdLi2ELb1EEESV_EENS1Q_20TileIteratorTensorOpIS12_S15_dSV_EENS1G_18SharedLoadIteratorINS1N_18CompactedThreadMapEdLi8EEENS1F_6thread17LinearCombinationIdLi1EddLNS1Z_9ScaleType4KindE0ELNS_15FloatRoundStyleE2EdEENSB_ILi0ELi4EEELi1ELi1EEENS4_30GemmIdentityThreadblockSwizzleILi1EEELNS_16ComplexTransformE0ELS29_0ELNS_8FillModeE2ELS1O_1ELNS2_17GroupScheduleModeE1ELb1EEEEEvNT_6ParamsE)
        /*00e0*/ 	.word	0x00000000


	//----- nvinfo : EIATTR_MIN_STACK_SIZE
	.align		4
.L_57:
        /*00e4*/ 	.byte	0x04, 0x12
        /*00e6*/ 	.short	(.L_59 - .L_58)
	.align		4
.L_58:
        /*00e8*/ 	.word	index@(_ZN7cutlass6KernelINS_4gemm6kernel13Rank2KGroupedINS1_11threadblock13MmaMultistageINS1_9GemmShapeILi32ELi32ELi16EEENS_9transform11threadblock28PredicatedTileAccessIteratorINS_11MatrixShapeILi32ELi16EEEdNS_6layout11ColumnMajorELi1ENS8_31PitchLinearWarpStripedThreadMapINS_16PitchLinearShapeILi32ELi16EEELi128ENSG_ILi16ELi2EEELi1EEENS_5ArrayIdLi1ELb1EEELb0ENSD_9NoPermuteEEENS9_25RegularTileAccessIteratorISC_dNSD_43ColumnMajorTensorOpMultiplicandCongruous64bELi1ESJ_Li8EEELNS_4arch14CacheOperation4KindE0ENSA_INSB_ILi16ELi32EEEdNSD_8RowMajorELi0ESJ_SL_Lb0ESM_EENSO_ISU_dNSD_40RowMajorTensorOpMultiplicandCongruous64bELi0ESJ_Li8EEELST_0EdSV_NS4_9MmaPolicyINS1_4warp11MmaTensorOpINS6_ILi16ELi16ELi16EEEdSP_dSX_dSV_NS10_17MmaTensorOpPolicyINSR_3MmaINS6_ILi8ELi8ELi4EEELi32EdSV_dSE_dSV_NSR_13OpMultiplyAddEEENSB_ILi1ELi1EEEEELi1ELb0EbEENSB_ILi0ELi0EEES1B_Li1EEELi4ELNS1_23SharedMemoryClearOptionE0EbEES1E_NS_8epilogue11threadblock8EpilogueIS7_S1A_Li1ENS1G_27PredicatedTileIteratorBlas3INS1G_26OutputTileOptimalThreadMapINS1G_15OutputTileShapeILi32ELi8ELi2ELi1ELi1EEENS1K_ILi1ELi2ELi1ELi1ELi2EEELi128ELi1ELi64EEEdLNS_8BlasModeE1EEENS1F_4warp24FragmentIteratorTensorOpIS12_S15_dNSK_IdLi2ELb1EEESV_EENS1Q_20TileIteratorTensorOpIS12_S15_dSV_EENS1G_18SharedLoadIteratorINS1N_18CompactedThreadMapEdLi8EEENS1F_6thread17LinearCombinationIdLi1EddLNS1Z_9ScaleType4KindE0ELNS_15FloatRoundStyleE2EdEENSB_ILi0ELi4EEELi1ELi1EEENS4_30GemmIdentityThreadblockSwizzleILi1EEELNS_16ComplexTransformE0ELS29_0ELNS_8FillModeE2ELS1O_1ELNS2_17GroupScheduleModeE0ELb1EEEEEvNT_6ParamsE)
        /*00ec*/ 	.word	0x00000000


	//----- nvinfo : EIATTR_MIN_STACK_SIZE
	.align		4
.L_59:
        /*00f0*/ 	.byte	0x04, 0x12
        /*00f2*/ 	.short	(.L_61 - .L_60)
	.align		4
.L_60:
        /*00f4*/ 	.word	index@(_ZN7cutlass6KernelINS_4gemm6kernel15Rank2KUniversalINS1_11threadblock13MmaMultistageINS1_9GemmShapeILi32ELi32ELi16EEENS_9transform11threadblock28PredicatedTileAccessIteratorINS_11MatrixShapeILi32ELi16EEEdNS_6layout11ColumnMajorELi1ENS8_31PitchLinearWarpStripedThreadMapINS_16PitchLinearShapeILi32ELi16EEELi128ENSG_ILi16ELi2EEELi1EEENS_5ArrayIdLi1ELb1EEELb0ENSD_9NoPermuteEEENS9_25RegularTileAccessIteratorISC_dNSD_43ColumnMajorTensorOpMultiplicandCongruous64bELi1ESJ_Li8EEELNS_4arch14CacheOperation4KindE0ENSA_INSB_ILi16ELi32EEEdNSD_8RowMajorELi0ESJ_SL_Lb0ESM_EENSO_ISU_dNSD_40RowMajorTensorOpMultiplicandCongruous64bELi0ESJ_Li8EEELST_0EdSV_NS4_9MmaPolicyINS1_4warp11MmaTensorOpINS6_ILi16ELi16ELi16EEEdSP_dSX_dSV_NS10_17MmaTensorOpPolicyINSR_3MmaINS6_ILi8ELi8ELi4EEELi32EdSV_dSE_dSV_NSR_13OpMultiplyAddEEENSB_ILi1ELi1EEEEELi1ELb0EbEENSB_ILi0ELi0EEES1B_Li1EEELi4ELNS1_23SharedMemoryClearOptionE0EbEES1E_NS_8epilogue11threadblock8EpilogueIS7_S1A_Li1ENS1G_27PredicatedTileIteratorBlas3INS1G_26OutputTileOptimalThreadMapINS1G_15OutputTileShapeILi32ELi8ELi2ELi1ELi1EEENS1K_ILi1ELi2ELi1ELi1ELi2EEELi128ELi1ELi64EEEdLNS_8BlasModeE1EEENS1F_4warp24FragmentIteratorTensorOpIS12_S15_dNSK_IdLi2ELb1EEESV_EENS1Q_20TileIteratorTensorOpIS12_S15_dSV_EENS1G_18SharedLoadIteratorINS1N_18CompactedThreadMapEdLi8EEENS1F_6thread17LinearCombinationIdLi1EddLNS1Z_9ScaleType4KindE0ELNS_15FloatRoundStyleE2EdEENSB_ILi0ELi4EEELi1ELi1EEENS4_30GemmIdentityThreadblockSwizzleILi1EEELNS_8FillModeE2ELS1O_1EEEEEvNT_6ParamsE)
        /*00f8*/ 	.word	0x00000000


	//----- nvinfo : EIATTR_MIN_STACK_SIZE
	.align		4
.L_61:
        /*00fc*/ 	.byte	0x04, 0x12
        /*00fe*/ 	.short	(.L_63 - .L_62)
	.align		4
.L_62:
        /*0100*/ 	.word	index@(_ZN7cutlass9reference6device6kernel13TensorForEachINS1_6detail20TensorFillLinearFuncIdNS_6layout18PackedVectorLayoutEEELi1ENS8_6ParamsEEEvNS_5CoordIXT0_EilEET1_)
        /*0104*/ 	.word	0x00000000


	//----- nvinfo : EIATTR_MIN_STACK_SIZE
	.align		4
.L_63:
        /*0108*/ 	.byte	0x04, 0x12
        /*010a*/ 	.short	(.L_65 - .L_64)
	.align		4
.L_64:
        /*010c*/ 	.word	index@(_ZN7cutlass9reference6device6kernel12BlockForEachIdNS1_6detail18RandomGaussianFuncIdEEEEvPT_mNT0_6ParamsE)
        /*0110*/ 	.word	0x00000068


	//----- nvinfo : EIATTR_MIN_STACK_SIZE
	.align		4
.L_65:
        /*0114*/ 	.byte	0x04, 0x12
        /*0116*/ 	.short	(.L_67 - .L_66)
	.align		4
.L_66:
        /*0118*/ 	.word	index@(_ZN7cutlass9reference6device6kernel12BlockForEachIdNS1_6detail17RandomUniformFuncIdEEEEvPT_mNT0_6ParamsE)
        /*011c*/ 	.word	0x00000070
.L_67:


//--------------------- .nv.compat                --------------------------
	.section	.nv.compat,"",@"SHT_CUDA_COMPAT_INFO"
	.align	4
        /*0000*/ 	.byte	0x02, 0x09, 0x01, 0x00, 0x02, 0x02, 0x01, 0x00, 0x02, 0x05, 0x05, 0x00, 0x03, 0x07, 0x01, 0x01
        /*0010*/ 	.byte	0x02, 0x03, 0x00, 0x00, 0x02, 0x06, 0x01, 0x00, 0x04, 0x0b, 0x08, 0x00, 0x01, 0x00, 0x00, 0x00
        /*0020*/ 	.byte	0x00, 0x00, 0x00, 0x00


//--------------------- .nv.info._ZN7cutlass9reference6device6kernel13TensorForEachINS1_6detail20TensorFillLinearFuncIdNS_6layout18PackedVectorLayoutEEELi1ENS8_6ParamsEEEvNS_5CoordIXT0_EilEET1_ --------------------------
	.section	.nv.info._ZN7cutlass9reference6device6kernel13TensorForEachINS1_6detail20TensorFillLinearFuncIdNS_6layout18PackedVectorLayoutEEELi1ENS8_6ParamsEEEvNS_5CoordIXT0_EilEET1_,"",@"SHT_CUDA_INFO"
	.sectionflags	@""
	.align	4


	//----- nvinfo : EIATTR_CUDA_API_VERSION
	.align		4
        /*0000*/ 	.byte	0x04, 0x37
        /*0002*/ 	.short	(.L_69 - .L_68)
.L_68:
        /*0004*/ 	.word	0x00000082


	//----- nvinfo : EIATTR_KPARAM_INFO
	.align		4
.L_69:
        /*0008*/ 	.byte	0x04, 0x17
        /*000a*/ 	.short	(.L_71 - .L_70)
.L_70:
        /*000c*/ 	.word	0x00000000
        /*0010*/ 	.short	0x0001
        /*0012*/ 	.short	0x0008
        /*0014*/ 	.byte	0x00, 0xf0, 0x81, 0x00


	//----- nvinfo : EIATTR_KPARAM_INFO
	.align		4
.L_71:
        /*0018*/ 	.byte	0x04, 0x17
        /*001a*/ 	.short	(.L_73 - .L_72)
.L_72:
        /*001c*/ 	.word	0x00000000
        /*0020*/ 	.short	0x0000
        /*0022*/ 	.short	0x0000
        /*0024*/ 	.byte	0x00, 0xf0, 0x11, 0x00


	//----- nvinfo : EIATTR_SPARSE_MMA_MASK
	.align		4
.L_73:
        /*0028*/ 	.byte	0x03, 0x50
        /*002a*/ 	.short	0x0000


	//----- nvinfo : EIATTR_MAXREG_COUNT
	.align		4
        /*002c*/ 	.byte	0x03, 0x1b
        /*002e*/ 	.short	0x00ff


	//----- nvinfo : EIATTR_MERCURY_ISA_VERSION
	.align		4
        /*0030*/ 	.byte	0x03, 0x5f
        /*0032*/ 	.short	0x0101


	//----- nvinfo : EIATTR_VRC_CTA_INIT_COUNT
	.align		4
        /*0034*/ 	.byte	0x02, 0x4a
	.zero		1
	.zero		1


	//----- nvinfo : EIATTR_EXIT_INSTR_OFFSETS
	.align		4
        /*0038*/ 	.byte	0x04, 0x1c
        /*003a*/ 	.short	(.L_75 - .L_74)


	//   ....[0]....
.L_74:
        /*003c*/ 	.word	0x00000090


	//   ....[1]....
        /*0040*/ 	.word	0x00000230


	//----- nvinfo : EIATTR_CRS_STACK_SIZE
	.align		4
.L_75:
        /*0044*/ 	.byte	0x04, 0x1e
        /*0046*/ 	.short	(.L_77 - .L_76)
.L_76:
        /*0048*/ 	.word	0x00000000


	//----- nvinfo : EIATTR_CBANK_PARAM_SIZE
	.align		4
.L_77:
        /*004c*/ 	.byte	0x03, 0x19
        /*004e*/ 	.short	0x0028


	//----- nvinfo : EIATTR_PARAM_CBANK
	.align		4
        /*0050*/ 	.byte	0x04, 0x0a
        /*0052*/ 	.short	(.L_79 - .L_78)
	.align		4
.L_78:
        /*0054*/ 	.word	index@(.nv.constant0._ZN7cutlass9reference6device6kernel13TensorForEachINS1_6detail20TensorFillLinearFuncIdNS_6layout18PackedVectorLayoutEEELi1ENS8_6ParamsEEEvNS_5CoordIXT0_EilEET1_)
        /*0058*/ 	.short	0x0380
        /*005a*/ 	.short	0x0028


	//----- nvinfo : EIATTR_SW_WAR
	.align		4
.L_79:
        /*005c*/ 	.byte	0x04, 0x36
        /*005e*/ 	.short	(.L_81 - .L_80)
.L_80:
        /*0060*/ 	.word	0x00000008
.L_81:


//--------------------- .nv.info._ZN7cutlass9reference6device6kernel12BlockForEachIdNS1_6detail18RandomGaussianFuncIdEEEEvPT_mNT0_6ParamsE --------------------------
	.section	.nv.info._ZN7cutlass9reference6device6kernel12BlockForEachIdNS1_6detail18RandomGaussianFuncIdEEEEvPT_mNT0_6ParamsE,"",@"SHT_CUDA_INFO"
	.sectionflags	@""
	.align	4


	//----- nvinfo : EIATTR_CUDA_API_VERSION
	.align		4
        /*0000*/ 	.byte	0x04, 0x37
        /*0002*/ 	.short	(.L_83 - .L_82)
.L_82:
        /*0004*/ 	.word	0x00000082


	//----- nvinfo : EIATTR_KPARAM_INFO
	.align		4
.L_83:
        /*0008*/ 	.byte	0x04, 0x17
        /*000a*/ 	.short	(.L_85 - .L_84)
.L_84:
        /*000c*/ 	.word	0x00000000
        /*0010*/ 	.short	0x0002
        /*0012*/ 	.short	0x0010
        /*0014*/ 	.byte	0x00, 0xf0, 0xe1, 0x00


	//----- nvinfo : EIATTR_KPARAM_INFO
	.align		4
.L_85:
        /*0018*/ 	.byte	0x04, 0x17
        /*001a*/ 	.short	(.L_87 - .L_86)
.L_86:
        /*001c*/ 	.word	0x00000000
        /*0020*/ 	.short	0x0001
        /*0022*/ 	.short	0x0008
        /*0024*/ 	.byte	0x00, 0xf0, 0x21, 0x00


	//----- nvinfo : EIATTR_KPARAM_INFO
	.align		4
.L_87:
        /*0028*/ 	.byte	0x04, 0x17
        /*002a*/ 	.short	(.L_89 - .L_88)
.L_88:
        /*002c*/ 	.word	0x00000000
        /*0030*/ 	.short	0x0000
        /*0032*/ 	.short	0x0000
        /*0034*/ 	.byte	0x00, 0xf5, 0x21, 0x00


	//----- nvinfo : EIATTR_SPARSE_MMA_MASK
	.align		4
.L_89:
        /*0038*/ 	.byte	0x03, 0x50
        /*003a*/ 	.short	0x0000


	//----- nvinfo : EIATTR_MAXREG_COUNT
	.align		4
        /*003c*/ 	.byte	0x03, 0x1b
        /*003e*/ 	.short	0x00ff


	//----- nvinfo : EIATTR_MERCURY_ISA_VERSION
	.align		4
        /*0040*/ 	.byte	0x03, 0x5f
        /*0042*/ 	.short	0x0101


	//----- nvinfo : EIATTR_VRC_CTA_INIT_COUNT
	.align		4
        /*0044*/ 	.byte	0x02, 0x4a
	.zero		1
	.zero		1


	//----- nvinfo : EIATTR_EXIT_INSTR_OFFSETS
	.align		4
        /*0048*/ 	.byte	0x04, 0x1c
        /*004a*/ 	.short	(.L_91 - .L_90)


	//   ....[0]....
.L_90:
        /*004c*/ 	.word	0x000027b0


	//   ....[1]....
        /*0050*/ 	.word	0x00003930


	//----- nvinfo : EIATTR_CRS_STACK_SIZE
	.align		4
.L_91:
        /*0054*/ 	.byte	0x04, 0x1e
        /*0056*/ 	.short	(.L_93 - .L_92)
.L_92:
        /*0058*/ 	.word	0x00000000


	//----- nvinfo : EIATTR_CBANK_PARAM_SIZE
	.align		4
.L_93:
        /*005c*/ 	.byte	0x03, 0x19
        /*005e*/ 	.short	0x0048


	//----- nvinfo : EIATTR_PARAM_CBANK
	.align		4
        /*0060*/ 	.byte	0x04, 0x0a
        /*0062*/ 	.short	(.L_95 - .L_94)
	.align		4
.L_94:
        /*0064*/ 	.word	index@(.nv.constant0._ZN7cutlass9reference6device6kernel12BlockForEachIdNS1_6detail18RandomGaussianFuncIdEEEEvPT_mNT0_6ParamsE)
        /*0068*/ 	.short	0x0380
        /*006a*/ 	.short	0x0048


	//----- nvinfo : EIATTR_SW_WAR
	.align		4
.L_95:
        /*006c*/ 	.byte	0x04, 0x36
        /*006e*/ 	.short	(.L_97 - .L_96)
.L_96:
        /*0070*/ 	.word	0x00000008
.L_97:


//--------------------- .nv.info._ZN7cutlass9reference6device6kernel12BlockForEachIdNS1_6detail17RandomUniformFuncIdEEEEvPT_mNT0_6ParamsE --------------------------
	.section	.nv.info._ZN7cutlass9reference6device6kernel12BlockForEachIdNS1_6detail17RandomUniformFuncIdEEEEvPT_mNT0_6ParamsE,"",@"SHT_CUDA_INFO"
	.sectionflags	@""
	.align	4


	//----- nvinfo : EIATTR_CUDA_API_VERSION
	.align		4
        /*0000*/ 	.byte	0x04, 0x37
        /*0002*/ 	.short	(.L_99 - .L_98)
.L_98:
        /*0004*/ 	.word	0x00000082


	//----- nvinfo : EIATTR_KPARAM_INFO
	.align		4
.L_99:
        /*0008*/ 	.byte	0x04, 0x17
        /*000a*/ 	.short	(.L_101 - .L_100)
.L_100:
        /*000c*/ 	.word	0x00000000
        /*0010*/ 	.short	0x0002
        /*0012*/ 	.short	0x0010
        /*0014*/ 	.byte	0x00, 0xf0, 0x01, 0x01


	//----- nvinfo : EIATTR_KPARAM_INFO
	.align		4
.L_101:
        /*0018*/ 	.byte	0x04, 0x17
        /*001a*/ 	.short	(.L_103 - .L_102)
.L_102:
        /*001c*/ 	.word	0x00000000
        /*0020*/ 	.short	0x0001
        /*0022*/ 	.short	0x0008
        /*0024*/ 	.byte	0x00, 0xf0, 0x21, 0x00


	//----- nvinfo : EIATTR_KPARAM_INFO
	.align		4
.L_103:
        /*0028*/ 	.byte	0x04, 0x17
        /*002a*/ 	.short	(.L_105 - .L_104)
.L_104:
        /*002c*/ 	.word	0x00000000
        /*0030*/ 	.short	0x0000
        /*0032*/ 	.short	0x0000
        /*0034*/ 	.byte	0x00, 0xf5, 0x21, 0x00


	//----- nvinfo : EIATTR_SPARSE_MMA_MASK
	.align		4
.L_105:
        /*0038*/ 	.byte	0x03, 0x50
        /*003a*/ 	.short	0x0000


	//----- nvinfo : EIATTR_MAXREG_COUNT
	.align		4
        /*003c*/ 	.byte	0x03, 0x1b
        /*003e*/ 	.short	0x00ff


	//----- nvinfo : EIATTR_MERCURY_ISA_VERSION
	.align		4
        /*0040*/ 	.byte	0x03, 0x5f
        /*0042*/ 	.short	0x0101


	//----- nvinfo : EIATTR_VRC_CTA_INIT_COUNT
	.align		4
        /*0044*/ 	.byte	0x02, 0x4a
	.zero		1
	.zero		1


	//----- nvinfo : EIATTR_EXIT_INSTR_OFFSETS
	.align		4
        /*0048*/ 	.byte	0x04, 0x1c
        /*004a*/ 	.short	(.L_107 - .L_106)


	//   ....[0]....
.L_106:
        /*004c*/ 	.word	0x000027d0


	//   ....[1]....
        /*0050*/ 	.word	0x00002f20


	//----- nvinfo : EIATTR_CRS_STACK_SIZE
	.align		4
.L_107:
        /*0054*/ 	.byte	0x04, 0x1e
        /*0056*/ 	.short	(.L_109 - .L_108)
.L_108:
        /*0058*/ 	.word	0x00000000


	//----- nvinfo : EIATTR_CBANK_PARAM_SIZE
	.align		4
.L_109:
        /*005c*/ 	.byte	0x03, 0x19
        /*005e*/ 	.short	0x0050


	//----- nvinfo : EIATTR_PARAM_CBANK
	.align		4
        /*0060*/ 	.byte	0x04, 0x0a
        /*0062*/ 	.short	(.L_111 - .L_110)
	.align		4
.L_110:
        /*0064*/ 	.word	index@(.nv.constant0._ZN7cutlass9reference6device6kernel12BlockForEachIdNS1_6detail17RandomUniformFuncIdEEEEvPT_mNT0_6ParamsE)
        /*0068*/ 	.short	0x0380
        /*006a*/ 	.short	0x0050


	//----- nvinfo : EIATTR_SW_WAR
	.align		4
.L_111:
        /*006c*/ 	.byte	0x04, 0x36
        /*006e*/ 	.short	(.L_113 - .L_112)
.L_112:
        /*0070*/ 	.word	0x00000008
.L_113:


//--------------------- .nv.info._ZN7cutlass6KernelINS_4gemm6kernel13Rank2KGroupedINS1_11threadblock13MmaMultistageINS1_9GemmShapeILi32ELi32ELi16EEENS_9transform11threadblock28PredicatedTileAccessIteratorINS_11MatrixShapeILi32ELi16EEEdNS_6layout11ColumnMajorELi1ENS8_31PitchLinearWarpStripedThreadMapINS_16PitchLinearShapeILi32ELi16EEELi128ENSG_ILi16ELi2EEELi1EEENS_5ArrayIdLi1ELb1EEELb0ENSD_9NoPermuteEEENS9_25RegularTileAccessIteratorISC_dNSD_43ColumnMajorTensorOpMultiplicandCongruous64bELi1ESJ_Li8EEELNS_4arch14CacheOperation4KindE0ENSA_INSB_ILi16ELi32EEEdNSD_8RowMajorELi0ESJ_SL_Lb0ESM_EENSO_ISU_dNSD_40RowMajorTensorOpMultiplicandCongruous64bELi0ESJ_Li8EEELST_0EdSV_NS4_9MmaPolicyINS1_4warp11MmaTensorOpINS6_ILi16ELi16ELi16EEEdSP_dSX_dSV_NS10_17MmaTensorOpPolicyINSR_3MmaINS6_ILi8ELi8ELi4EEELi32EdSV_dSE_dSV_NSR_13OpMultiplyAddEEENSB_ILi1ELi1EEEEELi1ELb0EbEENSB_ILi0ELi0EEES1B_Li1EEELi4ELNS1_23SharedMemoryClearOptionE0EbEES1E_NS_8epilogue11threadblock8EpilogueIS7_S1A_Li1ENS1G_27PredicatedTileIteratorBlas3INS1G_26OutputTileOptimalThreadMapINS1G_15OutputTileShapeILi32ELi8ELi2ELi1ELi1EEENS1K_ILi1ELi2ELi1ELi1ELi2EEELi128ELi1ELi64EEEdLNS_8BlasModeE1EEENS1F_4warp24FragmentIteratorTensorOpIS12_S15_dNSK_IdLi2ELb1EEESV_EENS1Q_20TileIteratorTensorOpIS12_S15_dSV_EENS1G_18SharedLoadIteratorINS1N_18CompactedThreadMapEdLi8EEENS1F_6thread17LinearCombinationIdLi1EddLNS1Z_9ScaleType4KindE0ELNS_15FloatRoundStyleE2EdEENSB_ILi0ELi4EEELi1ELi1EEENS4_30GemmIdentityThreadblockSwizzleILi1EEELNS_16ComplexTransformE0ELS29_0ELNS_8FillModeE2ELS1O_1ELNS2_17GroupScheduleModeE1ELb1EEEEEvNT_6ParamsE --------------------------
	.section	.nv.info._ZN7cutlass6KernelINS_4gemm6kernel13Rank2KGroupedINS1_11threadblock13MmaMultistageINS1_9GemmShapeILi32ELi32ELi16EEENS_9transform11threadblock28PredicatedTileAccessIteratorINS_11MatrixShapeILi32ELi16EEEdNS_6layout11ColumnMajorELi1ENS8_31PitchLinearWarpStripedThreadMapINS_16PitchLinearShapeILi32ELi16EEELi128ENSG_ILi16ELi2EEELi1EEENS_5ArrayIdLi1ELb1EEELb0ENSD_9NoPermuteEEENS9_25RegularTileAccessIteratorISC_dNSD_43ColumnMajorTensorOpMultiplicandCongruous64bELi1ESJ_Li8EEELNS_4arch14CacheOperation4KindE0ENSA_INSB_ILi16ELi32EEEdNSD_8RowMajorELi0ESJ_SL_Lb0ESM_EENSO_ISU_dNSD_40RowMajorTensorOpMultiplicandCongruous64bELi0ESJ_Li8EEELST_0EdSV_NS4_9MmaPolicyINS1_4warp11MmaTensorOpINS6_ILi16ELi16ELi16EEEdSP_dSX_dSV_NS10_17MmaTensorOpPolicyINSR_3MmaINS6_ILi8ELi8ELi4EEELi32EdSV_dSE_dSV_NSR_13OpMultiplyAddEEENSB_ILi1ELi1EEEEELi1ELb0EbEENSB_ILi0ELi0EEES1B_Li1EEELi4ELNS1_23SharedMemoryClearOptionE0EbEES1E_NS_8epilogue11threadblock8EpilogueIS7_S1A_Li1ENS1G_27PredicatedTileIteratorBlas3INS1G_26OutputTileOptimalThreadMapINS1G_15OutputTileShapeILi32ELi8ELi2ELi1ELi1EEENS1K_ILi1ELi2ELi1ELi1ELi2EEELi128ELi1ELi64EEEdLNS_8BlasModeE1EEENS1F_4warp24FragmentIteratorTensorOpIS12_S15_dNSK_IdLi2ELb1EEESV_EENS1Q_20TileIteratorTensorOpIS12_S15_dSV_EENS1G_18SharedLoadIteratorINS1N_18CompactedThreadMapEdLi8EEENS1F_6thread17LinearCombinationIdLi1EddLNS1Z_9ScaleType4KindE0ELNS_15FloatRoundStyleE2EdEENSB_ILi0ELi4EEELi1ELi1EEENS4_30GemmIdentityThreadblockSwizzleILi1EEELNS_16ComplexTransformE0ELS29_0ELNS_8FillModeE2ELS1O_1ELNS2_17GroupScheduleModeE1ELb1EEEEEvNT_6ParamsE,"",@"SHT_CUDA_INFO"
	.sectionflags	@""
	.align	4


	//----- nvinfo : EIATTR_CUDA_API_VERSION
	.align		4
        /*0000*/ 	.byte	0x04, 0x37
        /*0002*/ 	.short	(.L_115 - .L_114)
.L_114:
        /*0004*/ 	.word	0x00000082


	//----- nvinfo : EIATTR_KPARAM_INFO
	.align		4
.L_115:
        /*0008*/ 	.byte	0x04, 0x17
        /*000a*/ 	.short	(.L_117 - .L_116)
.L_116:
        /*000c*/ 	.word	0x00000000
        /*0010*/ 	.short	0x0000
        /*0012*/ 	.short	0x0000
        /*0014*/ 	.byte	0x00, 0xf0, 0xa1, 0x02


	//----- nvinfo : EIATTR_SPARSE_MMA_MASK
	.align		4
.L_117:
        /*0018*/ 	.byte	0x03, 0x50
        /*001a*/ 	.short	0x0000


	//----- nvinfo : EIATTR_MAXREG_COUNT
	.align		4
        /*001c*/ 	.byte	0x03, 0x1b
        /*001e*/ 	.short	0x00ff


	//----- nvinfo : EIATTR_NUM_BARRIERS
	.align		4
        /*0020*/ 	.byte	0x02, 0x4c
        /*0022*/ 	.byte	0x01
	.zero		1


	//----- nvinfo : EIATTR_MERCURY_ISA_VERSION
	.align		4
        /*0024*/ 	.byte	0x03, 0x5f
        /*0026*/ 	.short	0x0101


	//----- nvinfo : EIATTR_COOP_GROUP_MASK_REGIDS
	.align		4
        /*0028*/ 	.byte	0x04, 0x29
        /*002a*/ 	.short	(.L_119 - .L_118)


	//   ....[0]....
.L_118:
        /*002c*/ 	.word	0xffffffff


	//----- nvinfo : EIATTR_COOP_GROUP_INSTR_OFFSETS
	.align		4
.L_119:
        /*0030*/ 	.byte	0x04, 0x28
        /*0032*/ 	.short	(.L_121 - .L_120)


	//   ....[0]....
.L_120:
        /*0034*/ 	.word	0x000010c0


	//----- nvinfo : EIATTR_VRC_CTA_INIT_COUNT
	.align		4
.L_121:
        /*0038*/ 	.byte	0x02, 0x4a
	.zero		1
	.zero		1


	//----- nvinfo : EIATTR_EXIT_INSTR_OFFSETS
	.align		4
        /*003c*/ 	.byte	0x04, 0x1c
        /*003e*/ 	.short	(.L_123 - .L_122)


	//   ....[0]....
.L_122:
        /*0040*/ 	.word	0x00000070


	//   ....[1]....
        /*0044*/ 	.word	0x00000300


	//   ....[2]....
        /*0048*/ 	.word	0x00009250


	//----- nvinfo : EIATTR_CRS_STACK_SIZE
	.align		4
.L_123:
        /*004c*/ 	.byte	0x04, 0x1e
        /*004e*/ 	.short	(.L_125 - .L_124)
.L_124:
        /*0050*/ 	.word	0x00000000


	//----- nvinfo : EIATTR_CBANK_PARAM_SIZE
	.align		4
.L_125:
        /*0054*/ 	.byte	0x03, 0x19
        /*0056*/ 	.short	0x00a8


	//----- nvinfo : EIATTR_PARAM_CBANK
	.align		4
        /*0058*/ 	.byte	0x04, 0x0a
        /*005a*/ 	.short	(.L_127 - .L_126)
	.align		4
.L_126:
        /*005c*/ 	.word	index@(.nv.constant0._ZN7cutlass6KernelINS_4gemm6kernel13Rank2KGroupedINS1_11threadblock13MmaMultistageINS1_9GemmShapeILi32ELi32ELi16EEENS_9transform11threadblock28PredicatedTileAccessIteratorINS_11MatrixShapeILi32ELi16EEEdNS_6layout11ColumnMajorELi1ENS8_31PitchLinearWarpStripedThreadMapINS_16PitchLinearShapeILi32ELi16EEELi128ENSG_ILi16ELi2EEELi1EEENS_5ArrayIdLi1ELb1EEELb0ENSD_9NoPermuteEEENS9_25RegularTileAccessIteratorISC_dNSD_43ColumnMajorTensorOpMultiplicandCongruous64bELi1ESJ_Li8EEELNS_4arch14CacheOperation4KindE0ENSA_INSB_ILi16ELi32EEEdNSD_8RowMajorELi0ESJ_SL_Lb0ESM_EENSO_ISU_dNSD_40RowMajorTensorOpMultiplicandCongruous64bELi0ESJ_Li8EEELST_0EdSV_NS4_9MmaPolicyINS1_4warp11MmaTensorOpINS6_ILi16ELi16ELi16EEEdSP_dSX_dSV_NS10_17MmaTensorOpPolicyINSR_3MmaINS6_ILi8ELi8ELi4EEELi32EdSV_dSE_dSV_NSR_13OpMultiplyAddEEENSB_ILi1ELi1EEEEELi1ELb0EbEENSB_ILi0ELi0EEES1B_Li1EEELi4ELNS1_23SharedMemoryClearOptionE0EbEES1E_NS_8epilogue11threadblock8EpilogueIS7_S1A_Li1ENS1G_27PredicatedTileIteratorBlas3INS1G_26OutputTileOptimalThreadMapINS1G_15OutputTileShapeILi32ELi8ELi2ELi1ELi1EEENS1K_ILi1ELi2ELi1ELi1ELi2EEELi128ELi1ELi64EEEdLNS_8BlasModeE1EEENS1F_4warp24FragmentIteratorTensorOpIS12_S15_dNSK_IdLi2ELb1EEESV_EENS1Q_20TileIteratorTensorOpIS12_S15_dSV_EENS1G_18SharedLoadIteratorINS1N_18CompactedThreadMapEdLi8EEENS1F_6thread17LinearCombinationIdLi1EddLNS1Z_9ScaleType4KindE0ELNS_15FloatRoundStyleE2EdEENSB_ILi0ELi4EEELi1ELi1EEENS4_30GemmIdentityThreadblockSwizzleILi1EEELNS_16ComplexTransformE0ELS29_0ELNS_8FillModeE2ELS1O_1ELNS2_17GroupScheduleModeE1ELb1EEEEEvNT_6ParamsE)
        /*0060*/ 	.short	0x0380
        /*0062*/ 	.short	0x00a8


	//----- nvinfo : EIATTR_SW_WAR
	.align		4
.L_127:
        /*0064*/ 	.byte	0x04, 0x36
        /*0066*/ 	.short	(.L_129 - .L_128)
.L_128:
        /*0068*/ 	.word	0x00000008
.L_129:


//--------------------- .nv.info._ZN7cutlass6KernelINS_4gemm6kernel13Rank2KGroupedINS1_11threadblock13MmaMultistageINS1_9GemmShapeILi32ELi32ELi16EEENS_9transform11threadblock28PredicatedTileAccessIteratorINS_11MatrixShapeILi32ELi16EEEdNS_6layout11ColumnMajorELi1ENS8_31PitchLinearWarpStripedThreadMapINS_16PitchLinearShapeILi32ELi16EEELi128ENSG_ILi16ELi2EEELi1EEENS_5ArrayIdLi1ELb1EEELb0ENSD_9NoPermuteEEENS9_25RegularTileAccessIteratorISC_dNSD_43ColumnMajorTensorOpMultiplicandCongruous64bELi1ESJ_Li8EEELNS_4arch14CacheOperation4KindE0ENSA_INSB_ILi16ELi32EEEdNSD_8RowMajorELi0ESJ_SL_Lb0ESM_EENSO_ISU_dNSD_40RowMajorTensorOpMultiplicandCongruous64bELi0ESJ_Li8EEELST_0EdSV_NS4_9MmaPolicyINS1_4warp11MmaTensorOpINS6_ILi16ELi16ELi16EEEdSP_dSX_dSV_NS10_17MmaTensorOpPolicyINSR_3MmaINS6_ILi8ELi8ELi4EEELi32EdSV_dSE_dSV_NSR_13OpMultiplyAddEEENSB_ILi1ELi1EEEEELi1ELb0EbEENSB_ILi0ELi0EEES1B_Li1EEELi4ELNS1_23SharedMemoryClearOptionE0EbEES1E_NS_8epilogue11threadblock8EpilogueIS7_S1A_Li1ENS1G_27PredicatedTileIteratorBlas3INS1G_26OutputTileOptimalThreadMapINS1G_15OutputTileShapeILi32ELi8ELi2ELi1ELi1EEENS1K_ILi1ELi2ELi1ELi1ELi2EEELi128ELi1ELi64EEEdLNS_8BlasModeE1EEENS1F_4warp24FragmentIteratorTensorOpIS12_S15_dNSK_IdLi2ELb1EEESV_EENS1Q_20TileIteratorTensorOpIS12_S15_dSV_EENS1G_18SharedLoadIteratorINS1N_18CompactedThreadMapEdLi8EEENS1F_6thread17LinearCombinationIdLi1EddLNS1Z_9ScaleType4KindE0ELNS_15FloatRoundStyleE2EdEENSB_ILi0ELi4EEELi1ELi1EEENS4_30GemmIdentityThreadblockSwizzleILi1EEELNS_16ComplexTransformE0ELS29_0ELNS_8FillModeE2ELS1O_1ELNS2_17GroupScheduleModeE0ELb1EEEEEvNT_6ParamsE --------------------------
	.section	.nv.info._ZN7cutlass6KernelINS_4gemm6kernel13Rank2KGroupedINS1_11threadblock13MmaMultistageINS1_9GemmShapeILi32ELi32ELi16EEENS_9transform11threadblock28PredicatedTileAccessIteratorINS_11MatrixShapeILi32ELi16EEEdNS_6layout11ColumnMajorELi1ENS8_31PitchLinearWarpStripedThreadMapINS_16PitchLinearShapeILi32ELi16EEELi128ENSG_ILi16ELi2EEELi1EEENS_5ArrayIdLi1ELb1EEELb0ENSD_9NoPermuteEEENS9_25RegularTileAccessIteratorISC_dNSD_43ColumnMajorTensorOpMultiplicandCongruous64bELi1ESJ_Li8EEELNS_4arch14CacheOperation4KindE0ENSA_INSB_ILi16ELi32EEEdNSD_8RowMajorELi0ESJ_SL_Lb0ESM_EENSO_ISU_dNSD_40RowMajorTensorOpMultiplicandCongruous64bELi0ESJ_Li8EEELST_0EdSV_NS4_9MmaPolicyINS1_4warp11MmaTensorOpINS6_ILi16ELi16ELi16EEEdSP_dSX_dSV_NS10_17MmaTensorOpPolicyINSR_3MmaINS6_ILi8ELi8ELi4EEELi32EdSV_dSE_dSV_NSR_13OpMultiplyAddEEENSB_ILi1ELi1EEEEELi1ELb0EbEENSB_ILi0ELi0EEES1B_Li1EEELi4ELNS1_23SharedMemoryClearOptionE0EbEES1E_NS_8epilogue11threadblock8EpilogueIS7_S1A_Li1ENS1G_27PredicatedTileIteratorBlas3INS1G_26OutputTileOptimalThreadMapINS1G_15OutputTileShapeILi32ELi8ELi2ELi1ELi1EEENS1K_ILi1ELi2ELi1ELi1ELi2EEELi128ELi1ELi64EEEdLNS_8BlasModeE1EEENS1F_4warp24FragmentIteratorTensorOpIS12_S15_dNSK_IdLi2ELb1EEESV_EENS1Q_20TileIteratorTensorOpIS12_S15_dSV_EENS1G_18SharedLoadIteratorINS1N_18CompactedThreadMapEdLi8EEENS1F_6thread17LinearCombinationIdLi1EddLNS1Z_9ScaleType4KindE0ELNS_15FloatRoundStyleE2EdEENSB_ILi0ELi4EEELi1ELi1EEENS4_30GemmIdentityThreadblockSwizzleILi1EEELNS_16ComplexTransformE0ELS29_0ELNS_8FillModeE2ELS1O_1ELNS2_17GroupScheduleModeE0ELb1EEEEEvNT_6ParamsE,"",@"SHT_CUDA_INFO"
	.sectionflags	@""
	.align	4


	//----- nvinfo : EIATTR_CUDA_API_VERSION
	.align		4
        /*0000*/ 	.byte	0x04, 0x37
        /*0002*/ 	.short	(.L_131 - .L_130)
.L_130:
        /*0004*/ 	.word	0x00000082


	//----- nvinfo : EIATTR_KPARAM_INFO
	.align		4
.L_131:
        /*0008*/ 	.byte	0x04, 0x17
        /*000a*/ 	.short	(.L_133 - .L_132)
.L_132:
        /*000c*/ 	.word	0x00000000
        /*0010*/ 	.short	0x0000
        /*0012*/ 	.short	0x0000
        /*0014*/ 	.byte	0x00, 0xf0, 0xa1, 0x02


	//----- nvinfo : EIATTR_SPARSE_MMA_MASK
	.align		4
.L_133:
        /*0018*/ 	.byte	0x03, 0x50
        /*001a*/ 	.short	0x0000


	//----- nvinfo : EIATTR_MAXREG_COUNT
	.align		4
        /*001c*/ 	.byte	0x03, 0x1b
        /*001e*/ 	.short	0x00ff


	//----- nvinfo : EIATTR_NUM_BARRIERS
	.align		4
        /*0020*/ 	.byte	0x02, 0x4c
        /*0022*/ 	.byte	0x01
	.zero		1


	//----- nvinfo : EIATTR_MERCURY_ISA_VERSION
	.align		4
        /*0024*/ 	.byte	0x03, 0x5f
        /*0026*/ 	.short	0x0101


	//----- nvinfo : EIATTR_COOP_GROUP_MASK_REGIDS
	.align		4
        /*0028*/ 	.byte	0x04, 0x29
        /*002a*/ 	.short	(.L_135 - .L_134)


	//   ....[0]....
.L_134:
        /*002c*/ 	.word	0xffffffff


	//   ....[1]....
        /*0030*/ 	.word	0xffffffff


	//   ....[2]....
        /*0034*/ 	.word	0xffffffff


	//   ....[3]....
        /*0038*/ 	.word	0xffffffff


	//   ....[4]....
        /*003c*/ 	.word	0xffffffff


	//   ....[5]....
        /*0040*/ 	.word	0xffffffff


	//   ....[6]....
        /*0044*/ 	.word	0xffffffff


	//   ....[7]....
        /*0048*/ 	.word	0xffffffff


	//   ....[8]....
        /*004c*/ 	.word	0xffffffff


	//   ....[9]....
        /*0050*/ 	.word	0xffffffff


	//   ....[10]....
        /*0054*/ 	.word	0xffffffff


	//----- nvinfo : EIATTR_COOP_GROUP_INSTR_OFFSETS
	.align		4
.L_135:
        /*0058*/ 	.byte	0x04, 0x28
        /*005a*/ 	.short	(.L_137 - .L_136)


	//   ....[0]....
.L_136:
        /*005c*/ 	.word	0x00000370


	//   ....[1]....
        /*0060*/ 	.word	0x000003a0


	//   ....[2]....
        /*0064*/ 	.word	0x000005c0


	//   ....[3]....
        /*0068*/ 	.word	0x000005f0


	//   ....[4]....
        /*006c*/ 	.word	0x00000630


	//   ....[5]....
        /*0070*/ 	.word	0x00000660


	//   ....[6]....
        /*0074*/ 	.word	0x00000690


	//   ....[7]....
        /*0078*/ 	.word	0x000006c0


	//   ....[8]....
        /*007c*/ 	.word	0x00000730


	//   ....[9]....
        /*0080*/ 	.word	0x00000790


	//   ....[10]....
        /*0084*/ 	.word	0x000014e0


	//----- nvinfo : EIATTR_VRC_CTA_INIT_COUNT
	.align		4
.L_137:
        /*0088*/ 	.byte	0x02, 0x4a
	.zero		1
	.zero		1


	//----- nvinfo : EIATTR_EXIT_INSTR_OFFSETS
	.align		4
        /*008c*/ 	.byte	0x04, 0x1c
        /*008e*/ 	.short	(.L_139 - .L_138)


	//   ....[0]....
.L_138:
        /*0090*/ 	.word	0x00000070


	//   ....[1]....
        /*0094*/ 	.word	0x00000460


	//----- nvinfo : EIATTR_CRS_STACK_SIZE
	.align		4
.L_139:
        /*0098*/ 	.byte	0x04, 0x1e
        /*009a*/ 	.short	(.L_141 - .L_140)
.L_140:
        /*009c*/ 	.word	0x00000000


	//----- nvinfo : EIATTR_CBANK_PARAM_SIZE
	.align		4
.L_141:
        /*00a0*/ 	.byte	0x03, 0x19
        /*00a2*/ 	.short	0x00a8


	//----- nvinfo : EIATTR_PARAM_CBANK
	.align		4
        /*00a4*/ 	.byte	0x04, 0x0a
        /*00a6*/ 	.short	(.L_143 - .L_142)
	.align		4
.L_142:
        /*00a8*/ 	.word	index@(.nv.constant0._ZN7cutlass6KernelINS_4gemm6kernel13Rank2KGroupedINS1_11threadblock13MmaMultistageINS1_9GemmShapeILi32ELi32ELi16EEENS_9transform11threadblock28PredicatedTileAccessIteratorINS_11MatrixShapeILi32ELi16EEEdNS_6layout11ColumnMajorELi1ENS8_31PitchLinearWarpStripedThreadMapINS_16PitchLinearShapeILi32ELi16EEELi128ENSG_ILi16ELi2EEELi1EEENS_5ArrayIdLi1ELb1EEELb0ENSD_9NoPermuteEEENS9_25RegularTileAccessIteratorISC_dNSD_43ColumnMajorTensorOpMultiplicandCongruous64bELi1ESJ_Li8EEELNS_4arch14CacheOperation4KindE0ENSA_INSB_ILi16ELi32EEEdNSD_8RowMajorELi0ESJ_SL_Lb0ESM_EENSO_ISU_dNSD_40RowMajorTensorOpMultiplicandCongruous64bELi0ESJ_Li8EEELST_0EdSV_NS4_9MmaPolicyINS1_4warp11MmaTensorOpINS6_ILi16ELi16ELi16EEEdSP_dSX_dSV_NS10_17MmaTensorOpPolicyINSR_3MmaINS6_ILi8ELi8ELi4EEELi32EdSV_dSE_dSV_NSR_13OpMultiplyAddEEENSB_ILi1ELi1EEEEELi1ELb0EbEENSB_ILi0ELi0EEES1B_Li1EEELi4ELNS1_23SharedMemoryClearOptionE0EbEES1E_NS_8epilogue11threadblock8EpilogueIS7_S1A_Li1ENS1G_27PredicatedTileIteratorBlas3INS1G_26OutputTileOptimalThreadMapINS1G_15OutputTileShapeILi32ELi8ELi2ELi1ELi1EEENS1K_ILi1ELi2ELi1ELi1ELi2EEELi128ELi1ELi64EEEdLNS_8BlasModeE1EEENS1F_4warp24FragmentIteratorTensorOpIS12_S15_dNSK_IdLi2ELb1EEESV_EENS1Q_20TileIteratorTensorOpIS12_S15_dSV_EENS1G_18SharedLoadIteratorINS1N_18CompactedThreadMapEdLi8EEENS1F_6thread17LinearCombinationIdLi1EddLNS1Z_9ScaleType4KindE0ELNS_15FloatRoundStyleE2EdEENSB_ILi0ELi4EEELi1ELi1EEENS4_30GemmIdentityThreadblockSwizzleILi1EEELNS_16ComplexTransformE0ELS29_0ELNS_8FillModeE2ELS1O_1ELNS2_17GroupScheduleModeE0ELb1EEEEEvNT_6ParamsE)
        /*00ac*/ 	.short	0x0380
        /*00ae*/ 	.short	0x00a8


	//----- nvinfo : EIATTR_SW_WAR
	.align		4
.L_143:
        /*00b0*/ 	.byte	0x04, 0x36
        /*00b2*/ 	.short	(.L_145 - .L_144)
.L_144:
        /*00b4*/ 	.word	0x00000008
.L_145:


//--------------------- .nv.info._ZN7cutlass6KernelINS_4gemm6kernel15Rank2KUniversalINS1_11threadblock13MmaMultistageINS1_9GemmShapeILi32ELi32ELi16EEENS_9transform11threadblock28PredicatedTileAccessIteratorINS_11MatrixShapeILi32ELi16EEEdNS_6layout11ColumnMajorELi1ENS8_31PitchLinearWarpStripedThreadMapINS_16PitchLinearShapeILi32ELi16EEELi128ENSG_ILi16ELi2EEELi1EEENS_5ArrayIdLi1ELb1EEELb0ENSD_9NoPermuteEEENS9_25RegularTileAccessIteratorISC_dNSD_43ColumnMajorTensorOpMultiplicandCongruous64bELi1ESJ_Li8EEELNS_4arch14CacheOperation4KindE0ENSA_INSB_ILi16ELi32EEEdNSD_8RowMajorELi0ESJ_SL_Lb0ESM_EENSO_ISU_dNSD_40RowMajorTensorOpMultiplicandCongruous64bELi0ESJ_Li8EEELST_0EdSV_NS4_9MmaPolicyINS1_4warp11MmaTensorOpINS6_ILi16ELi16ELi16EEEdSP_dSX_dSV_NS10_17MmaTensorOpPolicyINSR_3MmaINS6_ILi8ELi8ELi4EEELi32EdSV_dSE_dSV_NSR_13OpMultiplyAddEEENSB_ILi1ELi1EEEEELi1ELb0EbEENSB_ILi0ELi0EEES1B_Li1EEELi4ELNS1_23SharedMemoryClearOptionE0EbEES1E_NS_8epilogue11threadblock8EpilogueIS7_S1A_Li1ENS1G_27PredicatedTileIteratorBlas3INS1G_26OutputTileOptimalThreadMapINS1G_15OutputTileShapeILi32ELi8ELi2ELi1ELi1EEENS1K_ILi1ELi2ELi1ELi1ELi2EEELi128ELi1ELi64EEEdLNS_8BlasModeE1EEENS1F_4warp24FragmentIteratorTensorOpIS12_S15_dNSK_IdLi2ELb1EEESV_EENS1Q_20TileIteratorTensorOpIS12_S15_dSV_EENS1G_18SharedLoadIteratorINS1N_18CompactedThreadMapEdLi8EEENS1F_6thread17LinearCombinationIdLi1EddLNS1Z_9ScaleType4KindE0ELNS_15FloatRoundStyleE2EdEENSB_ILi0ELi4EEELi1ELi1EEENS4_30GemmIdentityThreadblockSwizzleILi1EEELNS_8FillModeE2ELS1O_1EEEEEvNT_6ParamsE --------------------------
	.section	.nv.info._ZN7cutlass6KernelINS_4gemm6kernel15Rank2KUniversalINS1_11threadblock13MmaMultistageINS1_9GemmShapeILi32ELi32ELi16EEENS_9transform11threadblock28PredicatedTileAccessIteratorINS_11MatrixShapeILi32ELi16EEEdNS_6layout11ColumnMajorELi1ENS8_31PitchLinearWarpStripedThreadMapINS_16PitchLinearShapeILi32ELi16EEELi128ENSG_ILi16ELi2EEELi1EEENS_5ArrayIdLi1ELb1EEELb0ENSD_9NoPermuteEEENS9_25RegularTileAccessIteratorISC_dNSD_43ColumnMajorTensorOpMultiplicandCongruous64bELi1ESJ_Li8EEELNS_4arch14CacheOperation4KindE0ENSA_INSB_ILi16ELi32EEEdNSD_8RowMajorELi0ESJ_SL_Lb0ESM_EENSO_ISU_dNSD_40RowMajorTensorOpMultiplicandCongruous64bELi0ESJ_Li8EEELST_0EdSV_NS4_9MmaPolicyINS1_4warp11MmaTensorOpINS6_ILi16ELi16ELi16EEEdSP_dSX_dSV_NS10_17MmaTensorOpPolicyINSR_3MmaINS6_ILi8ELi8ELi4EEELi32EdSV_dSE_dSV_NSR_13OpMultiplyAddEEENSB_ILi1ELi1EEEEELi1ELb0EbEENSB_ILi0ELi0EEES1B_Li1EEELi4ELNS1_23SharedMemoryClearOptionE0EbEES1E_NS_8epilogue11threadblock8EpilogueIS7_S1A_Li1ENS1G_27PredicatedTileIteratorBlas3INS1G_26OutputTileOptimalThreadMapINS1G_15OutputTileShapeILi32ELi8ELi2ELi1ELi1EEENS1K_ILi1ELi2ELi1ELi1ELi2EEELi128ELi1ELi64EEEdLNS_8BlasModeE1EEENS1F_4warp24FragmentIteratorTensorOpIS12_S15_dNSK_IdLi2ELb1EEESV_EENS1Q_20TileIteratorTensorOpIS12_S15_dSV_EENS1G_18SharedLoadIteratorINS1N_18CompactedThreadMapEdLi8EEENS1F_6thread17LinearCombinationIdLi1EddLNS1Z_9ScaleType4KindE0ELNS_15FloatRoundStyleE2EdEENSB_ILi0ELi4EEELi1ELi1EEENS4_30GemmIdentityThreadblockSwizzleILi1EEELNS_8FillModeE2ELS1O_1EEEEEvNT_6ParamsE,"",@"SHT_CUDA_INFO"
	.sectionflags	@""
	.align	4


	//----- nvinfo : EIATTR_CUDA_API_VERSION
	.align		4
        /*0000*/ 	.byte	0x04, 0x37
        /*0002*/ 	.short	(.L_147 - .L_146)
.L_146:
        /*0004*/ 	.word	0x00000082


	//----- nvinfo : EIATTR_KPARAM_INFO
	.align		4
.L_147:
        /*0008*/ 	.byte	0x04, 0x17
        /*000a*/ 	.short	(.L_149 - .L_148)
.L_148:
        /*000c*/ 	.word	0x00000000
        /*0010*/ 	.short	0x0000
        /*0012*/ 	.short	0x0000
        /*0014*/ 	.byte	0x00, 0xf0, 0xc1, 0x06


	//----- nvinfo : EIATTR_SPARSE_MMA_MASK
	.align		4
.L_149:
        /*0018*/ 	.byte	0x03, 0x50
        /*001a*/ 	.short	0x0000


	//----- nvinfo : EIATTR_MAXREG_COUNT
	.align		4
        /*001c*/ 	.byte	0x03, 0x1b
        /*001e*/ 	.short	0x00ff


	//----- nvinfo : EIATTR_NUM_BARRIERS
	.align		4
        /*0020*/ 	.byte	0x02, 0x4c
        /*0022*/ 	.byte	0x01
	.zero		1


	//----- nvinfo : EIATTR_MERCURY_ISA_VERSION
	.align		4
        /*0024*/ 	.byte	0x03, 0x5f
        /*0026*/ 	.short	0x0101


	//----- nvinfo : EIATTR_COOP_GROUP_MASK_REGIDS
	.align		4
        /*0028*/ 	.byte	0x04, 0x29
        /*002a*/ 	.short	(.L_151 - .L_150)


	//   ....[0]....
.L_150:
        /*002c*/ 	.word	0xffffffff


	//----- nvinfo : EIATTR_COOP_GROUP_INSTR_OFFSETS
	.align		4
.L_151:
        /*0030*/ 	.byte	0x04, 0x28
        /*0032*/ 	.short	(.L_153 - .L_152)


	//   ....[0]....
.L_152:
        /*0034*/ 	.word	0x00000690


	//----- nvinfo : EIATTR_VRC_CTA_INIT_COUNT
	.align		4
.L_153:
        /*0038*/ 	.byte	0x02, 0x4a
	.zero		1
	.zero		1


	//----- nvinfo : EIATTR_EXIT_INSTR_OFFSETS
	.align		4
        /*003c*/ 	.byte	0x04, 0x1c
        /*003e*/ 	.short	(.L_155 - .L_154)


	//   ....[0]....
.L_154:
        /*0040*/ 	.word	0x000000d0


	//   ....[1]....
        /*0044*/ 	.word	0x000001c0


	//   ....[2]....
        /*0048*/ 	.word	0x00000220


	//   ....[3]....
        /*004c*/ 	.word	0x00009be0


	//   ....[4]....
        /*0050*/ 	.word	0x00009c50


	//   ....[5]....
        /*0054*/ 	.word	0x00009d10


	//----- nvinfo : EIATTR_CRS_STACK_SIZE
	.align		4
.L_155:
        /*0058*/ 	.byte	0x04, 0x1e
        /*005a*/ 	.short	(.L_157 - .L_156)
.L_156:
        /*005c*/ 	.word	0x00000000


	//----- nvinfo : EIATTR_CBANK_PARAM_SIZE
	.align		4
.L_157:
        /*0060*/ 	.byte	0x03, 0x19
        /*0062*/ 	.short	0x01b0


	//----- nvinfo : EIATTR_PARAM_CBANK
	.align		4
        /*0064*/ 	.byte	0x04, 0x0a
        /*0066*/ 	.short	(.L_159 - .L_158)
	.align		4
.L_158:
        /*0068*/ 	.word	index@(.nv.constant0._ZN7cutlass6KernelINS_4gemm6kernel15Rank2KUniversalINS1_11threadblock13MmaMultistageINS1_9GemmShapeILi32ELi32ELi16EEENS_9transform11threadblock28PredicatedTileAccessIteratorINS_11MatrixShapeILi32ELi16EEEdNS_6layout11ColumnMajorELi1ENS8_31PitchLinearWarpStripedThreadMapINS_16PitchLinearShapeILi32ELi16EEELi128ENSG_ILi16ELi2EEELi1EEENS_5ArrayIdLi1ELb1EEELb0ENSD_9NoPermuteEEENS9_25RegularTileAccessIteratorISC_dNSD_43ColumnMajorTensorOpMultiplicandCongruous64bELi1ESJ_Li8EEELNS_4arch14CacheOperation4KindE0ENSA_INSB_ILi16ELi32EEEdNSD_8RowMajorELi0ESJ_SL_Lb0ESM_EENSO_ISU_dNSD_40RowMajorTensorOpMultiplicandCongruous64bELi0ESJ_Li8EEELST_0EdSV_NS4_9MmaPolicyINS1_4warp11MmaTensorOpINS6_ILi16ELi16ELi16EEEdSP_dSX_dSV_NS10_17MmaTensorOpPolicyINSR_3MmaINS6_ILi8ELi8ELi4EEELi32EdSV_dSE_dSV_NSR_13OpMultiplyAddEEENSB_ILi1ELi1EEEEELi1ELb0EbEENSB_ILi0ELi0EEES1B_Li1EEELi4ELNS1_23SharedMemoryClearOptionE0EbEES1E_NS_8epilogue11threadblock8EpilogueIS7_S1A_Li1ENS1G_27PredicatedTileIteratorBlas3INS1G_26OutputTileOptimalThreadMapINS1G_15OutputTileShapeILi32ELi8ELi2ELi1ELi1EEENS1K_ILi1ELi2ELi1ELi1ELi2EEELi128ELi1ELi64EEEdLNS_8BlasModeE1EEENS1F_4warp24FragmentIteratorTensorOpIS12_S15_dNSK_IdLi2ELb1EEESV_EENS1Q_20TileIteratorTensorOpIS12_S15_dSV_EENS1G_18SharedLoadIteratorINS1N_18CompactedThreadMapEdLi8EEENS1F_6thread17LinearCombinationIdLi1EddLNS1Z_9ScaleType4KindE0ELNS_15FloatRoundStyleE2EdEENSB_ILi0ELi4EEELi1ELi1EEENS4_30GemmIdentityThreadblockSwizzleILi1EEELNS_8FillModeE2ELS1O_1EEEEEvNT_6ParamsE)
        /*006c*/ 	.short	0x0380
        /*006e*/ 	.short	0x01b0


	//----- nvinfo : EIATTR_SW_WAR
	.align		4
.L_159:
        /*0070*/ 	.byte	0x04, 0x36
        /*0072*/ 	.short	(.L_161 - .L_160)
.L_160:
        /*0074*/ 	.word	0x00000008
.L_161:


//--------------------- .nv.callgraph             --------------------------
	.section	.nv.callgraph,"",@"SHT_CUDA_CALLGRAPH"
	.align	4
	.sectionentsize	8
	.align		4
        /*0000*/ 	.word	0x00000000
	.align		4
        /*0004*/ 	.word	0xffffffff
	.align		4
        /*0008*/ 	.word	0x00000000
	.align		4
        /*000c*/ 	.word	0xfffffffe
	.align		4
        /*0010*/ 	.word	0x00000000
	.align		4
        /*0014*/ 	.word	0xfffffffd
	.align		4
        /*0018*/ 	.word	0x00000000
	.align		4
        /*001c*/ 	.word	0xfffffffc


//--------------------- .nv.constant4             --------------------------
	.section	.nv.constant4,"a",@progbits
	.align	8
	.align		8
.nv.constant4:
        /*0000*/ 	.dword	precalc_xorwow_matrix
	.align		8
        /*0008*/ 	.dword	precalc_xorwow_offset_matrix
	.align		8
        /*0010*/ 	.dword	mrg32k3aM1
	.align		8
        /*0018*/ 	.dword	mrg32k3aM2
	.align		8
        /*0020*/ 	.dword	mrg32k3aM1SubSeq
	.align		8
        /*0028*/ 	.dword	mrg32k3aM2SubSeq
	.align		8
        /*0030*/ 	.dword	mrg32k3aM1Seq
	.align		8
        /*0038*/ 	.dword	mrg32k3aM2Seq
	.align		8
        /*0040*/ 	.dword	_ZN30_INTERNAL_69e393f7_4_k_cu_main4cuda3std3__45__cpo5beginE
	.align		8
        /*0048*/ 	.dword	_ZN30_INTERNAL_69e393f7_4_k_cu_main4cuda3std3__45__cpo3endE
	.align		8
        /*0050*/ 	.dword	_ZN30_INTERNAL_69e393f7_4_k_cu_main4cuda3std3__45__cpo6cbeginE
	.align		8
        /*0058*/ 	.dword	_ZN30_INTERNAL_69e393f7_4_k_cu_main4cuda3std3__45__cpo4cendE
	.align		8
        /*0060*/ 	.dword	_ZN30_INTERNAL_69e393f7_4_k_cu_main4cuda3std3__432_GLOBAL__N__69e393f7_4_k_cu_main6ignoreE
	.align		8
        /*0068*/ 	.dword	_ZN30_INTERNAL_69e393f7_4_k_cu_main4cuda3std3__419piecewise_constructE
	.align		8
        /*0070*/ 	.dword	_ZN30_INTERNAL_69e393f7_4_k_cu_main4cuda3std3__48in_placeE
	.align		8
        /*0078*/ 	.dword	_ZN30_INTERNAL_69e393f7_4_k_cu_main4cuda3std6ranges3__45__cpo4swapE
	.align		8
        /*0080*/ 	.dword	_ZN30_INTERNAL_69e393f7_4_k_cu_main4cuda3std6ranges3__45__cpo9iter_moveE
	.align		8
        /*0088*/ 	.dword	_ZN30_INTERNAL_69e393f7_4_k_cu_main4cute7productE
	.align		8
        /*0090*/ 	.dword	_ZN30_INTERNAL_69e393f7_4_k_cu_main4cute1_E


//--------------------- .nv.constant3             --------------------------
	.section	.nv.constant3,"a",@progbits
	.align	8
.nv.constant3:
	.type		__cr_lgamma_table,@object
	.size		__cr_lgamma_table,(.L_8 - __cr_lgamma_table)
__cr_lgamma_table:
        /*0000*/ 	.byte	0x00, 0x00, 0x00, 0x00, 0x00, 0x00, 0x00, 0x00, 0x00, 0x00, 0x00, 0x00, 0x00, 0x00, 0x00, 0x00
        /*0010*/ 	.byte	0xef, 0x39, 0xfa, 0xfe, 0x42, 0x2e, 0xe6, 0x3f, 0x02, 0x20, 0x2a, 0xfa, 0x0b, 0xab, 0xfc, 0x3f
        /*0020*/ 	.byte	0xf9, 0x2c, 0x92, 0x7c, 0xa7, 0x6c, 0x09, 0x40, 0xc9, 0x79, 0x44, 0x3c, 0x64, 0x26, 0x13, 0x40
        /*0030*/ 	.byte	0xca, 0x01, 0xcf, 0x3a, 0x27, 0x51, 0x1a, 0x40, 0x30, 0xcc, 0x2d, 0xf3, 0xe1, 0x0c, 0x21, 0x40
        /*0040*/ 	.byte	0x0d, 0xb7, 0xfc, 0x82, 0x8e, 0x35, 0x25, 0x40
.L_8:


//--------------------- .text._ZN7cutlass9reference6device6kernel13TensorForEachINS1_6detail20TensorFillLinearFuncIdNS_6layout18PackedVectorLayoutEEELi1ENS8_6ParamsEEEvNS_5CoordIXT0_EilEET1_ --------------------------
	.section	.text._ZN7cutlass9reference6device6kernel13TensorForEachINS1_6detail20TensorFillLinearFuncIdNS_6layout18PackedVectorLayoutEEELi1ENS8_6ParamsEEEvNS_5CoordIXT0_EilEET1_,"ax",@progbits
	.align	128
        .global         _ZN7cutlass9reference6device6kernel13TensorForEachINS1_6detail20TensorFillLinearFuncIdNS_6layout18PackedVectorLayoutEEELi1ENS8_6ParamsEEEvNS_5CoordIXT0_EilEET1_
        .type           _ZN7cutlass9reference6device6kernel13TensorForEachINS1_6detail20TensorFillLinearFuncIdNS_6layout18PackedVectorLayoutEEELi1ENS8_6ParamsEEEvNS_5CoordIXT0_EilEET1_,@function
        .size           _ZN7cutlass9reference6device6kernel13TensorForEachINS1_6detail20TensorFillLinearFuncIdNS_6layout18PackedVectorLayoutEEELi1ENS8_6ParamsEEEvNS_5CoordIXT0_EilEET1_,(.L_x_371 - _ZN7cutlass9reference6device6kernel13TensorForEachINS1_6detail20TensorFillLinearFuncIdNS_6layout18PackedVectorLayoutEEELi1ENS8_6ParamsEEEvNS_5CoordIXT0_EilEET1_)
        .other          _ZN7cutlass9reference6device6kernel13TensorForEachINS1_6detail20TensorFillLinearFuncIdNS_6layout18PackedVectorLayoutEEELi1ENS8_6ParamsEEEvNS_5CoordIXT0_EilEET1_,@"STO_CUDA_ENTRY STV_DEFAULT"
_ZN7cutlass9reference6device6kernel13TensorForEachINS1_6detail20TensorFillLinearFuncIdNS_6layout18PackedVectorLayoutEEELi1ENS8_6ParamsEEEvNS_5CoordIXT0_EilEET1_:
.text._ZN7cutlass9reference6device6kernel13TensorForEachINS1_6detail20TensorFillLinearFuncIdNS_6layout18PackedVectorLayoutEEELi1ENS8_6ParamsEEEvNS_5CoordIXT0_EilEET1_:
[----:B------:R-:W-:Y:S01]  /*0000*/  LDC R1, c[0x0][0x37c] ;  /* 0x0000df00ff017b82 */ /* 0x000fe20000000800 */
[----:B------:R-:W0:Y:S07]  /*0010*/  S2R R0, SR_TID.X ;  /* 0x0000000000007919 */ /* 0x000e2e0000002100 */
[----:B------:R-:W0:Y:S01]  /*0020*/  S2UR UR5, SR_CTAID.X ;  /* 0x00000000000579c3 */ /* 0x000e220000002500 */
[----:B------:R-:W1:Y:S07]  /*0030*/  LDCU UR4, c[0x0][0x380] ;  /* 0x00007000ff0477ac */ /* 0x000e6e0008000800 */
[----:B------:R-:W0:Y:S02]  /*0040*/  LDC R13, c[0x0][0x360] ;  /* 0x0000d800ff0d7b82 */ /* 0x000e240000000800 */
[----:B0-----:R-:W-:Y:S01]  /*0050*/  IMAD R0, R13, UR5, R0 ;  /* 0x000000050d007c24 */ /* 0x001fe2000f8e0200 */
[----:B-1----:R-:W-:-:S04]  /*0060*/  USHF.R.S32.HI UR5, URZ, 0x1f, UR4 ;  /* 0x0000001fff057899 */ /* 0x002fc80008011404 */
[----:B------:R-:W-:-:S04]  /*0070*/  ISETP.GE.U32.AND P0, PT, R0, UR4, PT ;  /* 0x0000000400007c0c */ /* 0x000fc8000bf06070 */
[----:B------:R-:W-:-:S13]  /*0080*/  ISETP.GE.AND.EX P0, PT, RZ, UR5, PT, P0 ;  /* 0x00000005ff007c0c */ /* 0x000fda000bf06300 */
[----:B------:R-:W-:Y:S05]  /*0090*/  @P0 EXIT ;  /* 0x000000000000094d */ /* 0x000fea0003800000 */
[----:B------:R-:W0:Y:S01]  /*00a0*/  LDCU UR6, c[0x0][0x370] ;  /* 0x00006e00ff0677ac */ /* 0x000e220008000800 */
[----:B------:R-:W-:Y:S02]  /*00b0*/  CS2R R10, SRZ ;  /* 0x00000000000a7805 */ /* 0x000fe4000001ff00 */
[----:B------:R-:W-:Y:S01]  /*00c0*/  MOV R12, R0 ;  /* 0x00000000000c7202 */ /* 0x000fe20000000f00 */
[----:B------:R-:W1:Y:S01]  /*00d0*/  LDCU.64 UR8, c[0x0][0x358] ;  /* 0x00006b00ff0877ac */ /* 0x000e620008000a00 */
[----:B------:R-:W2:Y:S01]  /*00e0*/  LDCU UR4, c[0x0][0x380] ;  /* 0x00007000ff0477ac */ /* 0x000ea20008000800 */
[----:B0-----:R-:W-:-:S07]  /*00f0*/  IMAD R13, R13, UR6, RZ ;  /* 0x000000060d0d7c24 */ /* 0x001fce000f8e02ff */
.L_x_0:
[----:B--2---:R-:W-:Y:S11]  /*0100*/  ISETP.LT.AND P0, PT, R0, UR4, PT ;  /* 0x0000000400007c0c */ /* 0x004ff6000bf01270 */
[----:B------:R-:W-:Y:S02]  /*0110*/  @!UPT UIADD3 URZ, UPT, UPT, URZ, URZ, URZ ;  /* 0x000000fffffff290 */ /* 0x000fe4000fffe0ff */
[----:B0-----:R-:W0:Y:S01]  /*0120*/  @P0 LDC.64 R8, c[0x0][0x388] ;  /* 0x0000e200ff080b82 */ /* 0x001e220000000a00 */
[--C-:B------:R-:W-:Y:S01]  /*0130*/  @P0 SHF.R.S64 R15, R11, 0x1d, R12.reuse ;  /* 0x0000001d0b0f0819 */ /* 0x100fe2000000100c */
[----:B------:R-:W2:Y:S06]  /*0140*/  @P0 I2F.F64 R4, R0 ;  /* 0x0000000000040312 */ /* 0x000eac0000201c00 */
[----:B------:R-:W2:Y:S08]  /*0150*/  @P0 LDC.64 R6, c[0x0][0x398] ;  /* 0x0000e600ff060b82 */ /* 0x000eb00000000a00 */
[----:B------:R-:W2:Y:S01]  /*0160*/  @P0 LDC.64 R2, c[0x0][0x3a0] ;  /* 0x0000e800ff020b82 */ /* 0x000ea20000000a00 */
[----:B0-----:R-:W-:Y:S04]  /*0170*/  @P0 IADD3 R16, P1, PT, R15, R8, RZ ;  /* 0x000000080f100210 */ /* 0x001fe80007f3e0ff */
[----:B------:R-:W-:Y:S02]  /*0180*/  @P0 LEA.HI.X.SX32 R17, R12, R9, 0x3, P1 ;  /* 0x000000090c110211 */ /* 0x000fe400008f1eff */
[----:B------:R-:W-:Y:S05]  /*0190*/  IADD3 R11, P1, PT, RZ, R11, RZ ;  /* 0x0000000bff0b7210 */ /* 0x000fea0007f3e0ff */
[C---:B------:R-:W-:Y:S01]  /*01a0*/  IMAD.X R12, R13.reuse, 0x1, R12, P1 ;  /* 0x000000010d0c7824 */ /* 0x040fe200008e060c */
[----:B--2---:R-:W-:Y:S07]  /*01b0*/  @P0 DFMA R2, R4, R6, R2 ;  /* 0x000000060402022b */ /* 0x004fee0000000002 */
[----:B-1----:R0:W-:Y:S01]  /*01c0*/  @P0 STG.E.64 desc[UR8][R16.64], R2 ;  /* 0x0000000210000986 */ /* 0x0021e2000c101b08 */
[----:B------:R-:W-:Y:S05]  /*01d0*/  IADD3 R0, P0, PT, R13, R0, RZ ;  /* 0x000000000d007210 */ /* 0x000fea0007f1e0ff */
[----:B------:R-:W-:Y:S01]  /*01e0*/  IMAD.X R10, RZ, RZ, R10, P0 ;  /* 0x000000ffff0a7224 */ /* 0x000fe200000e060a */
[----:B------:R-:W-:Y:S04]  /*01f0*/  ISETP.GE.U32.AND P0, PT, R0, UR4, PT ;  /* 0x0000000400007c0c */ /* 0x000fe8000bf06070 */
[----:B------:R-:W-:Y:S11]  /*0200*/  ISETP.GE.AND.EX P0, PT, R10, UR5, PT, P0 ;  /* 0x000000050a007c0c */ /* 0x000ff6000bf06300 */
[----:B------:R-:W-:Y:S02]  /*0210*/  @!UPT UIADD3 URZ, UPT, UPT, URZ, URZ, URZ ;  /* 0x000000fffffff290 */ /* 0x000fe4000fffe0ff */
[----:B------:R-:W-:Y:S08]  /*0220*/  @!P0 BRA `(.L_x_0) ;  /* 0xfffffffc00b48947 */ /* 0x000ff0000383ffff */
[----:B------:R-:W-:Y:S05]  /*0230*/  EXIT ;  /* 0x000000000000794d */ /* 0x000fea0003800000 */
.L_x_1:
[----:B------:R-:W-:-:S00]  /*0240*/  BRA `(.L_x_1) ;  /* 0xfffffffc00fc7947 */ /* 0x000fc0000383ffff */
[----:B------:R-:W-:-:S00]  /*0250*/  NOP ;  /* 0x0000000000007918 */ /* 0x000fc00000000000 */
        /* <DEDUP_REMOVED lines=10> */
.L_x_371:


//--------------------- .text._ZN7cutlass9reference6device6kernel12BlockForEachIdNS1_6detail18RandomGaussianFuncIdEEEEvPT_mNT0_6ParamsE --------------------------
	.section	.text._ZN7cutlass9reference6device6kernel12BlockForEachIdNS1_6detail18RandomGaussianFuncIdEEEEvPT_mNT0_6ParamsE,"ax",@progbits
	.align	128
        .global         _ZN7cutlass9reference6device6kernel12BlockForEachIdNS1_6detail18RandomGaussianFuncIdEEEEvPT_mNT0_6ParamsE
        .type           _ZN7cutlass9reference6device6kernel12BlockForEachIdNS1_6detail18RandomGaussianFuncIdEEEEvPT_mNT0_6ParamsE,@function
        .size           _ZN7cutlass9reference6device6kernel12BlockForEachIdNS1_6detail18RandomGaussianFuncIdEEEEvPT_mNT0_6ParamsE,(.L_x_362 - _ZN7cutlass9reference6device6kernel12BlockForEachIdNS1_6detail18RandomGaussianFuncIdEEEEvPT_mNT0_6ParamsE)
        .other          _ZN7cutlass9reference6device6kernel12BlockForEachIdNS1_6detail18RandomGaussianFuncIdEEEEvPT_mNT0_6ParamsE,@"STO_CUDA_ENTRY STV_DEFAULT"
_ZN7cutlass9reference6device6kernel12BlockForEachIdNS1_6detail18RandomGaussianFuncIdEEEEvPT_mNT0_6ParamsE:
.text._ZN7cutlass9reference6device6kernel12BlockForEachIdNS1_6detail18RandomGaussianFuncIdEEEEvPT_mNT0_6ParamsE:
[----:B------:R-:W0:Y:S08]  /*0000*/  LDC R1, c[0x0][0x37c] ;  /* 0x0000df00ff017b82 */ /* 0x000e300000000800 */
[----:B------:R-:W1:Y:S01]  /*0010*/  LDC.64 R4, c[0x0][0x390] ;  /* 0x0000e400ff047b82 */ /* 0x000e620000000a00 */
[----:B------:R-:W2:Y:S01]  /*0020*/  S2R R22, SR_TID.X ;  /* 0x0000000000167919 */ /* 0x000ea20000002100 */
[----:B0-----:R-:W-:Y:S01]  /*0030*/  VIADD R1, R1, 0xffffff98 ;  /* 0xffffff9801017836 */ /* 0x001fe20000000000 */
[----:B------:R-:W0:Y:S01]  /*0040*/  LDCU.64 UR16, c[0x0][0x358] ;  /* 0x00006b00ff1077ac */ /* 0x000e220008000a00 */
[----:B------:R-:W-:Y:S04]  /*0050*/  BSSY.RECONVERGENT B1, `(.L_x_2) ;  /* 0x0000272000017945 */ /* 0x000fe80003800200 */
[----:B------:R-:W3:Y:S08]  /*0060*/  LDC.64 R14, c[0x0][0x390] ;  /* 0x0000e400ff0e7b82 */ /* 0x000ef00000000a00 */
[----:B------:R-:W4:Y:S08]  /*0070*/  LDC.64 R12, c[0x0][0x398] ;  /* 0x0000e600ff0c7b82 */ /* 0x000f300000000a00 */
[----:B------:R-:W5:Y:S01]  /*0080*/  LDC.64 R10, c[0x0][0x3a0] ;  /* 0x0000e800ff0a7b82 */ /* 0x000f620000000a00 */
[----:B-1----:R-:W-:-:S02]  /*0090*/  LOP3.LUT R4, R4, 0xaad26b49, RZ, 0x3c, !PT ;  /* 0xaad26b4904047812 */ /* 0x002fc400078e3cff */
[----:B------:R-:W-:-:S03]  /*00a0*/  LOP3.LUT R5, R5, 0xf7dcefdd, RZ, 0x3c, !PT ;  /* 0xf7dcefdd05057812 */ /* 0x000fc600078e3cff */
[----:B------:R-:W-:Y:S02]  /*00b0*/  IMAD R19, R4, 0x4182bed5, RZ ;  /* 0x4182bed504137824 */ /* 0x000fe400078e02ff */
[----:B------:R-:W1:Y:S01]  /*00c0*/  LDC.64 R8, c[0x0][0x3b0] ;  /* 0x0000ec00ff087b82 */ /* 0x000e620000000a00 */
[----:B------:R-:W-:Y:S01]  /*00d0*/  IMAD R18, R5, -0x658354e5, RZ ;  /* 0x9a7cab1b05127824 */ /* 0x000fe200078e02ff */
[----:B---3--:R-:W-:Y:S01]  /*00e0*/  STL.64 [R1], R14 ;  /* 0x0000000e01007387 */ /* 0x008fe20000100a00 */
[C---:B------:R-:W-:Y:S02]  /*00f0*/  IADD3 R21, PT, PT, R19.reuse, 0x75bcd15, RZ ;  /* 0x075bcd1513157810 */ /* 0x040fe40007ffe0ff */
[C---:B------:R-:W-:Y:S01]  /*0100*/  VIADD R5, R18.reuse, 0x1f123bb5 ;  /* 0x1f123bb512057836 */ /* 0x040fe20000000000 */
[C---:B------:R-:W-:Y:S02]  /*0110*/  IADD3 R20, PT, PT, R19.reuse, 0x64f0c9, R18 ;  /* 0x0064f0c913147810 */ /* 0x040fe40007ffe012 */
[----:B------:R-:W3:Y:S01]  /*0120*/  LDC.64 R6, c[0x0][0x3b8] ;  /* 0x0000ee00ff067b82 */ /* 0x000ee20000000a00 */
[C---:B------:R-:W-:Y:S01]  /*0130*/  LOP3.LUT R4, R19.reuse, 0x159a55e5, RZ, 0x3c, !PT ;  /* 0x159a55e513047812 */ /* 0x040fe200078e3cff */
[----:B------:R-:W-:Y:S01]  /*0140*/  VIADD R19, R19, 0x583f19 ;  /* 0x00583f1913137836 */ /* 0x000fe20000000000 */
[----:B------:R-:W-:Y:S01]  /*0150*/  LOP3.LUT R18, R18, 0x5491333, RZ, 0x3c, !PT ;  /* 0x0549133312127812 */ /* 0x000fe200078e3cff */
[----:B----4-:R-:W-:Y:S04]  /*0160*/  STL.64 [R1+0x8], R12 ;  /* 0x0000080c01007387 */ /* 0x010fe80000100a00 */
[----:B------:R-:W4:Y:S01]  /*0170*/  LDC.64 R2, c[0x0][0x3c0] ;  /* 0x0000f000ff027b82 */ /* 0x000f220000000a00 */
[----:B-----5:R-:W-:Y:S04]  /*0180*/  STL.64 [R1+0x10], R10 ;  /* 0x0000100a01007387 */ /* 0x020fe80000100a00 */
[----:B------:R-:W-:Y:S03]  /*0190*/  STL.64 [R1+0x38], R20 ;  /* 0x0000381401007387 */ /* 0x000fe60000100a00 */
[----:B------:R-:W2:Y:S01]  /*01a0*/  S2UR UR4, SR_CTAID.X ;  /* 0x00000000000479c3 */ /* 0x000ea20000002500 */
[----:B-1----:R-:W-:Y:S04]  /*01b0*/  STL.64 [R1+0x20], R8 ;  /* 0x0000200801007387 */ /* 0x002fe80000100a00 */
[----:B------:R-:W-:Y:S03]  /*01c0*/  STL.64 [R1+0x40], R4 ;  /* 0x0000400401007387 */ /* 0x000fe60000100a00 */
[----:B------:R-:W2:Y:S01]  /*01d0*/  LDC R23, c[0x0][0x360] ;  /* 0x0000d800ff177b82 */ /* 0x000ea20000000800 */
[----:B---3--:R-:W-:Y:S04]  /*01e0*/  STL.64 [R1+0x28], R6 ;  /* 0x0000280601007387 */ /* 0x008fe80000100a00 */
[----:B------:R-:W-:Y:S03]  /*01f0*/  STL.64 [R1+0x48], R18 ;  /* 0x0000481201007387 */ /* 0x000fe60000100a00 */
[----:B------:R-:W1:Y:S01]  /*0200*/  LDC R0, c[0x0][0x3a8] ;  /* 0x0000ea00ff007b82 */ /* 0x000e620000000800 */
[----:B----4-:R-:W-:Y:S01]  /*0210*/  STL.64 [R1+0x30], R2 ;  /* 0x0000300201007387 */ /* 0x010fe20000100a00 */
[----:B--2---:R-:W-:-:S05]  /*0220*/  IMAD R22, R23, UR4, R22 ;  /* 0x0000000417167c24 */ /* 0x004fca000f8e0216 */
[----:B------:R-:W-:Y:S01]  /*0230*/  ISETP.NE.AND P0, PT, R22, RZ, PT ;  /* 0x000000ff1600720c */ /* 0x000fe20003f05270 */
[----:B-1----:R1:W-:Y:S02]  /*0240*/  STL [R1+0x18], R0 ;  /* 0x0000180001007387 */ /* 0x0023e40000100800 */
[----:B-1----:R-:W-:-:S10]  /*0250*/  HFMA2 R0, -RZ, RZ, 0, 0 ;  /* 0x00000000ff007431 */ /* 0x002fd400000001ff */
[----:B0-----:R-:W-:Y:S05]  /*0260*/  @!P0 BRA `(.L_x_3) ;  /* 0x0000002400408947 */ /* 0x001fea0003800000 */
[----:B------:R-:W-:Y:S02]  /*0270*/  MOV R15, RZ ;  /* 0x000000ff000f7202 */ /* 0x000fe40000000f00 */
[----:B------:R-:W-:Y:S02]  /*0280*/  MOV R7, R22 ;  /* 0x0000001600077202 */ /* 0x000fe40000000f00 */
[----:B------:R-:W-:-:S07]  /*0290*/  MOV R6, R0 ;  /* 0x0000000000067202 */ /* 0x000fce0000000f00 */
.L_x_12:
[----:B------:R-:W-:Y:S01]  /*02a0*/  LOP3.LUT R8, R7, 0x3, RZ, 0xc0, !PT ;  /* 0x0000000307087812 */ /* 0x000fe200078ec0ff */
[----:B------:R-:W-:Y:S03]  /*02b0*/  BSSY.RECONVERGENT B0, `(.L_x_4) ;  /* 0x0000245000007945 */ /* 0x000fe60003800200 */
[----:B------:R-:W-:-:S04]  /*02c0*/  ISETP.NE.U32.AND P0, PT, R8, RZ, PT ;  /* 0x000000ff0800720c */ /* 0x000fc80003f05070 */
[----:B------:R-:W-:-:S13]  /*02d0*/  ISETP.NE.AND.EX P0, PT, RZ, RZ, PT, P0 ;  /* 0x000000ffff00720c */ /* 0x000fda0003f05300 */
[----:B012---:R-:W-:Y:S05]  /*02e0*/  @!P0 BRA `(.L_x_5) ;  /* 0x0000002400048947 */ /* 0x007fea0003800000 */
[----:B------:R-:W0:Y:S01]  /*02f0*/  LDC.64 R24, c[0x4][RZ] ;  /* 0x01000000ff187b82 */ /* 0x000e220000000a00 */
[----:B------:R-:W-:Y:S01]  /*0300*/  IMAD.MOV.U32 R14, RZ, RZ, RZ ;  /* 0x000000ffff0e7224 */ /* 0x000fe200078e00ff */
[----:B------:R-:W-:Y:S02]  /*0310*/  CS2R R18, SRZ ;  /* 0x0000000000127805 */ /* 0x000fe4000001ff00 */
[----:B------:R-:W-:Y:S02]  /*0320*/  CS2R R4, SRZ ;  /* 0x0000000000047805 */ /* 0x000fe4000001ff00 */
[----:B------:R-:W-:Y:S01]  /*0330*/  MOV R21, RZ ;  /* 0x000000ff00157202 */ /* 0x000fe20000000f00 */
[----:B0-----:R-:W-:-:S07]  /*0340*/  IMAD.WIDE.U32 R24, R15, 0xc80, R24 ;  /* 0x00000c800f187825 */ /* 0x001fce00078e0018 */
.L_x_7:
[----:B------:R-:W-:-:S06]  /*0350*/  LEA R3, R14, R1, 0x2 ;  /* 0x000000010e037211 */ /* 0x000fcc00078e10ff */
[----:B------:R-:W5:Y:S01]  /*0360*/  LDL R3, [R3+0x3c] ;  /* 0x00003c0003037983 */ /* 0x000f620000100800 */
[----:B------:R-:W-:Y:S01]  /*0370*/  SHF.L.U32 R2, R14, 0x5, RZ ;  /* 0x000000050e027819 */ /* 0x000fe200000006ff */
[----:B------:R-:W-:-:S06]  /*0380*/  UMOV UR4, URZ ;  /* 0x000000ff00047c82 */ /* 0x000fcc0008000000 */
.L_x_6:
[----:B-----5:R-:W-:Y:S01]  /*0390*/  SHF.R.U32.HI R9, RZ, UR4, R3 ;  /* 0x00000004ff097c19 */ /* 0x020fe20008011603 */
[----:B------:R-:W-:-:S03]  /*03a0*/  VIADD R10, R2, UR4 ;  /* 0x00000004020a7c36 */ /* 0x000fc60008000000 */
[----:B------:R-:W-:Y:S01]  /*03b0*/  LOP3.LUT R11, R9, 0x1, RZ, 0xc0, !PT ;  /* 0x00000001090b7812 */ /* 0x000fe200078ec0ff */
[----:B------:R-:W-:-:S03]  /*03c0*/  IMAD R10, R10, 0x5, RZ ;  /* 0x000000050a0a7824 */ /* 0x000fc600078e02ff */
[----:B------:R-:W-:Y:S01]  /*03d0*/  ISETP.NE.U32.AND P0, PT, R11, 0x1, PT ;  /* 0x000000010b00780c */ /* 0x000fe20003f05070 */
[----:B------:R-:W-:-:S03]  /*03e0*/  IMAD.WIDE.U32 R16, R10, 0x4, R24 ;  /* 0x000000040a107825 */ /* 0x000fc600078e0018 */
[----:B------:R-:W-:-:S09]  /*03f0*/  R2P PR, R9, 0x7e ;  /* 0x0000007e09007804 */ /* 0x000fd20000000000 */
[----:B------:R-:W2:Y:S04]  /*0400*/  @!P0 LDG.E R13, desc[UR16][R16.64+0x10] ;  /* 0x00001010100d8981 */ /* 0x000ea8000c1e1900 */
[----:B------:R-:W3:Y:S04]  /*0410*/  @P1 LDG.E R12, desc[UR16][R16.64+0x24] ;  /* 0x00002410100c1981 */ /* 0x000ee8000c1e1900 */
[----:B------:R-:W4:Y:S04]  /*0420*/  @P2 LDG.E R11, desc[UR16][R16.64+0x38] ;  /* 0x00003810100b2981 */ /* 0x000f28000c1e1900 */
[----:B------:R-:W4:Y:S01]  /*0430*/  @P3 LDG.E R10, desc[UR16][R16.64+0x4c] ;  /* 0x00004c10100a3981 */ /* 0x000f22000c1e1900 */
[----:B--2---:R-:W-:-:S03]  /*0440*/  @!P0 LOP3.LUT R19, R19, R13, RZ, 0x3c, !PT ;  /* 0x0000000d13138212 */ /* 0x004fc600078e3cff */
[----:B------:R-:W2:Y:S01]  /*0450*/  @!P0 LDG.E R13, desc[UR16][R16.64] ;  /* 0x00000010100d8981 */ /* 0x000ea2000c1e1900 */
[----:B---3--:R-:W-:-:S03]  /*0460*/  @P1 LOP3.LUT R19, R19, R12, RZ, 0x3c, !PT ;  /* 0x0000000c13131212 */ /* 0x008fc600078e3cff */
[----:B------:R-:W3:Y:S01]  /*0470*/  @!P0 LDG.E R12, desc[UR16][R16.64+0x4] ;  /* 0x00000410100c8981 */ /* 0x000ee2000c1e1900 */
[----:B----4-:R-:W-:-:S03]  /*0480*/  @P2 LOP3.LUT R19, R19, R11, RZ, 0x3c, !PT ;  /* 0x0000000b13132212 */ /* 0x010fc600078e3cff */
[----:B------:R-:W4:Y:S01]  /*0490*/  @P4 LDG.E R11, desc[UR16][R16.64+0x60] ;  /* 0x00006010100b4981 */ /* 0x000f22000c1e1900 */
[----:B------:R-:W-:-:S03]  /*04a0*/  @P3 LOP3.LUT R19, R19, R10, RZ, 0x3c, !PT ;  /* 0x0000000a13133212 */ /* 0x000fc600078e3cff */
[----:B------:R-:W4:Y:S01]  /*04b0*/  @P5 LDG.E R10, desc[UR16][R16.64+0x74] ;  /* 0x00007410100a5981 */ /* 0x000f22000c1e1900 */
[----:B--2---:R-:W-:-:S03]  /*04c0*/  @!P0 LOP3.LUT R21, R21, R13, RZ, 0x3c, !PT ;  /* 0x0000000d15158212 */ /* 0x004fc600078e3cff */
[----:B------:R-:W2:Y:S01]  /*04d0*/  @!P0 LDG.E R13, desc[UR16][R16.64+0x8] ;  /* 0x00000810100d8981 */ /* 0x000ea2000c1e1900 */
[----:B---3--:R-:W-:-:S03]  /*04e0*/  @!P0 LOP3.LUT R4, R4, R12, RZ, 0x3c, !PT ;  /* 0x0000000c04048212 */ /* 0x008fc600078e3cff */
[----:B------:R-:W3:Y:S01]  /*04f0*/  @!P0 LDG.E R12, desc[UR16][R16.64+0xc] ;  /* 0x00000c10100c8981 */ /* 0x000ee2000c1e1900 */
[----:B----4-:R-:W-:-:S03]  /*0500*/  @P4 LOP3.LUT R19, R19, R11, RZ, 0x3c, !PT ;  /* 0x0000000b13134212 */ /* 0x010fc600078e3cff */
[----:B------:R-:W4:Y:S01]  /*0510*/  @P1 LDG.E R11, desc[UR16][R16.64+0x14] ;  /* 0x00001410100b1981 */ /* 0x000f22000c1e1900 */
[----:B------:R-:W-:-:S03]  /*0520*/  @P5 LOP3.LUT R19, R19, R10, RZ, 0x3c, !PT ;  /* 0x0000000a13135212 */ /* 0x000fc600078e3cff */
[----:B------:R-:W4:Y:S01]  /*0530*/  @P6 LDG.E R10, desc[UR16][R16.64+0x88] ;  /* 0x00008810100a6981 */ /* 0x000f22000c1e1900 */
[----:B--2---:R-:W-:-:S03]  /*0540*/  @!P0 LOP3.LUT R5, R5, R13, RZ, 0x3c, !PT ;  /* 0x0000000d05058212 */ /* 0x004fc600078e3cff */
[----:B------:R-:W2:Y:S01]  /*0550*/  @P1 LDG.E R13, desc[UR16][R16.64+0x18] ;  /* 0x00001810100d1981 */ /* 0x000ea2000c1e1900 */
[----:B---3--:R-:W-:-:S03]  /*0560*/  @!P0 LOP3.LUT R18, R18, R12, RZ, 0x3c, !PT ;  /* 0x0000000c12128212 */ /* 0x008fc600078e3cff */
[----:B------:R-:W3:Y:S01]  /*0570*/  @P1 LDG.E R12, desc[UR16][R16.64+0x1c] ;  /* 0x00001c10100c1981 */ /* 0x000ee2000c1e1900 */
[----:B----4-:R-:W-:-:S03]  /*0580*/  @P1 LOP3.LUT R21, R21, R11, RZ, 0x3c, !PT ;  /* 0x0000000b15151212 */ /* 0x010fc600078e3cff */
[----:B------:R-:W4:Y:S01]  /*0590*/  @P1 LDG.E R11, desc[UR16][R16.64+0x20] ;  /* 0x00002010100b1981 */ /* 0x000f22000c1e1900 */
[----:B------:R-:W-:-:S03]  /*05a0*/  @P6 LOP3.LUT R19, R19, R10, RZ, 0x3c, !PT ;  /* 0x0000000a13136212 */ /* 0x000fc600078e3cff */
[----:B------:R-:W4:Y:S01]  /*05b0*/  @P2 LDG.E R10, desc[UR16][R16.64+0x28] ;  /* 0x00002810100a2981 */ /* 0x000f22000c1e1900 */
[----:B--2---:R-:W-:-:S03]  /*05c0*/  @P1 LOP3.LUT R4, R4, R13, RZ, 0x3c, !PT ;  /* 0x0000000d04041212 */ /* 0x004fc600078e3cff */
[----:B------:R-:W2:Y:S01]  /*05d0*/  @P2 LDG.E R13, desc[UR16][R16.64+0x2c] ;  /* 0x00002c10100d2981 */ /* 0x000ea2000c1e1900 */
[----:B---3--:R-:W-:-:S03]  /*05e0*/  @P1 LOP3.LUT R5, R5, R12, RZ, 0x3c, !PT ;  /* 0x0000000c05051212 */ /* 0x008fc600078e3cff */
        /* <DEDUP_REMOVED lines=29> */
[----:B------:R-:W-:Y:S02]  /*07c0*/  LOP3.LUT P0, RZ, R9, 0x80, RZ, 0xc0, !PT ;  /* 0x0000008009ff7812 */ /* 0x000fe4000780c0ff */
[----:B--2---:R-:W-:Y:S02]  /*07d0*/  @P5 LOP3.LUT R4, R4, R13, RZ, 0x3c, !PT ;  /* 0x0000000d04045212 */ /* 0x004fe400078e3cff */
        /* <DEDUP_REMOVED lines=15> */
[----:B--2---:R-:W-:Y:S02]  /*08d0*/  @P0 LOP3.LUT R4, R4, R13, RZ, 0x3c, !PT ;  /* 0x0000000d04040212 */ /* 0x004fe400078e3cff */
[----:B---3--:R-:W-:Y:S02]  /*08e0*/  @P0 LOP3.LUT R5, R5, R12, RZ, 0x3c, !PT ;  /* 0x0000000c05050212 */ /* 0x008fe400078e3cff */
[----:B----4-:R-:W-:Y:S02]  /*08f0*/  @P0 LOP3.LUT R18, R18, R11, RZ, 0x3c, !PT ;  /* 0x0000000b12120212 */ /* 0x010fe400078e3cff */
[----:B------:R-:W-:Y:S02]  /*0900*/  @P0 LOP3.LUT R19, R19, R10, RZ, 0x3c, !PT ;  /* 0x0000000a13130212 */ /* 0x000fe400078e3cff */
[----:B------:R-:W-:-:S13]  /*0910*/  R2P PR, R9.B1, 0x7f ;  /* 0x0000007f09007804 */ /* 0x000fda0000001000 */
[----:B------:R-:W2:Y:S04]  /*0920*/  @P0 LDG.E R10, desc[UR16][R16.64+0xa0] ;  /* 0x0000a010100a0981 */ /* 0x000ea8000c1e1900 */
[----:B------:R-:W3:Y:S04]  /*0930*/  @P0 LDG.E R13, desc[UR16][R16.64+0xa4] ;  /* 0x0000a410100d0981 */ /* 0x000ee8000c1e1900 */
[----:B------:R-:W4:Y:S04]  /*0940*/  @P0 LDG.E R12, desc[UR16][R16.64+0xa8] ;  /* 0x0000a810100c0981 */ /* 0x000f28000c1e1900 */
        /* <DEDUP_REMOVED lines=13> */
[----:B------:R-:W-:Y:S02]  /*0a20*/  LOP3.LUT P0, RZ, R9, 0x8000, RZ, 0xc0, !PT ;  /* 0x0000800009ff7812 */ /* 0x000fe4000780c0ff */
[----:B----4-:R-:W-:Y:S01]  /*0a30*/  @P1 LOP3.LUT R4, R4, R12, RZ, 0x3c, !PT ;  /* 0x0000000c04041212 */ /* 0x010fe200078e3cff */
[----:B------:R-:W4:Y:S01]  /*0a40*/  @P2 LDG.E R9, desc[UR16][R16.64+0xd4] ;  /* 0x0000d41010092981 */ /* 0x000f22000c1e1900 */
[----:B------:R-:W-:-:S03]  /*0a50*/  @P1 LOP3.LUT R5, R5, R11, RZ, 0x3c, !PT ;  /* 0x0000000b05051212 */ /* 0x000fc600078e3cff */
        /* <DEDUP_REMOVED lines=53> */
[----:B------:R-:W2:Y:S04]  /*0db0*/  @P0 LDG.E R10, desc[UR16][R16.64+0x134] ;  /* 0x00013410100a0981 */ /* 0x000ea8000c1e1900 */
[----:B------:R-:W2:Y:S01]  /*0dc0*/  @P0 LDG.E R16, desc[UR16][R16.64+0x138] ;  /* 0x0001381010100981 */ /* 0x000ea2000c1e1900 */
[----:B------:R-:W-:-:S04]  /*0dd0*/  UIADD3 UR4, UPT, UPT, UR4, 0x10, URZ ;  /* 0x0000001004047890 */ /* 0x000fc8000fffe0ff */
[----:B------:R-:W-:Y:S01]  /*0de0*/  UISETP.NE.AND UP0, UPT, UR4, 0x20, UPT ;  /* 0x000000200400788c */ /* 0x000fe2000bf05270 */
[----:B---3--:R-:W-:Y:S02]  /*0df0*/  @P6 LOP3.LUT R19, R19, R13, RZ, 0x3c, !PT ;  /* 0x0000000d13136212 */ /* 0x008fe400078e3cff */
[----:B----4-:R-:W-:Y:S02]  /*0e00*/  @P0 LOP3.LUT R21, R21, R12, RZ, 0x3c, !PT ;  /* 0x0000000c15150212 */ /* 0x010fe400078e3cff */
[----:B------:R-:W-:Y:S02]  /*0e10*/  @P0 LOP3.LUT R4, R4, R11, RZ, 0x3c, !PT ;  /* 0x0000000b04040212 */ /* 0x000fe400078e3cff */
[----:B------:R-:W-:Y:S02]  /*0e20*/  @P0 LOP3.LUT R19, R19, R9, RZ, 0x3c, !PT ;  /* 0x0000000913130212 */ /* 0x000fe400078e3cff */
[----:B--2---:R-:W-:Y:S02]  /*0e30*/  @P0 LOP3.LUT R5, R5, R10, RZ, 0x3c, !PT ;  /* 0x0000000a05050212 */ /* 0x004fe400078e3cff */
[----:B------:R-:W-:Y:S01]  /*0e40*/  @P0 LOP3.LUT R18, R18, R16, RZ, 0x3c, !PT ;  /* 0x0000001012120212 */ /* 0x000fe200078e3cff */
[----:B------:R-:W-:Y:S05]  /*0e50*/  BRA.U UP0, `(.L_x_6) ;  /* 0xfffffff5004c7547 */ /* 0x000fea000b83ffff */
[----:B------:R-:W-:-:S04]  /*0e60*/  IADD3 R14, PT, PT, R14, 0x1, RZ ;  /* 0x000000010e0e7810 */ /* 0x000fc80007ffe0ff */
[----:B------:R-:W-:-:S13]  /*0e70*/  ISETP.NE.AND P0, PT, R14, 0x5, PT ;  /* 0x000000050e00780c */ /* 0x000fda0003f05270 */
[----:B------:R-:W-:Y:S05]  /*0e80*/  @P0 BRA `(.L_x_7) ;  /* 0xfffffff400300947 */ /* 0x000fea000383ffff */
[----:B------:R0:W-:Y:S01]  /*0e90*/  STL [R1+0x3c], R21 ;  /* 0x00003c1501007387 */ /* 0x0001e20000100800 */
[----:B------:R-:W-:-:S03]  /*0ea0*/  ISETP.NE.U32.AND P0, PT, R8, 0x1, PT ;  /* 0x000000010800780c */ /* 0x000fc60003f05070 */
[----:B------:R0:W-:Y:S01]  /*0eb0*/  STL.64 [R1+0x40], R4 ;  /* 0x0000400401007387 */ /* 0x0001e20000100a00 */
[----:B------:R-:W-:-:S03]  /*0ec0*/  ISETP.NE.AND.EX P0, PT, RZ, RZ, PT, P0 ;  /* 0x000000ffff00720c */ /* 0x000fc60003f05300 */
[----:B------:R0:W-:Y:S10]  /*0ed0*/  STL.64 [R1+0x48], R18 ;  /* 0x0000481201007387 */ /* 0x0001f40000100a00 */
[----:B------:R-:W-:Y:S05]  /*0ee0*/  @!P0 BRA `(.L_x_5) ;  /* 0x0000001800048947 */ /* 0x000fea0003800000 */
[----:B------:R-:W-:Y:S01]  /*0ef0*/  UMOV UR5, URZ ;  /* 0x000000ff00057c82 */ /* 0x000fe20008000000 */
[----:B------:R-:W-:Y:S01]  /*0f00*/  UMOV UR4, URZ ;  /* 0x000000ff00047c82 */ /* 0x000fe20008000000 */
[----:B------:R-:W-:Y:S01]  /*0f10*/  IMAD.MOV.U32 R14, RZ, RZ, RZ ;  /* 0x000000ffff0e7224 */ /* 0x000fe200078e00ff */
[----:B0-----:R-:W-:Y:S01]  /*0f20*/  MOV R19, UR5 ;  /* 0x0000000500137c02 */ /* 0x001fe20008000f00 */
[----:B------:R-:W-:Y:S01]  /*0f30*/  IMAD.MOV.U32 R21, RZ, RZ, RZ ;  /* 0x000000ffff157224 */ /* 0x000fe200078e00ff */
[----:B------:R-:W-:Y:S01]  /*0f40*/  MOV R5, UR5 ;  /* 0x0000000500057c02 */ /* 0x000fe20008000f00 */
[----:B------:R-:W-:Y:S01]  /*0f50*/  IMAD.U32 R18, RZ, RZ, UR4 ;  /* 0x00000004ff127e24 */ /* 0x000fe2000f8e00ff */
[----:B------:R-:W-:-:S07]  /*0f60*/  MOV R4, UR4 ;  /* 0x0000000400047c02 */ /* 0x000fce0008000f00 */
.L_x_9:
[----:B------:R-:W-:-:S06]  /*0f70*/  LEA R3, R14, R1, 0x2 ;  /* 0x000000010e037211 */ /* 0x000fcc00078e10ff */
[----:B------:R-:W5:Y:S01]  /*0f80*/  LDL R3, [R3+0x3c] ;  /* 0x00003c0003037983 */ /* 0x000f620000100800 */
[----:B------:R-:W-:Y:S01]  /*0f90*/  SHF.L.U32 R2, R14, 0x5, RZ ;  /* 0x000000050e027819 */ /* 0x000fe200000006ff */
[----:B------:R-:W-:-:S06]  /*0fa0*/  UMOV UR4, URZ ;  /* 0x000000ff00047c82 */ /* 0x000fcc0008000000 */
.L_x_8:
        /* <DEDUP_REMOVED lines=181> */
[----:B------:R-:W-:Y:S05]  /*1b00*/  @P0 BRA `(.L_x_5) ;  /* 0x0000000800fc0947 */ /* 0x000fea0003800000 */
[----:B------:R-:W-:Y:S01]  /*1b10*/  UMOV UR5, URZ ;  /* 0x000000ff00057c82 */ /* 0x000fe20008000000 */
[----:B------:R-:W-:Y:S01]  /*1b20*/  UMOV UR4, URZ ;  /* 0x000000ff00047c82 */ /* 0x000fe20008000000 */
[----:B------:R-:W-:Y:S01]  /*1b30*/  IMAD.MOV.U32 R14, RZ, RZ, RZ ;  /* 0x000000ffff0e7224 */ /* 0x000fe200078e00ff */
[----:B-1----:R-:W-:Y:S01]  /*1b40*/  MOV R19, UR5 ;  /* 0x0000000500137c02 */ /* 0x002fe20008000f00 */
[----:B------:R-:W-:Y:S01]  /*1b50*/  IMAD.MOV.U32 R21, RZ, RZ, RZ ;  /* 0x000000ffff157224 */ /* 0x000fe200078e00ff */
[----:B------:R-:W-:Y:S01]  /*1b60*/  MOV R5, UR5 ;  /* 0x0000000500057c02 */ /* 0x000fe20008000f00 */
[----:B------:R-:W-:Y:S01]  /*1b70*/  IMAD.U32 R18, RZ, RZ, UR4 ;  /* 0x00000004ff127e24 */ /* 0x000fe2000f8e00ff */
[----:B------:R-:W-:-:S07]  /*1b80*/  MOV R4, UR4 ;  /* 0x0000000400047c02 */ /* 0x000fce0008000f00 */
.L_x_11:
[----:B------:R-:W-:-:S06]  /*1b90*/  LEA R3, R14, R1, 0x2 ;  /* 0x000000010e037211 */ /* 0x000fcc00078e10ff */
[----:B------:R-:W5:Y:S01]  /*1ba0*/  LDL R3, [R3+0x3c] ;  /* 0x00003c0003037983 */ /* 0x000f620000100800 */
[----:B------:R-:W-:Y:S01]  /*1bb0*/  SHF.L.U32 R2, R14, 0x5, RZ ;  /* 0x000000050e027819 */ /* 0x000fe200000006ff */
[----:B------:R-:W-:-:S06]  /*1bc0*/  UMOV UR4, URZ ;  /* 0x000000ff00047c82 */ /* 0x000fcc0008000000 */
.L_x_10:
        /* <DEDUP_REMOVED lines=10> */
[----:B------:R-:W4:Y:S04]  /*1c70*/  @!P0 LDG.E R13, desc[UR16][R16.64] ;  /* 0x00000010100d8981 */ /* 0x000f28000c1e1900 */
[----:B------:R-:W4:Y:S01]  /*1c80*/  @P3 LDG.E R8, desc[UR16][R16.64+0x4c] ;  /* 0x00004c1010083981 */ /* 0x000f22000c1e1900 */
[----:B--2---:R-:W-:-:S03]  /*1c90*/  @!P0 LOP3.LUT R19, R19, R12, RZ, 0x3c, !PT ;  /* 0x0000000c13138212 */ /* 0x004fc600078e3cff */
[----:B------:R-:W2:Y:S01]  /*1ca0*/  @!P0 LDG.E R12, desc[UR16][R16.64+0x8] ;  /* 0x00000810100c8981 */ /* 0x000ea2000c1e1900 */
[----:B---3--:R-:W-:-:S03]  /*1cb0*/  @P1 LOP3.LUT R19, R19, R11, RZ, 0x3c, !PT ;  /* 0x0000000b13131212 */ /* 0x008fc600078e3cff */
[----:B------:R-:W3:Y:S01]  /*1cc0*/  @!P0 LDG.E R11, desc[UR16][R16.64+0xc] ;  /* 0x00000c10100b8981 */ /* 0x000ee2000c1e1900 */
[----:B----4-:R-:W-:-:S03]  /*1cd0*/  @P2 LOP3.LUT R19, R19, R10, RZ, 0x3c, !PT ;  /* 0x0000000a13132212 */ /* 0x010fc600078e3cff */
[----:B------:R-:W4:Y:S01]  /*1ce0*/  @P4 LDG.E R10, desc[UR16][R16.64+0x60] ;  /* 0x00006010100a4981 */ /* 0x000f22000c1e1900 */
[----:B------:R-:W-:-:S03]  /*1cf0*/  @!P0 LOP3.LUT R21, R21, R13, RZ, 0x3c, !PT ;  /* 0x0000000d15158212 */ /* 0x000fc600078e3cff */
[----:B------:R-:W4:Y:S01]  /*1d00*/  @!P0 LDG.E R13, desc[UR16][R16.64+0x4] ;  /* 0x00000410100d8981 */ /* 0x000f22000c1e1900 */
        /* <DEDUP_REMOVED lines=8> */
[----:B------:R-:W-:-:S03]  /*1d90*/  @!P0 LOP3.LUT R4, R4, R13, RZ, 0x3c, !PT ;  /* 0x0000000d04048212 */ /* 0x000fc600078e3cff */
        /* <DEDUP_REMOVED lines=43> */
[----:B------:R-:W-:Y:S02]  /*2050*/  LOP3.LUT P0, RZ, R9, 0x80, RZ, 0xc0, !PT ;  /* 0x0000008009ff7812 */ /* 0x000fe4000780c0ff */
[----:B--2---:R-:W-:-:S11]  /*2060*/  @P6 LOP3.LUT R21, R21, R12, RZ, 0x3c, !PT ;  /* 0x0000000c15156212 */ /* 0x004fd600078e3cff */
        /* <DEDUP_REMOVED lines=9> */
[----:B--2---:R-:W-:Y:S02]  /*2100*/  @P0 LOP3.LUT R4, R4, R12, RZ, 0x3c, !PT ;  /* 0x0000000c04040212 */ /* 0x004fe400078e3cff */
[----:B---3--:R-:W-:Y:S02]  /*2110*/  @P0 LOP3.LUT R5, R5, R11, RZ, 0x3c, !PT ;  /* 0x0000000b05050212 */ /* 0x008fe400078e3cff */
[----:B----4-:R-:W-:Y:S02]  /*2120*/  @P0 LOP3.LUT R18, R18, R10, RZ, 0x3c, !PT ;  /* 0x0000000a12120212 */ /* 0x010fe400078e3cff */
[----:B------:R-:W-:Y:S02]  /*2130*/  @P0 LOP3.LUT R21, R21, R13, RZ, 0x3c, !PT ;  /* 0x0000000d15150212 */ /* 0x000fe400078e3cff */
[----:B------:R-:W-:Y:S02]  /*2140*/  @P0 LOP3.LUT R19, R19, R8, RZ, 0x3c, !PT ;  /* 0x0000000813130212 */ /* 0x000fe400078e3cff */
[----:B------:R-:W-:-:S13]  /*2150*/  R2P PR, R9.B1, 0x7f ;  /* 0x0000007f09007804 */ /* 0x000fda0000001000 */
[----:B------:R-:W2:Y:S04]  /*2160*/  @P0 LDG.E R12, desc[UR16][R16.64+0xa0] ;  /* 0x0000a010100c0981 */ /* 0x000ea8000c1e1900 */
[----:B------:R-:W3:Y:S04]  /*2170*/  @P0 LDG.E R11, desc[UR16][R16.64+0xa4] ;  /* 0x0000a410100b0981 */ /* 0x000ee8000c1e1900 */
[----:B------:R-:W4:Y:S04]  /*2180*/  @P0 LDG.E R10, desc[UR16][R16.64+0xa8] ;  /* 0x0000a810100a0981 */ /* 0x000f28000c1e1900 */
        /* <DEDUP_REMOVED lines=12> */
[----:B------:R-:W-:-:S03]  /*2250*/  LOP3.LUT P0, RZ, R9, 0x8000, RZ, 0xc0, !PT ;  /* 0x0000800009ff7812 */ /* 0x000fc6000780c0ff */
        /* <DEDUP_REMOVED lines=56> */
[----:B------:R-:W4:Y:S04]  /*25e0*/  @P0 LDG.E R8, desc[UR16][R16.64+0x13c] ;  /* 0x00013c1010080981 */ /* 0x000f28000c1e1900 */
[----:B------:R-:W4:Y:S01]  /*25f0*/  @P0 LDG.E R16, desc[UR16][R16.64+0x138] ;  /* 0x0001381010100981 */ /* 0x000f22000c1e1900 */
[----:B------:R-:W-:-:S04]  /*2600*/  UIADD3 UR4, UPT, UPT, UR4, 0x10, URZ ;  /* 0x0000001004047890 */ /* 0x000fc8000fffe0ff */
[----:B------:R-:W-:Y:S01]  /*2610*/  UISETP.NE.AND UP0, UPT, UR4, 0x20, UPT ;  /* 0x000000200400788c */ /* 0x000fe2000bf05270 */
[----:B------:R-:W-:Y:S02]  /*2620*/  @P6 LOP3.LUT R18, R18, R13, RZ, 0x3c, !PT ;  /* 0x0000000d12126212 */ /* 0x000fe400078e3cff */
[----:B------:R-:W-:Y:S02]  /*2630*/  @P0 LOP3.LUT R5, R5, R9, RZ, 0x3c, !PT ;  /* 0x0000000905050212 */ /* 0x000fe400078e3cff */
[----:B--2---:R-:W-:Y:S02]  /*2640*/  @P6 LOP3.LUT R19, R19, R12, RZ, 0x3c, !PT ;  /* 0x0000000c13136212 */ /* 0x004fe400078e3cff */
[----:B---3--:R-:W-:Y:S02]  /*2650*/  @P0 LOP3.LUT R21, R21, R11, RZ, 0x3c, !PT ;  /* 0x0000000b15150212 */ /* 0x008fe400078e3cff */
[----:B----4-:R-:W-:Y:S02]  /*2660*/  @P0 LOP3.LUT R4, R4, R10, RZ, 0x3c, !PT ;  /* 0x0000000a04040212 */ /* 0x010fe400078e3cff */
[----:B------:R-:W-:-:S02]  /*2670*/  @P0 LOP3.LUT R19, R19, R8, RZ, 0x3c, !PT ;  /* 0x0000000813130212 */ /* 0x000fc400078e3cff */
[----:B------:R-:W-:Y:S01]  /*2680*/  @P0 LOP3.LUT R18, R18, R16, RZ, 0x3c, !PT ;  /* 0x0000001012120212 */ /* 0x000fe200078e3cff */
[----:B------:R-:W-:Y:S05]  /*2690*/  BRA.U UP0, `(.L_x_10) ;  /* 0xfffffff5004c7547 */ /* 0x000fea000b83ffff */
[----:B------:R-:W-:-:S04]  /*26a0*/  IADD3 R14, PT, PT, R14, 0x1, RZ ;  /* 0x000000010e0e7810 */ /* 0x000fc80007ffe0ff */
[----:B------:R-:W-:-:S13]  /*26b0*/  ISETP.NE.AND P0, PT, R14, 0x5, PT ;  /* 0x000000050e00780c */ /* 0x000fda0003f05270 */
[----:B------:R-:W-:Y:S05]  /*26c0*/  @P0 BRA `(.L_x_11) ;  /* 0xfffffff400300947 */ /* 0x000fea000383ffff */
[----:B------:R2:W-:Y:S04]  /*26d0*/  STL [R1+0x3c], R21 ;  /* 0x00003c1501007387 */ /* 0x0005e80000100800 */
[----:B------:R2:W-:Y:S04]  /*26e0*/  STL.64 [R1+0x40], R4 ;  /* 0x0000400401007387 */ /* 0x0005e80000100a00 */
[----:B------:R2:W-:Y:S02]  /*26f0*/  STL.64 [R1+0x48], R18 ;  /* 0x0000481201007387 */ /* 0x0005e40000100a00 */
.L_x_5:
[----:B------:R-:W-:Y:S05]  /*2700*/  BSYNC.RECONVERGENT B0 ;  /* 0x0000000000007941 */ /* 0x000fea0003800200 */
.L_x_4:
[----:B------:R-:W-:Y:S01]  /*2710*/  ISETP.GT.U32.AND P0, PT, R7, 0x3, PT ;  /* 0x000000030700780c */ /* 0x000fe20003f04070 */
[----:B------:R-:W-:Y:S01]  /*2720*/  VIADD R15, R15, 0x1 ;  /* 0x000000010f0f7836 */ /* 0x000fe20000000000 */
[--C-:B------:R-:W-:Y:S02]  /*2730*/  SHF.R.U64 R7, R7, 0x2, R6.reuse ;  /* 0x0000000207077819 */ /* 0x100fe40000001206 */
[----:B------:R-:W-:Y:S02]  /*2740*/  ISETP.GT.U32.AND.EX P0, PT, R6, RZ, PT, P0 ;  /* 0x000000ff0600720c */ /* 0x000fe40003f04100 */
[----:B------:R-:W-:-:S11]  /*2750*/  SHF.R.U32.HI R6, RZ, 0x2, R6 ;  /* 0x00000002ff067819 */ /* 0x000fd60000011606 */
[----:B------:R-:W-:Y:S05]  /*2760*/  @P0 BRA `(.L_x_12) ;  /* 0xffffffd800cc0947 */ /* 0x000fea000383ffff */
.L_x_3:
[----:B------:R-:W-:Y:S05]  /*2770*/  BSYNC.RECONVERGENT B1 ;  /* 0x0000000000017941 */ /* 0x000fea0003800200 */
.L_x_2:
[----:B------:R-:W3:Y:S02]  /*2780*/  LDCU.64 UR4, c[0x0][0x388] ;  /* 0x00007100ff0477ac */ /* 0x000ee40008000a00 */
[----:B---3--:R-:W-:-:S04]  /*2790*/  ISETP.GE.U32.AND P0, PT, R22, UR4, PT ;  /* 0x0000000416007c0c */ /* 0x008fc8000bf06070 */
[----:B------:R-:W-:-:S13]  /*27a0*/  ISETP.GE.U32.AND.EX P0, PT, R0, UR5, PT, P0 ;  /* 0x0000000500007c0c */ /* 0x000fda000bf06100 */
[----:B------:R-:W-:Y:S05]  /*27b0*/  @P0 EXIT ;  /* 0x000000000000094d */ /* 0x000fea0003800000 */
[----:B------:R-:W3:Y:S01]  /*27c0*/  LDCU UR4, c[0x0][0x370] ;  /* 0x00006e00ff0477ac */ /* 0x000ee20008000800 */
[----:B------:R-:W-:Y:S01]  /*27d0*/  HFMA2 R6, -RZ, RZ, 0, 0 ;  /* 0x00000000ff067431 */ /* 0x000fe200000001ff */
[----:B------:R-:W-:Y:S02]  /*27e0*/  MOV R24, R19 ;  /* 0x0000001300187202 */ /* 0x000fe40000000f00 */
[----:B------:R-:W-:Y:S01]  /*27f0*/  CS2R R8, SRZ ;  /* 0x0000000000087805 */ /* 0x000fe2000001ff00 */
[----:B------:R-:W4:Y:S01]  /*2800*/  LDCU UR10, c[0x0][0x3a8] ;  /* 0x00007500ff0a77ac */ /* 0x000f220008000800 */
[----:B------:R-:W0:Y:S01]  /*2810*/  LDCU.64 UR8, c[0x0][0x3a0] ;  /* 0x00007400ff0877ac */ /* 0x000e220008000a00 */
[----:B------:R-:W0:Y:S01]  /*2820*/  LDCU.128 UR12, c[0x0][0x380] ;  /* 0x00007000ff0c77ac */ /* 0x000e220008000c00 */
[----:B---3--:R-:W-:-:S07]  /*2830*/  IMAD R23, R23, UR4, RZ ;  /* 0x0000000417177c24 */ /* 0x008fce000f8e02ff */
.L_x_20:
[----:B------:R-:W-:Y:S01]  /*2840*/  IMAD.MOV.U32 R14, RZ, RZ, R8 ;  /* 0x000000ffff0e7224 */ /* 0x000fe200078e0008 */
[----:B------:R-:W-:Y:S01]  /*2850*/  ISETP.NE.AND P0, PT, R6, 0x1, PT ;  /* 0x000000010600780c */ /* 0x000fe20003f05270 */
[----:B------:R-:W-:Y:S01]  /*2860*/  BSSY.RECONVERGENT B2, `(.L_x_13) ;  /* 0x00000e7000027945 */ /* 0x000fe20003800200 */
[----:B------:R-:W-:Y:S01]  /*2870*/  MOV R15, R9 ;  /* 0x00000009000f7202 */ /* 0x000fe20000000f00 */
[----:B------:R-:W-:Y:S10]  /*2880*/  IMAD.MOV.U32 R6, RZ, RZ, RZ ;  /* 0x000000ffff067224 */ /* 0x000ff400078e00ff */
[----:B---3--:R-:W-:Y:S05]  /*2890*/  @!P0 BRA `(.L_x_14) ;  /* 0x0000000c008c8947 */ /* 0x008fea0003800000 */
[----:B------:R-:W-:Y:S01]  /*28a0*/  SHF.R.U32.HI R7, RZ, 0x2, R21 ;  /* 0x00000002ff077819 */ /* 0x000fe20000011615 */
[----:B------:R-:W-:Y:S01]  /*28b0*/  IMAD.SHL.U32 R6, R19, 0x10, RZ ;  /* 0x0000001013067824 */ /* 0x000fe200078e00ff */
[----:B------:R-:W-:Y:S01]  /*28c0*/  SHF.R.U32.HI R2, RZ, 0x2, R4 ;  /* 0x00000002ff027819 */ /* 0x000fe20000011604 */
[----:B------:R-:W-:Y:S01]  /*28d0*/  BSSY.RECONVERGENT B0, `(.L_x_15) ;  /* 0x000007a000007945 */ /* 0x000fe20003800200 */
[----:B------:R-:W-:Y:S01]  /*28e0*/  LOP3.LUT R7, R7, R21, RZ, 0x3c, !PT ;  /* 0x0000001507077212 */ /* 0x000fe200078e3cff */
[----:B------:R-:W-:Y:S01]  /*28f0*/  IMAD.MOV.U32 R17, RZ, RZ, -0x3ff ;  /* 0xfffffc01ff117424 */ /* 0x000fe200078e00ff */
[----:B012---:R-:W-:Y:S03]  /*2900*/  LOP3.LUT R4, R2, R4, RZ, 0x3c, !PT ;  /* 0x0000000402047212 */ /* 0x007fe600078e3cff */
[C---:B------:R-:W-:Y:S02]  /*2910*/  IMAD.SHL.U32 R3, R7.reuse, 0x2, RZ ;  /* 0x0000000207037824 */ /* 0x040fe400078e00ff */
[----:B------:R-:W-:Y:S03]  /*2920*/  IMAD.SHL.U32 R2, R4, 0x2, RZ ;  /* 0x0000000204027824 */ /* 0x000fe600078e00ff */
[----:B------:R-:W-:Y:S04]  /*2930*/  LOP3.LUT R3, R7, R3, R6, 0x96, !PT ;  /* 0x0000000307037212 */ /* 0x000fe800078e9606 */
[----:B------:R-:W-:Y:S04]  /*2940*/  LOP3.LUT R25, R3, R19, RZ, 0x3c, !PT ;  /* 0x0000001303197212 */ /* 0x000fe800078e3cff */
[----:B------:R-:W-:Y:S01]  /*2950*/  IADD3 R10, PT, PT, R20, 0x587c5, R25 ;  /* 0x000587c5140a7810 */ /* 0x000fe20007ffe019 */
[----:B------:R-:W-:Y:S05]  /*2960*/  IMAD.SHL.U32 R3, R25, 0x10, RZ ;  /* 0x0000001019037824 */ /* 0x000fea00078e00ff */
[----:B------:R-:W-:Y:S02]  /*2970*/  LOP3.LUT R2, R4, R2, R3, 0x96, !PT ;  /* 0x0000000204027212 */ /* 0x000fe400078e9603 */
[----:B------:R-:W-:Y:S02]  /*2980*/  SHF.R.U32.HI R4, RZ, 0x2, R5 ;  /* 0x00000002ff047819 */ /* 0x000fe40000011605 */
[----:B------:R-:W-:Y:S02]  /*2990*/  LOP3.LUT R21, R2, R25, RZ, 0x3c, !PT ;  /* 0x0000001902157212 */ /* 0x000fe400078e3cff */
[----:B------:R-:W-:Y:S02]  /*29a0*/  LOP3.LUT R4, R4, R5, RZ, 0x3c, !PT ;  /* 0x0000000504047212 */ /* 0x000fe400078e3cff */
[----:B------:R-:W-:Y:S01]  /*29b0*/  IADD3 R2, PT, PT, R20, 0xb0f8a, R21 ;  /* 0x000b0f8a14027810 */ /* 0x000fe20007ffe015 */
[----:B------:R-:W-:Y:S01]  /*29c0*/  IMAD.SHL.U32 R3, R21, 0x10, RZ ;  /* 0x0000001015037824 */ /* 0x000fe200078e00ff */
[----:B------:R-:W-:Y:S02]  /*29d0*/  SHF.R.U32.HI R5, RZ, 0x2, R18 ;  /* 0x00000002ff057819 */ /* 0x000fe40000011612 */
[C---:B------:R-:W-:Y:S02]  /*29e0*/  LEA R6, P0, R2.reuse, RZ, 0x15 ;  /* 0x000000ff02067211 */ /* 0x040fe4000780a8ff */
[----:B------:R-:W-:Y:S02]  /*29f0*/  LOP3.LUT R5, R5, R18, RZ, 0x3c, !PT ;  /* 0x0000001205057212 */ /* 0x000fe400078e3cff */
[----:B------:R-:W-:Y:S01]  /*2a00*/  LEA.HI.X R7, R2, RZ, RZ, 0x15, P0 ;  /* 0x000000ff02077211 */ /* 0x000fe200000facff */
[----:B------:R-:W-:Y:S01]  /*2a10*/  IMAD.SHL.U32 R2, R4, 0x2, RZ ;  /* 0x0000000204027824 */ /* 0x000fe200078e00ff */
[----:B------:R-:W-:Y:S01]  /*2a20*/  LOP3.LUT R10, R6, R10, RZ, 0x3c, !PT ;  /* 0x0000000a060a7212 */ /* 0x000fe200078e3cff */
[C---:B------:R-:W-:Y:S02]  /*2a30*/  IMAD.SHL.U32 R24, R5.reuse, 0x2, RZ ;  /* 0x0000000205187824 */ /* 0x040fe400078e00ff */
[----:B------:R-:W-:Y:S01]  /*2a40*/  IMAD.MOV.U32 R11, RZ, RZ, R7 ;  /* 0x000000ffff0b7224 */ /* 0x000fe200078e0007 */
[----:B------:R-:W-:Y:S01]  /*2a50*/  LOP3.LUT R2, R4, R2, R3, 0x96, !PT ;  /* 0x0000000204027212 */ /* 0x000fe200078e9603 */
[----:B------:R-:W-:Y:S03]  /*2a60*/  IMAD.MOV.U32 R3, RZ, RZ, 0x3ca00000 ;  /* 0x3ca00000ff037424 */ /* 0x000fe600078e00ff */
[----:B------:R-:W-:Y:S01]  /*2a70*/  LOP3.LUT R18, R2, R21, RZ, 0x3c, !PT ;  /* 0x0000001502127212 */ /* 0x000fe200078e3cff */
[----:B------:R-:W-:Y:S01]  /*2a80*/  IMAD.MOV.U32 R2, RZ, RZ, 0x0 ;  /* 0x00000000ff027424 */ /* 0x000fe200078e00ff */
[----:B------:R-:W0:Y:S03]  /*2a90*/  I2F.F64.U64 R10, R10 ;  /* 0x0000000a000a7312 */ /* 0x000e260000301800 */
[----:B------:R-:W-:Y:S05]  /*2aa0*/  IMAD.SHL.U32 R4, R18, 0x10, RZ ;  /* 0x0000001012047824 */ /* 0x000fea00078e00ff */
[----:B------:R-:W-:Y:S02]  /*2ab0*/  LOP3.LUT R24, R5, R24, R4, 0x96, !PT ;  /* 0x0000001805187212 */ /* 0x000fe400078e9604 */
[C---:B------:R-:W-:Y:S01]  /*2ac0*/  IADD3 R4, PT, PT, R20.reuse, 0x10974f, R18 ;  /* 0x0010974f14047810 */ /* 0x040fe20007ffe012 */
[----:B------:R-:W-:Y:S01]  /*2ad0*/  VIADD R20, R20, 0x161f14 ;  /* 0x00161f1414147836 */ /* 0x000fe20000000000 */
[----:B------:R-:W-:Y:S01]  /*2ae0*/  LOP3.LUT R24, R24, R18, RZ, 0x3c, !PT ;  /* 0x0000001218187212 */ /* 0x000fe200078e3cff */
[----:B0-----:R-:W-:Y:S04]  /*2af0*/  DFMA R10, R10, R2, 5.5511151231257827021e-17 ;  /* 0x3c9000000a0a742b */ /* 0x001fe80000000002 */
[----:B------:R-:W-:Y:S05]  /*2b00*/  IMAD.IADD R5, R24, 0x1, R20 ;  /* 0x0000000118057824 */ /* 0x000fea00078e0214 */
[----:B------:R-:W-:Y:S01]  /*2b10*/  LEA R8, P0, R5, RZ, 0x15 ;  /* 0x000000ff05087211 */ /* 0x000fe2000780a8ff */
[----:B------:R-:W-:Y:S01]  /*2b20*/  IMAD.MOV.U32 R6, RZ, RZ, R10 ;  /* 0x000000ffff067224 */ /* 0x000fe200078e000a */
[----:B------:R-:W-:Y:S01]  /*2b30*/  ISETP.GT.AND P1, PT, R11, 0xfffff, PT ;  /* 0x000fffff0b00780c */ /* 0x000fe20003f24270 */
[--C-:B------:R-:W-:Y:S01]  /*2b40*/  IMAD.MOV.U32 R7, RZ, RZ, R11.reuse ;  /* 0x000000ffff077224 */ /* 0x100fe200078e000b */
[----:B------:R-:W-:Y:S01]  /*2b50*/  LEA.HI.X R9, R5, RZ, RZ, 0x15, P0 ;  /* 0x000000ff05097211 */ /* 0x000fe200000facff */
[----:B------:R-:W-:Y:S01]  /*2b60*/  IMAD.MOV.U32 R16, RZ, RZ, R11 ;  /* 0x000000ffff107224 */ /* 0x000fe200078e000b */
[----:B------:R-:W-:Y:S03]  /*2b70*/  LOP3.LUT R4, R8, R4, RZ, 0x3c, !PT ;  /* 0x0000000408047212 */ /* 0x000fe600078e3cff */
[----:B------:R-:W-:Y:S06]  /*2b80*/  IMAD.MOV.U32 R5, RZ, RZ, R9 ;  /* 0x000000ffff057224 */ /* 0x000fec00078e0009 */
[----:B------:R-:W0:Y:S01]  /*2b90*/  I2F.F64.U64 R4, R4 ;  /* 0x0000000400047312 */ /* 0x000e220000301800 */
[----:B------:R-:W-:Y:S01]  /*2ba0*/  @!P1 IMAD.MOV.U32 R17, RZ, RZ, -0x435 ;  /* 0xfffffbcbff119424 */ /* 0x000fe200078e00ff */
[----:B------:R-:W-:Y:S10]  /*2bb0*/  @!P1 DMUL R6, R6, 1.80143985094819840000e+16 ;  /* 0x4350000006069828 */ /* 0x000ff40000000000 */
[----:B------:R-:W-:Y:S02]  /*2bc0*/  @!P1 IMAD.MOV.U32 R16, RZ, RZ, R7 ;  /* 0x000000ffff109224 */ /* 0x000fe400078e0007 */
[----:B------:R-:W-:Y:S01]  /*2bd0*/  @!P1 IMAD.MOV.U32 R10, RZ, RZ, R6 ;  /* 0x000000ffff0a9224 */ /* 0x000fe200078e0006 */
[----:B0-----:R-:W-:Y:S01]  /*2be0*/  DFMA R2, R4, 2.2204460492503130808e-16, R2 ;  /* 0x3cb000000402782b */ /* 0x001fe20000000002 */
[----:B------:R-:W-:Y:S05]  /*2bf0*/  VIADD R8, R16, 0xffffffff ;  /* 0xffffffff10087836 */ /* 0x000fea0000000000 */
[----:B------:R-:W-:Y:S11]  /*2c00*/  ISETP.GT.U32.AND P0, PT, R8, 0x7feffffe, PT ;  /* 0x7feffffe0800780c */ /* 0x000ff60003f04070 */
[----:B------:R-:W-:Y:S02]  /*2c10*/  @!UPT UIADD3 URZ, UPT, UPT, URZ, URZ, URZ ;  /* 0x000000fffffff290 */ /* 0x000fe4000fffe0ff */
[----:B------:R-:W-:Y:S05]  /*2c20*/  @P0 BRA `(.L_x_16) ;  /* 0x0000000000f80947 */ /* 0x000fea0003800000 */
[C---:B------:R-:W-:Y:S01]  /*2c30*/  LOP3.LUT R11, R16.reuse, 0xfffff, RZ, 0xc0, !PT ;  /* 0x000fffff100b7812 */ /* 0x040fe200078ec0ff */
[----:B------:R-:W-:Y:S01]  /*2c40*/  IMAD.MOV.U32 R6, RZ, RZ, RZ ;  /* 0x000000ffff067224 */ /* 0x000fe200078e00ff */
[----:B------:R-:W-:Y:S01]  /*2c50*/  MOV R8, 0x8b7a8b04 ;  /* 0x8b7a8b0400087802 */ /* 0x000fe20000000f00 */
[----:B------:R-:W-:Y:S01]  /*2c60*/  IMAD.MOV.U32 R9, RZ, RZ, 0x3ed0ee25 ;  /* 0x3ed0ee25ff097424 */ /* 0x000fe200078e00ff */
[----:B------:R-:W-:Y:S01]  /*2c70*/  LOP3.LUT R11, R11, 0x3ff00000, RZ, 0xfc, !PT ;  /* 0x3ff000000b0b7812 */ /* 0x000fe200078efcff */
[----:B------:R-:W-:Y:S01]  /*2c80*/  UMOV UR6, 0x3ae80f1e ;  /* 0x3ae80f1e00067882 */ /* 0x000fe20000000000 */
[----:B------:R-:W-:Y:S01]  /*2c90*/  UMOV UR7, 0x3eb1380b ;  /* 0x3eb1380b00077882 */ /* 0x000fe20000000000 */
[----:B------:R-:W-:Y:S01]  /*2ca0*/  UMOV UR4, 0x9f02676f ;  /* 0x9f02676f00047882 */ /* 0x000fe20000000000 */
[C---:B------:R-:W-:Y:S01]  /*2cb0*/  ISETP.GE.U32.AND P0, PT, R11.reuse, 0x3ff6a09f, PT ;  /* 0x3ff6a09f0b00780c */ /* 0x040fe20003f06070 */
[----:B------:R-:W-:Y:S01]  /*2cc0*/  UMOV UR5, 0x3ef3b266 ;  /* 0x3ef3b26600057882 */ /* 0x000fe20000000000 */
[----:B------:R-:W-:Y:S11]  /*2cd0*/  LEA.HI R16, R16, R17, RZ, 0xc ;  /* 0x0000001110107211 */ /* 0x000ff600078f60ff */
[----:B------:R-:W-:Y:S02]  /*2ce0*/  @P0 VIADD R4, R11, 0xfff00000 ;  /* 0xfff000000b040836 */ /* 0x000fe40000000000 */
[----:B------:R-:W-:Y:S02]  /*2cf0*/  @P0 VIADD R16, R16, 0x1 ;  /* 0x0000000110100836 */ /* 0x000fe40000000000 */
[----:B------:R-:W-:Y:S06]  /*2d00*/  @P0 IMAD.MOV.U32 R11, RZ, RZ, R4 ;  /* 0x000000ffff0b0224 */ /* 0x000fec00078e0004 */
[C---:B------:R-:W-:Y:S02]  /*2d10*/  DADD R4, R10.reuse, 1 ;  /* 0x3ff000000a047429 */ /* 0x040fe40000000000 */
[----:B------:R-:W-:Y:S04]  /*2d20*/  DADD R10, R10, -1 ;  /* 0xbff000000a0a7429 */ /* 0x000fe80000000000 */
[----:B------:R-:W0:Y:S02]  /*2d30*/  MUFU.RCP64H R7, R5 ;  /* 0x0000000500077308 */ /* 0x000e240000001800 */
[----:B0-----:R-:W-:Y:S08]  /*2d40*/  DFMA R4, -R4, R6, 1 ;  /* 0x3ff000000404742b */ /* 0x001ff00000000106 */
[----:B------:R-:W-:Y:S08]  /*2d50*/  DFMA R4, R4, R4, R4 ;  /* 0x000000040404722b */ /* 0x000ff00000000004 */
[----:B------:R-:W-:Y:S08]  /*2d60*/  DFMA R6, R4, R6, R6 ;  /* 0x000000060406722b */ /* 0x000ff00000000006 */
[CC--:B------:R-:W-:Y:S08]  /*2d70*/  DMUL R4, R10.reuse, R6.reuse ;  /* 0x000000060a047228 */ /* 0x0c0ff00000000000 */
[----:B------:R-:W-:Y:S08]  /*2d80*/  DFMA R4, R10, R6, R4 ;  /* 0x000000060a04722b */ /* 0x000ff00000000004 */
[----:B------:R-:W-:Y:S08]  /*2d90*/  DMUL R14, R4, R4 ;  /* 0x00000004040e7228 */ /* 0x000ff00000000000 */
[----:B------:R-:W-:Y:S01]  /*2da0*/  DFMA R8, R14, UR6, R8 ;  /* 0x000000060e087c2b */ /* 0x000fe20008000008 */
[----:B------:R-:W-:Y:S01]  /*2db0*/  UMOV UR6, 0x80000000 ;  /* 0x8000000000067882 */ /* 0x000fe20000000000 */
[----:B------:R-:W-:Y:S06]  /*2dc0*/  UMOV UR7, 0x43300000 ;  /* 0x4330000000077882 */ /* 0x000fec0000000000 */
[-C--:B------:R-:W-:Y:S01]  /*2dd0*/  DFMA R8, R8, R14.reuse, UR4 ;  /* 0x0000000408087e2b */ /* 0x080fe2000800000e */
        /* <DEDUP_REMOVED lines=10> */
[----:B------:R-:W-:Y:S01]  /*2e80*/  DADD R8, R10, -R4 ;  /* 0x000000000a087229 */ /* 0x000fe20000000804 */
[----:B------:R-:W-:Y:S05]  /*2e90*/  UMOV UR5, 0x3f899999 ;  /* 0x3f89999900057882 */ /* 0x000fea0000000000 */
[-C--:B------:R-:W-:Y:S01]  /*2ea0*/  DFMA R12, R12, R14.reuse, UR4 ;  /* 0x000000040c0c7e2b */ /* 0x080fe2000800000e */
[----:B------:R-:W-:Y:S01]  /*2eb0*/  UMOV UR4, 0x55555554 ;  /* 0x5555555400047882 */ /* 0x000fe20000000000 */
[----:B------:R-:W-:Y:S01]  /*2ec0*/  DADD R8, R8, R8 ;  /* 0x0000000008087229 */ /* 0x000fe20000000008 */
[----:B------:R-:W-:Y:S05]  /*2ed0*/  UMOV UR5, 0x3fb55555 ;  /* 0x3fb5555500057882 */ /* 0x000fea0000000000 */
[----:B------:R-:W-:Y:S02]  /*2ee0*/  DFMA R12, R12, R14, UR4 ;  /* 0x000000040c0c7e2b */ /* 0x000fe4000800000e */
[----:B------:R-:W-:Y:S01]  /*2ef0*/  DFMA R8, -R4, R10, R8 ;  /* 0x0000000a0408722b */ /* 0x000fe20000000108 */
[----:B------:R-:W-:Y:S02]  /*2f00*/  LOP3.LUT R10, R16, 0x80000000, RZ, 0x3c, !PT ;  /* 0x80000000100a7812 */ /* 0x000fe400078e3cff */
[----:B------:R-:W-:Y:S03]  /*2f10*/  MOV R11, 0x43300000 ;  /* 0x43300000000b7802 */ /* 0x000fe60000000f00 */
[----:B------:R-:W-:Y:S02]  /*2f20*/  DMUL R12, R14, R12 ;  /* 0x0000000c0e0c7228 */ /* 0x000fe40000000000 */
[----:B------:R-:W-:Y:S02]  /*2f30*/  DMUL R8, R6, R8 ;  /* 0x0000000806087228 */ /* 0x000fe40000000000 */
[----:B------:R-:W-:Y:S01]  /*2f40*/  DADD R14, R10, -UR6 ;  /* 0x800000060a0e7e29 */ /* 0x000fe20008000000 */
[----:B------:R-:W-:Y:S01]  /*2f50*/  UMOV UR6, 0xfefa39ef ;  /* 0xfefa39ef00067882 */ /* 0x000fe20000000000 */
[----:B------:R-:W-:Y:S04]  /*2f60*/  UMOV UR7, 0x3fe62e42 ;  /* 0x3fe62e4200077882 */ /* 0x000fe80000000000 */
[----:B------:R-:W-:Y:S02]  /*2f70*/  DFMA R8, R12, R4, R8 ;  /* 0x000000040c08722b */ /* 0x000fe40000000008 */
[C---:B------:R-:W-:Y:S08]  /*2f80*/  DFMA R6, R14.reuse, UR6, R4 ;  /* 0x000000060e067c2b */ /* 0x040ff00008000004 */
[----:B------:R-:W-:Y:S01]  /*2f90*/  DFMA R10, R14, -UR6, R6 ;  /* 0x800000060e0a7c2b */ /* 0x000fe20008000006 */
[----:B------:R-:W-:Y:S01]  /*2fa0*/  UMOV UR6, 0x3b39803f ;  /* 0x3b39803f00067882 */ /* 0x000fe20000000000 */
[----:B------:R-:W-:Y:S06]  /*2fb0*/  UMOV UR7, 0x3c7abc9e ;  /* 0x3c7abc9e00077882 */ /* 0x000fec0000000000 */
[----:B------:R-:W-:Y:S08]  /*2fc0*/  DADD R10, -R4, R10 ;  /* 0x00000000040a7229 */ /* 0x000ff0000000010a */
[----:B------:R-:W-:Y:S08]  /*2fd0*/  DADD R8, R8, -R10 ;  /* 0x0000000008087229 */ /* 0x000ff0000000080a */
[----:B------:R-:W-:Y:S08]  /*2fe0*/  DFMA R8, R14, UR6, R8 ;  /* 0x000000060e087c2b */ /* 0x000ff00008000008 */
[----:B------:R-:W-:Y:S01]  /*2ff0*/  DADD R6, R6, R8 ;  /* 0x0000000006067229 */ /* 0x000fe20000000008 */
[----:B------:R-:W-:Y:S05]  /*3000*/  BRA `(.L_x_17) ;  /* 0x0000000000187947 */ /* 0x000fea0003800000 */
.L_x_16:
[----:B------:R-:W-:Y:S01]  /*3010*/  LOP3.LUT P0, RZ, R7, 0x7fffffff, RZ, 0xc0, !PT ;  /* 0x7fffffff07ff7812 */ /* 0x000fe2000780c0ff */
[----:B------:R-:W-:Y:S02]  /*3020*/  IMAD.MOV.U32 R4, RZ, RZ, 0x0 ;  /* 0x00000000ff047424 */ /* 0x000fe400078e00ff */
[----:B------:R-:W-:Y:S06]  /*3030*/  IMAD.MOV.U32 R5, RZ, RZ, 0x7ff00000 ;  /* 0x7ff00000ff057424 */ /* 0x000fec00078e00ff */
[----:B------:R-:W-:Y:S10]  /*3040*/  DFMA R4, R6, R4, +INF ;  /* 0x7ff000000604742b */ /* 0x000ff40000000004 */
[----:B------:R-:W-:Y:S02]  /*3050*/  FSEL R6, R4, RZ, P0 ;  /* 0x000000ff04067208 */ /* 0x000fe40000000000 */
[----:B------:R-:W-:Y:S02]  /*3060*/  FSEL R7, R5, -QNAN , P0 ;  /* 0xfff0000005077808 */ /* 0x000fe40000000000 */
.L_x_17:
[----:B----4-:R-:W-:Y:S05]  /*3070*/  BSYNC.RECONVERGENT B0 ;  /* 0x0000000000007941 */ /* 0x010fea0003800200 */
.L_x_15:
[----:B------:R-:W-:Y:S01]  /*3080*/  DMUL R16, RZ, R2 ;  /* 0x00000002ff107228 */ /* 0x000fe20000000000 */
[----:B------:R-:W-:Y:S01]  /*3090*/  IMAD.SHL.U32 R4, R3, 0x2, RZ ;  /* 0x0000000203047824 */ /* 0x000fe200078e00ff */
[----:B------:R-:W-:Y:S01]  /*30a0*/  DMUL R6, R6, -2 ;  /* 0xc000000006067828 */ /* 0x000fe20000000000 */
[----:B------:R-:W-:Y:S01]  /*30b0*/  UMOV UR4, 0x33145c07 ;  /* 0x33145c0700047882 */ /* 0x000fe20000000000 */
[----:B------:R-:W-:Y:S01]  /*30c0*/  UMOV UR5, 0x3ca1a626 ;  /* 0x3ca1a62600057882 */ /* 0x000fe20000000000 */
[----:B------:R-:W-:Y:S01]  /*30d0*/  UMOV UR6, 0x54442d18 ;  /* 0x54442d1800067882 */ /* 0x000fe20000000000 */
[----:B------:R-:W-:Y:S01]  /*30e0*/  ISETP.GT.U32.AND P0, PT, R4, -0x79800000, PT ;  /* 0x868000000400780c */ /* 0x000fe20003f04070 */
[----:B------:R-:W-:Y:S01]  /*30f0*/  UMOV UR7, 0x400921fb ;  /* 0x400921fb00077882 */ /* 0x000fe20000000000 */
[----:B------:R-:W-:Y:S02]  /*3100*/  BSSY.RECONVERGENT B1, `(.L_x_18) ;  /* 0x0000050000017945 */ /* 0x000fe40003800200 */
[----:B------:R-:W-:Y:S02]  /*3110*/  FSEL R9, R17, R3, P0 ;  /* 0x0000000311097208 */ /* 0x000fe40000000000 */
[----:B------:R-:W-:Y:S03]  /*3120*/  FSEL R16, R16, R2, P0 ;  /* 0x0000000210107208 */ /* 0x000fe60000000000 */
[----:B------:R-:W-:Y:S02]  /*3130*/  VIADD R17, R9, 0x100000 ;  /* 0x0010000009117836 */ /* 0x000fe40000000000 */
[----:B------:R-:W-:Y:S02]  /*3140*/  IMAD.MOV.U32 R8, RZ, RZ, R16 ;  /* 0x000000ffff087224 */ /* 0x000fe400078e0010 */
[----:B------:R-:W0:Y:S10]  /*3150*/  FRND.F64 R4, R16 ;  /* 0x0000001000047313 */ /* 0x000e340000301800 */
[----:B------:R-:W1:Y:S01]  /*3160*/  F2I.S64.F64 R16, R16 ;  /* 0x0000001000107311 */ /* 0x000e620000301900 */
[----:B0-----:R-:W-:Y:S08]  /*3170*/  DFMA R4, R4, -0.5, R8 ;  /* 0xbfe000000404782b */ /* 0x001ff00000000008 */
[C---:B------:R-:W-:Y:S01]  /*3180*/  DMUL R2, R4.reuse, UR4 ;  /* 0x0000000404027c28 */ /* 0x040fe20008000000 */
[----:B------:R-:W-:Y:S01]  /*3190*/  UMOV UR4, 0x8e06e6d9 ;  /* 0x8e06e6d900047882 */ /* 0x000fe20000000000 */
[----:B------:R-:W-:Y:S01]  /*31a0*/  UMOV UR5, 0x3e927e4f ;  /* 0x3e927e4f00057882 */ /* 0x000fe20000000000 */
[C---:B-1----:R-:W-:Y:S05]  /*31b0*/  LOP3.LUT P0, RZ, R16.reuse, 0x2, RZ, 0xc0, !PT ;  /* 0x0000000210ff7812 */ /* 0x042fea000780c0ff */
[----:B------:R-:W-:Y:S01]  /*31c0*/  DFMA R2, R4, UR6, R2 ;  /* 0x0000000604027c2b */ /* 0x000fe20008000002 */
[----:B------:R-:W-:Y:S01]  /*31d0*/  UMOV UR6, 0x20fd8164 ;  /* 0x20fd816400067882 */ /* 0x000fe20000000000 */
[----:B------:R-:W-:Y:S01]  /*31e0*/  UMOV UR7, 0x3da8ff83 ;  /* 0x3da8ff8300077882 */ /* 0x000fe20000000000 */
[----:B------:R-:W-:Y:S02]  /*31f0*/  IMAD.MOV.U32 R4, RZ, RZ, -0x3e107ad8 ;  /* 0xc1ef8528ff047424 */ /* 0x000fe400078e00ff */
[----:B------:R-:W-:Y:S03]  /*3200*/  IMAD.MOV.U32 R5, RZ, RZ, 0x3e21eea7 ;  /* 0x3e21eea7ff057424 */ /* 0x000fe600078e00ff */
[----:B------:R-:W-:Y:S08]  /*3210*/  DMUL R14, R2, R2 ;  /* 0x00000002020e7228 */ /* 0x000ff00000000000 */
[----:B------:R-:W-:Y:S01]  /*3220*/  DFMA R4, R14, -UR6, R4 ;  /* 0x800000060e047c2b */ /* 0x000fe20008000004 */
[----:B------:R-:W-:Y:S01]  /*3230*/  UMOV UR6, 0xf9785eba ;  /* 0xf9785eba00067882 */ /* 0x000fe20000000000 */
[----:B------:R-:W-:Y:S06]  /*3240*/  UMOV UR7, 0x3de5db65 ;  /* 0x3de5db6500077882 */ /* 0x000fec0000000000 */
[-C--:B------:R-:W-:Y:S01]  /*3250*/  DFMA R4, R4, R14.reuse, -UR4 ;  /* 0x8000000404047e2b */ /* 0x080fe2000800000e */
[----:B------:R-:W-:Y:S01]  /*3260*/  UMOV UR4, 0x19ddbce9 ;  /* 0x19ddbce900047882 */ /* 0x000fe20000000000 */
[----:B------:R-:W-:Y:S06]  /*3270*/  UMOV UR5, 0x3efa01a0 ;  /* 0x3efa01a000057882 */ /* 0x000fec0000000000 */
[-C--:B------:R-:W-:Y:S01]  /*3280*/  DFMA R4, R4, R14.reuse, UR4 ;  /* 0x0000000404047e2b */ /* 0x080fe2000800000e */
        /* <DEDUP_REMOVED lines=8> */
[-C--:B------:R-:W-:Y:S01]  /*3310*/  DFMA R10, R4, R14.reuse, -0.5 ;  /* 0xbfe00000040a742b */ /* 0x080fe2000000000e */
[----:B------:R-:W-:Y:S02]  /*3320*/  IMAD.MOV.U32 R4, RZ, RZ, 0x2cb0d246 ;  /* 0x2cb0d246ff047424 */ /* 0x000fe400078e00ff */
[----:B------:R-:W-:Y:S05]  /*3330*/  IMAD.MOV.U32 R5, RZ, RZ, 0x3e5ae5f1 ;  /* 0x3e5ae5f1ff057424 */ /* 0x000fea00078e00ff */
[-C--:B------:R-:W-:Y:S02]  /*3340*/  DFMA R12, R10, R14.reuse, 1 ;  /* 0x3ff000000a0c742b */ /* 0x080fe4000000000e */
[----:B------:R-:W-:Y:S08]  /*3350*/  DFMA R4, R14, UR6, -R4 ;  /* 0x000000060e047c2b */ /* 0x000ff00008000804 */
        /* <DEDUP_REMOVED lines=8> */
[----:B------:R-:W-:Y:S01]  /*33e0*/  UMOV UR5, 0x3fc55555 ;  /* 0x3fc5555500057882 */ /* 0x000fe20000000000 */
[----:B------:R-:W0:Y:S01]  /*33f0*/  MUFU.RSQ64H R5, R7 ;  /* 0x0000000700057308 */ /* 0x000e220000001c00 */
[----:B------:R-:W-:Y:S04]  /*3400*/  VIADD R4, R7, 0xfcb00000 ;  /* 0xfcb0000007047836 */ /* 0x000fe80000000000 */
[-C--:B------:R-:W-:Y:S08]  /*3410*/  DFMA R10, R10, R14.reuse, -UR4 ;  /* 0x800000040a0a7e2b */ /* 0x080ff0000800000e */
[----:B------:R-:W-:Y:S01]  /*3420*/  DFMA R10, R10, R14, RZ ;  /* 0x0000000e0a0a722b */ /* 0x000fe200000000ff */
[----:B------:R-:W-:Y:S04]  /*3430*/  LOP3.LUT R14, R16, 0x1, RZ, 0xc0, !PT ;  /* 0x00000001100e7812 */ /* 0x000fe800078ec0ff */
[----:B------:R-:W-:Y:S03]  /*3440*/  ISETP.NE.U32.AND P1, PT, R14, 0x1, PT ;  /* 0x000000010e00780c */ /* 0x000fe60003f25070 */
[----:B------:R-:W-:Y:S02]  /*3450*/  DFMA R2, R10, R2, R2 ;  /* 0x000000020a02722b */ /* 0x000fe40000000002 */
[----:B0-----:R-:W-:Y:S01]  /*3460*/  DMUL R10, R4, R4 ;  /* 0x00000004040a7228 */ /* 0x001fe20000000000 */
[----:B------:R-:W-:Y:S07]  /*3470*/  ISETP.NE.U32.AND.EX P1, PT, RZ, RZ, PT, P1 ;  /* 0x000000ffff00720c */ /* 0x000fee0003f25110 */
[----:B------:R-:W-:Y:S01]  /*3480*/  LOP3.LUT R14, R3, 0x80000000, RZ, 0x3c, !PT ;  /* 0x80000000030e7812 */ /* 0x000fe200078e3cff */
[----:B------:R-:W-:Y:S01]  /*3490*/  DFMA R10, R6, -R10, 1 ;  /* 0x3ff00000060a742b */ /* 0x000fe2000000080a */
[----:B------:R-:W-:Y:S02]  /*34a0*/  FSEL R28, R12, R2, !P1 ;  /* 0x000000020c1c7208 */ /* 0x000fe40004800000 */
[----:B------:R-:W-:Y:S01]  /*34b0*/  FSEL R29, R13, R3, !P1 ;  /* 0x000000030d1d7208 */ /* 0x000fe20004800000 */
[----:B------:R-:W-:Y:S01]  /*34c0*/  IMAD.MOV.U32 R3, RZ, RZ, 0x3fd80000 ;  /* 0x3fd80000ff037424 */ /* 0x000fe200078e00ff */
[----:B------:R-:W-:Y:S01]  /*34d0*/  FSEL R30, R2, R12, !P1 ;  /* 0x0000000c021e7208 */ /* 0x000fe20004800000 */
[----:B------:R-:W-:Y:S01]  /*34e0*/  IMAD.MOV.U32 R2, RZ, RZ, 0x0 ;  /* 0x00000000ff027424 */ /* 0x000fe200078e00ff */
[----:B------:R-:W-:Y:S02]  /*34f0*/  FSEL R31, R14, R13, !P1 ;  /* 0x0000000d0e1f7208 */ /* 0x000fe40004800000 */
[----:B------:R-:W-:Y:S02]  /*3500*/  @P0 LOP3.LUT R15, R29, 0x80000000, RZ, 0x3c, !PT ;  /* 0x800000001d0f0812 */ /* 0x000fe400078e3cff */
[----:B------:R-:W-:Y:S01]  /*3510*/  @P0 LOP3.LUT R14, R31, 0x80000000, RZ, 0x3c, !PT ;  /* 0x800000001f0e0812 */ /* 0x000fe200078e3cff */
[----:B------:R-:W-:Y:S02]  /*3520*/  DFMA R2, R10, R2, 0.5 ;  /* 0x3fe000000a02742b */ /* 0x000fe40000000002 */
[----:B------:R-:W-:Y:S01]  /*3530*/  DMUL R10, R4, R10 ;  /* 0x0000000a040a7228 */ /* 0x000fe20000000000 */
[----:B------:R-:W-:Y:S02]  /*3540*/  @P0 IMAD.MOV.U32 R29, RZ, RZ, R15 ;  /* 0x000000ffff1d0224 */ /* 0x000fe400078e000f */
[----:B------:R-:W-:Y:S01]  /*3550*/  @P0 IMAD.MOV.U32 R31, RZ, RZ, R14 ;  /* 0x000000ffff1f0224 */ /* 0x000fe200078e000e */
[----:B------:R-:W-:Y:S04]  /*3560*/  ISETP.GE.U32.AND P0, PT, R4, 0x7ca00000, PT ;  /* 0x7ca000000400780c */ /* 0x000fe80003f06070 */
[----:B------:R-:W-:Y:S08]  /*3570*/  DFMA R10, R2, R10, R4 ;  /* 0x0000000a020a722b */ /* 0x000ff00000000004 */
[----:B------:R-:W-:Y:S03]  /*3580*/  DMUL R2, R6, R10 ;  /* 0x0000000a06027228 */ /* 0x000fe60000000000 */
[----:B------:R-:W-:Y:S02]  /*3590*/  VIADD R17, R11, 0xfff00000 ;  /* 0xfff000000b117836 */ /* 0x000fe40000000000 */
[----:B------:R-:W-:Y:S03]  /*35a0*/  IMAD.MOV.U32 R16, RZ, RZ, R10 ;  /* 0x000000ffff107224 */ /* 0x000fe600078e000a */
[----:B------:R-:W-:Y:S08]  /*35b0*/  DFMA R12, R2, -R2, R6 ;  /* 0x80000002020c722b */ /* 0x000ff00000000006 */
[----:B------:R-:W-:Y:S01]  /*35c0*/  DFMA R14, R12, R16, R2 ;  /* 0x000000100c0e722b */ /* 0x000fe20000000002 */
[----:B------:R-:W-:Y:S05]  /*35d0*/  @!P0 BRA `(.L_x_19) ;  /* 0x0000000000088947 */ /* 0x000fea0003800000 */
[----:B------:R-:W-:Y:S05]  /*35e0*/  MOV R26, 0x3600 ;  /* 0x00003600001a7802 */ /* 0x000fea0000000f00 */
[----:B------:R-:W-:Y:S05]  /*35f0*/  CALL.REL.NOINC `($__internal_0_$__cuda_sm20_dsqrt_rn_f64_mediumpath_v1) ;  /* 0x0000000000d07944 */ /* 0x000fea0003c00000 */
.L_x_19:
[----:B------:R-:W-:Y:S05]  /*3600*/  BSYNC.RECONVERGENT B1 ;  /* 0x0000000000017941 */ /* 0x000fea0003800200 */
.L_x_18:
[----:B------:R-:W-:Y:S01]  /*3610*/  DMUL R2, RZ, R8 ;  /* 0x00000008ff027228 */ /* 0x000fe20000000000 */
[----:B------:R-:W0:Y:S02]  /*3620*/  FRND.F64.TRUNC R4, R8 ;  /* 0x0000000800047313 */ /* 0x000e24000030d800 */
[----:B------:R-:W-:Y:S01]  /*3630*/  IMAD.MOV.U32 R6, RZ, RZ, 0x1 ;  /* 0x00000001ff067424 */ /* 0x000fe200078e00ff */
[----:B0-----:R-:W-:Y:S02]  /*3640*/  DSETP.NEU.AND P0, PT, R8, R4, PT ;  /* 0x000000040800722a */ /* 0x001fe40003f0d000 */
[----:B------:R-:W-:Y:S01]  /*3650*/  DADD R8, RZ, R30 ;  /* 0x00000000ff087229 */ /* 0x000fe2000000001e */
[----:B------:R-:W-:Y:S02]  /*3660*/  IMAD.MOV.U32 R5, RZ, RZ, R21 ;  /* 0x000000ffff057224 */ /* 0x000fe400078e0015 */
[----:B------:R-:W-:Y:S01]  /*3670*/  MOV R21, R19 ;  /* 0x0000001300157202 */ /* 0x000fe20000000f00 */
[----:B------:R-:W-:Y:S01]  /*3680*/  IMAD.MOV.U32 R4, RZ, RZ, R25 ;  /* 0x000000ffff047224 */ /* 0x000fe200078e0019 */
[----:B------:R-:W-:Y:S02]  /*3690*/  FSEL R2, R2, R28, !P0 ;  /* 0x0000001c02027208 */ /* 0x000fe40004000000 */
[----:B------:R-:W-:Y:S01]  /*36a0*/  FSEL R3, R3, R29, !P0 ;  /* 0x0000001d03037208 */ /* 0x000fe20004000000 */
[----:B------:R-:W-:Y:S05]  /*36b0*/  DMUL R8, R8, R14 ;  /* 0x0000000e08087228 */ /* 0x000fea0000000000 */
[----:B------:R-:W-:Y:S11]  /*36c0*/  DMUL R14, R14, R2 ;  /* 0x000000020e0e7228 */ /* 0x000ff60000000000 */
.L_x_14:
[----:B0---4-:R-:W-:Y:S05]  /*36d0*/  BSYNC.RECONVERGENT B2 ;  /* 0x0000000000027941 */ /* 0x011fea0003800200 */
.L_x_13:
[----:B------:R-:W-:Y:S01]  /*36e0*/  ISETP.LE.AND P0, PT, RZ, UR10, PT ;  /* 0x0000000aff007c0c */ /* 0x000fe2000bf03270 */
[----:B------:R-:W0:Y:S01]  /*36f0*/  LDC.64 R2, c[0x0][0x398] ;  /* 0x0000e600ff027b82 */ /* 0x000e220000000a00 */
[----:B-12---:R-:W-:Y:S07]  /*3700*/  IMAD.MOV.U32 R19, RZ, RZ, R24 ;  /* 0x000000ffff137224 */ /* 0x006fee00078e0018 */
[----:B------:R-:W1:Y:S04]  /*3710*/  LDC.64 R10, c[0x0][0x3b0] ;  /* 0x0000ec00ff0a7b82 */ /* 0x000e680000000a00 */
[----:B------:R-:W-:Y:S01]  /*3720*/  @P0 IMAD.MOV.U32 R7, RZ, RZ, 0x3fe00000 ;  /* 0x3fe00000ff070424 */ /* 0x000fe200078e00ff */
[----:B0-----:R-:W-:Y:S01]  /*3730*/  DFMA R2, R14, UR8, R2 ;  /* 0x000000080e027c2b */ /* 0x001fe20008000002 */
[----:B------:R-:W-:Y:S09]  /*3740*/  @P0 IMAD.MOV.U32 R14, RZ, RZ, RZ ;  /* 0x000000ffff0e0224 */ /* 0x000ff200078e00ff */
[----:B------:R-:W-:Y:S02]  /*3750*/  IMAD.MOV.U32 R12, RZ, RZ, R2 ;  /* 0x000000ffff0c7224 */ /* 0x000fe400078e0002 */
[----:B------:R-:W-:Y:S06]  /*3760*/  IMAD.MOV.U32 R13, RZ, RZ, R3 ;  /* 0x000000ffff0d7224 */ /* 0x000fec00078e0003 */
[----:B-1----:R-:W-:Y:S10]  /*3770*/  @P0 DMUL R10, R12, R10 ;  /* 0x0000000a0c0a0228 */ /* 0x002ff40000000000 */
[----:B------:R-:W-:Y:S02]  /*3780*/  @P0 LOP3.LUT R15, R7, 0x80000000, R11, 0xb8, !PT ;  /* 0x80000000070f0812 */ /* 0x000fe400078eb80b */
[----:B------:R-:W0:Y:S04]  /*3790*/  LDC R7, c[0x0][0x3c0] ;  /* 0x0000f000ff077b82 */ /* 0x000e280000000800 */
[----:B------:R-:W-:Y:S04]  /*37a0*/  @P0 DADD.RZ R10, R10, R14 ;  /* 0x000000000a0a0229 */ /* 0x000fe8000000c00e */
[----:B------:R-:W1:Y:S06]  /*37b0*/  LDC.64 R14, c[0x0][0x3b8] ;  /* 0x0000ee00ff0e7b82 */ /* 0x000e6c0000000a00 */
[----:B------:R-:W2:Y:S01]  /*37c0*/  @P0 F2I.S64.F64.TRUNC R10, R10 ;  /* 0x0000000a000a0311 */ /* 0x000ea2000030d900 */
[----:B0-----:R-:W-:Y:S09]  /*37d0*/  ISETP.GT.AND P2, PT, R7, -0x1, PT ;  /* 0xffffffff0700780c */ /* 0x001ff20003f44270 */
[----:B--2---:R-:W0:Y:S02]  /*37e0*/  @P0 I2F.F64.S64 R12, R10 ;  /* 0x0000000a000c0312 */ /* 0x004e240000301c00 */
[C---:B0-----:R-:W-:Y:S01]  /*37f0*/  DSETP.GT.AND P1, PT, R12.reuse, RZ, PT ;  /* 0x000000ff0c00722a */ /* 0x041fe20003f24000 */
[----:B------:R-:W-:Y:S01]  /*3800*/  IMAD.MOV.U32 R10, RZ, RZ, 0x3ff00000 ;  /* 0x3ff00000ff0a7424 */ /* 0x000fe200078e00ff */
[----:B-1----:R-:W-:Y:S04]  /*3810*/  @P0 DMUL R2, R12, R14 ;  /* 0x0000000e0c020228 */ /* 0x002fe80000000000 */
[----:B------:R-:W-:Y:S01]  /*3820*/  FSEL R11, R10, -1.875, P1 ;  /* 0xbff000000a0b7808 */ /* 0x000fe20000800000 */
[----:B------:R-:W-:Y:S03]  /*3830*/  IMAD.MOV.U32 R10, RZ, RZ, RZ ;  /* 0x000000ffff0a7224 */ /* 0x000fe600078e00ff */
[----:B------:R-:W-:Y:S03]  /*3840*/  DSETP.NEU.AND P1, PT, R2, RZ, PT ;  /* 0x000000ff0200722a */ /* 0x000fe60003f2d000 */
[----:B------:R-:W-:Y:S01]  /*3850*/  DADD R10, R12, R10 ;  /* 0x000000000c0a7229 */ /* 0x000fe2000000000a */
[C---:B------:R-:W-:Y:S04]  /*3860*/  LEA R12, P0, R22.reuse, UR12, 0x3 ;  /* 0x0000000c160c7c11 */ /* 0x040fe8000f8018ff */
[--C-:B------:R-:W-:Y:S02]  /*3870*/  LEA.HI.X R13, R22, UR13, R0.reuse, 0x3, P0 ;  /* 0x0000000d160d7c11 */ /* 0x100fe400080f1c00 */
[----:B------:R-:W-:Y:S03]  /*3880*/  IADD3 R22, P0, PT, R23, R22, RZ ;  /* 0x0000001617167210 */ /* 0x000fe60007f1e0ff */
[-C--:B------:R-:W-:Y:S02]  /*3890*/  FSEL R10, R10, R2.reuse, !P1 ;  /* 0x000000020a0a7208 */ /* 0x080fe40004800000 */
[-C--:B------:R-:W-:Y:S01]  /*38a0*/  FSEL R7, R11, R3.reuse, !P1 ;  /* 0x000000030b077208 */ /* 0x080fe20004800000 */
[----:B------:R-:W-:Y:S01]  /*38b0*/  IMAD.X R0, RZ, RZ, R0, P0 ;  /* 0x000000ffff007224 */ /* 0x000fe200000e0600 */
[----:B------:R-:W-:Y:S02]  /*38c0*/  FSEL R10, R10, R2, P2 ;  /* 0x000000020a0a7208 */ /* 0x000fe40001000000 */
[----:B------:R-:W-:Y:S02]  /*38d0*/  FSEL R11, R7, R3, P2 ;  /* 0x00000003070b7208 */ /* 0x000fe40001000000 */
[----:B------:R-:W-:Y:S03]  /*38e0*/  ISETP.GE.U32.AND P0, PT, R22, UR14, PT ;  /* 0x0000000e16007c0c */ /* 0x000fe6000bf06070 */
[----:B------:R3:W-:Y:S01]  /*38f0*/  STG.E.64 desc[UR16][R12.64], R10 ;  /* 0x0000000a0c007986 */ /* 0x0007e2000c101b10 */
[----:B------:R-:W-:Y:S11]  /*3900*/  ISETP.GE.U32.AND.EX P0, PT, R0, UR15, PT, P0 ;  /* 0x0000000f00007c0c */ /* 0x000ff6000bf06100 */
[----:B------:R-:W-:Y:S02]  /*3910*/  @!UPT UIADD3 URZ, UPT, UPT, URZ, URZ, URZ ;  /* 0x000000fffffff290 */ /* 0x000fe4000fffe0ff */
[----:B------:R-:W-:Y:S05]  /*3920*/  @!P0 BRA `(.L_x_20) ;  /* 0xffffffec00c48947 */ /* 0x000fea000383ffff */
[----:B------:R-:W-:Y:S05]  /*3930*/  EXIT ;  /* 0x000000000000794d */ /* 0x000fea0003800000 */
        .weak           $__internal_0_$__cuda_sm20_dsqrt_rn_f64_mediumpath_v1
        .type           $__internal_0_$__cuda_sm20_dsqrt_rn_f64_mediumpath_v1,@function
        .size           $__internal_0_$__cuda_sm20_dsqrt_rn_f64_mediumpath_v1,(.L_x_362 - $__internal_0_$__cuda_sm20_dsqrt_rn_f64_mediumpath_v1)
$__internal_0_$__cuda_sm20_dsqrt_rn_f64_mediumpath_v1:
[----:B------:R-:W-:Y:S01]  /*3940*/  ISETP.GE.U32.AND P0, PT, R4, -0x3400000, PT ;  /* 0xfcc000000400780c */ /* 0x000fe20003f06070 */
[----:B------:R-:W-:Y:S01]  /*3950*/  BSSY.RECONVERGENT B0, `(.L_x_21) ;  /* 0x0000024000007945 */ /* 0x000fe20003800200 */
[----:B------:R-:W-:-:S11]  /*3960*/  MOV R11, R17 ;  /* 0x00000011000b7202 */ /* 0x000fd60000000f00 */
[----:B------:R-:W-:Y:S05]  /*3970*/  @!P0 BRA `(.L_x_22) ;  /* 0x0000000000208947 */ /* 0x000fea0003800000 */
[----:B------:R-:W-:-:S10]  /*3980*/  DFMA.RM R10, R12, R10, R2 ;  /* 0x0000000a0c0a722b */ /* 0x000fd40000004002 */
[----:B------:R-:W-:-:S05]  /*3990*/  IADD3 R2, P0, PT, R10, 0x1, RZ ;  /* 0x000000010a027810 */ /* 0x000fca0007f1e0ff */
[----:B------:R-:W-:-:S06]  /*39a0*/  IMAD.X R3, RZ, RZ, R11, P0 ;  /* 0x000000ffff037224 */ /* 0x000fcc00000e060b */
[----:B------:R-:W-:-:S08]  /*39b0*/  DFMA.RP R6, -R10, R2, R6 ;  /* 0x000000020a06722b */ /* 0x000fd00000008106 */
[----:B------:R-:W-:-:S06]  /*39c0*/  DSETP.GT.AND P0, PT, R6, RZ, PT ;  /* 0x000000ff0600722a */ /* 0x000fcc0003f04000 */
[----:B------:R-:W-:Y:S02]  /*39d0*/  FSEL R2, R2, R10, P0 ;  /* 0x0000000a02027208 */ /* 0x000fe40000000000 */
[----:B------:R-:W-:Y:S01]  /*39e0*/  FSEL R3, R3, R11, P0 ;  /* 0x0000000b03037208 */ /* 0x000fe20000000000 */
[----:B------:R-:W-:Y:S05]  /*39f0*/  BRA `(.L_x_23) ;  /* 0x0000000000647947 */ /* 0x000fea0003800000 */
.L_x_22:
[----:B------:R-:W-:-:S14]  /*3a00*/  DSETP.NE.AND P0, PT, R6, RZ, PT ;  /* 0x000000ff0600722a */ /* 0x000fdc0003f05000 */
[----:B------:R-:W-:Y:S05]  /*3a10*/  @!P0 BRA `(.L_x_24) ;  /* 0x0000000000588947 */ /* 0x000fea0003800000 */
[----:B------:R-:W-:-:S13]  /*3a20*/  ISETP.GE.AND P0, PT, R7, RZ, PT ;  /* 0x000000ff0700720c */ /* 0x000fda0003f06270 */
[----:B------:R-:W-:Y:S01]  /*3a30*/  @!P0 IMAD.MOV.U32 R2, RZ, RZ, 0x0 ;  /* 0x00000000ff028424 */ /* 0x000fe200078e00ff */
[----:B------:R-:W-:Y:S01]  /*3a40*/  @!P0 MOV R3, 0xfff80000 ;  /* 0xfff8000000038802 */ /* 0x000fe20000000f00 */
[----:B------:R-:W-:Y:S06]  /*3a50*/  @!P0 BRA `(.L_x_23) ;  /* 0x00000000004c8947 */ /* 0x000fec0003800000 */
[----:B------:R-:W-:-:S13]  /*3a60*/  ISETP.GT.AND P0, PT, R7, 0x7fefffff, PT ;  /* 0x7fefffff0700780c */ /* 0x000fda0003f04270 */
[----:B------:R-:W-:Y:S05]  /*3a70*/  @P0 BRA `(.L_x_24) ;  /* 0x0000000000400947 */ /* 0x000fea0003800000 */
[----:B------:R-:W-:Y:S01]  /*3a80*/  DMUL R10, R6, 8.11296384146066816958e+31 ;  /* 0x46900000060a7828 */ /* 0x000fe20000000000 */
[----:B------:R-:W-:Y:S01]  /*3a90*/  MOV R2, 0x0 ;  /* 0x0000000000027802 */ /* 0x000fe20000000f00 */
[----:B------:R-:W-:Y:S01]  /*3aa0*/  IMAD.MOV.U32 R3, RZ, RZ, 0x3fd80000 ;  /* 0x3fd80000ff037424 */ /* 0x000fe200078e00ff */
[----:B------:R-:W-:-:S03]  /*3ab0*/  MOV R6, RZ ;  /* 0x000000ff00067202 */ /* 0x000fc60000000f00 */
[----:B------:R-:W0:Y:S03]  /*3ac0*/  MUFU.RSQ64H R7, R11 ;  /* 0x0000000b00077308 */ /* 0x000e260000001c00 */
[----:B0-----:R-:W-:-:S08]  /*3ad0*/  DMUL R4, R6, R6 ;  /* 0x0000000606047228 */ /* 0x001fd00000000000 */
[----:B------:R-:W-:-:S08]  /*3ae0*/  DFMA R4, R10, -R4, 1 ;  /* 0x3ff000000a04742b */ /* 0x000fd00000000804 */
[----:B------:R-:W-:Y:S02]  /*3af0*/  DFMA R2, R4, R2, 0.5 ;  /* 0x3fe000000402742b */ /* 0x000fe40000000002 */
[----:B------:R-:W-:-:S08]  /*3b00*/  DMUL R4, R6, R4 ;  /* 0x0000000406047228 */ /* 0x000fd00000000000 */
[----:B------:R-:W-:-:S08]  /*3b10*/  DFMA R4, R2, R4, R6 ;  /* 0x000000040204722b */ /* 0x000fd00000000006 */
[----:B------:R-:W-:Y:S02]  /*3b20*/  DMUL R2, R10, R4 ;  /* 0x000000040a027228 */ /* 0x000fe40000000000 */
[----:B------:R-:W-:-:S06]  /*3b30*/  IADD3 R5, PT, PT, R5, -0x100000, RZ ;  /* 0xfff0000005057810 */ /* 0x000fcc0007ffe0ff */
[----:B------:R-:W-:-:S08]  /*3b40*/  DFMA R10, R2, -R2, R10 ;  /* 0x80000002020a722b */ /* 0x000fd0000000000a */
[----:B------:R-:W-:-:S10]  /*3b50*/  DFMA R2, R4, R10, R2 ;  /* 0x0000000a0402722b */ /* 0x000fd40000000002 */
[----:B------:R-:W-:Y:S01]  /*3b60*/  VIADD R3, R3, 0xfcb00000 ;  /* 0xfcb0000003037836 */ /* 0x000fe20000000000 */
[----:B------:R-:W-:Y:S05]  /*3b70*/  BRA `(.L_x_23) ;  /* 0x0000000000047947 */ /* 0x000fea0003800000 */
.L_x_24:
[----:B------:R-:W-:-:S11]  /*3b80*/  DADD R2, R6, R6 ;  /* 0x0000000006027229 */ /* 0x000fd60000000006 */
.L_x_23:
[----:B------:R-:W-:Y:S05]  /*3b90*/  BSYNC.RECONVERGENT B0 ;  /* 0x0000000000007941 */ /* 0x000fea0003800200 */
.L_x_21:
[----:B------:R-:W-:Y:S01]  /*3ba0*/  HFMA2 R27, -RZ, RZ, 0, 0 ;  /* 0x00000000ff1b7431 */ /* 0x000fe200000001ff */
[----:B------:R-:W-:Y:S02]  /*3bb0*/  MOV R14, R2 ;  /* 0x00000002000e7202 */ /* 0x000fe40000000f00 */
[----:B------:R-:W-:Y:S01]  /*3bc0*/  MOV R15, R3 ;  /* 0x00000003000f7202 */ /* 0x000fe20000000f00 */
[----:B------:R-:W-:Y:S06]  /*3bd0*/  RET.REL.NODEC R26 `(_ZN7cutlass9reference6device6kernel12BlockForEachIdNS1_6detail18RandomGaussianFuncIdEEEEvPT_mNT0_6ParamsE) ;  /* 0xffffffc41a087950 */ /* 0x000fec0003c3ffff */
.L_x_25:
        /* <DEDUP_REMOVED lines=10> */
.L_x_362:


//--------------------- .text._ZN7cutlass9reference6device6kernel12BlockForEachIdNS1_6detail17RandomUniformFuncIdEEEEvPT_mNT0_6ParamsE --------------------------
	.section	.text._ZN7cutlass9reference6device6kernel12BlockForEachIdNS1_6detail17RandomUniformFuncIdEEEEvPT_mNT0_6ParamsE,"ax",@progbits
	.align	128
        .global         _ZN7cutlass9reference6device6kernel12BlockForEachIdNS1_6detail17RandomUniformFuncIdEEEEvPT_mNT0_6ParamsE
        .type           _ZN7cutlass9reference6device6kernel12BlockForEachIdNS1_6detail17RandomUniformFuncIdEEEEvPT_mNT0_6ParamsE,@function
        .size           _ZN7cutlass9reference6device6kernel12BlockForEachIdNS1_6detail17RandomUniformFuncIdEEEEvPT_mNT0_6ParamsE,(.L_x_373 - _ZN7cutlass9reference6device6kernel12BlockForEachIdNS1_6detail17RandomUniformFuncIdEEEEvPT_mNT0_6ParamsE)
        .other          _ZN7cutlass9reference6device6kernel12BlockForEachIdNS1_6detail17RandomUniformFuncIdEEEEvPT_mNT0_6ParamsE,@"STO_CUDA_ENTRY STV_DEFAULT"
_ZN7cutlass9reference6device6kernel12BlockForEachIdNS1_6detail17RandomUniformFuncIdEEEEvPT_mNT0_6ParamsE:
.text._ZN7cutlass9reference6device6kernel12BlockForEachIdNS1_6detail17RandomUniformFuncIdEEEEvPT_mNT0_6ParamsE:
        /* <DEDUP_REMOVED lines=14> */
[----:B---3--:R3:W-:Y:S01]  /*00e0*/  STL.64 [R1], R8 ;  /* 0x0000000801007387 */ /* 0x0087e20000100a00 */
[----:B------:R-:W-:Y:S02]  /*00f0*/  LOP3.LUT R12, R11, 0x159a55e5, RZ, 0x3c, !PT ;  /* 0x159a55e50b0c7812 */ /* 0x000fe400078e3cff */
[----:B------:R-:W-:-:S03]  /*0100*/  VIADD R13, R10, 0x1f123bb5 ;  /* 0x1f123bb50a0d7836 */ /* 0x000fc60000000000 */
[----:B------:R-:W2:Y:S01]  /*0110*/  LDC.64 R18, c[0x0][0x3b0] ;  /* 0x0000ec00ff127b82 */ /* 0x000ea20000000a00 */
[----:B----4-:R4:W-:Y:S04]  /*0120*/  STL.64 [R1+0x30], R14 ;  /* 0x0000300e01007387 */ /* 0x0109e80000100a00 */
[----:B------:R0:W-:Y:S03]  /*0130*/  STL.64 [R1+0x48], R12 ;  /* 0x0000480c01007387 */ /* 0x0001e60000100a00 */
[----:B------:R-:W0:Y:S01]  /*0140*/  LDC.64 R16, c[0x0][0x3b8] ;  /* 0x0000ee00ff107b82 */ /* 0x000e220000000a00 */
[----:B-----5:R0:W-:Y:S07]  /*0150*/  STL.64 [R1+0x8], R22 ;  /* 0x0000081601007387 */ /* 0x0201ee0000100a00 */
[----:B------:R-:W5:Y:S01]  /*0160*/  LDC.64 R2, c[0x0][0x3c8] ;  /* 0x0000f200ff027b82 */ /* 0x000f620000000a00 */
[----:B-1----:R1:W-:Y:S01]  /*0170*/  STL.64 [R1+0x10], R20 ;  /* 0x0000101401007387 */ /* 0x0023e20000100a00 */
[----:B---3--:R-:W-:-:S02]  /*0180*/  IADD3 R8, PT, PT, R11, 0x64f0c9, R10 ;  /* 0x0064f0c90b087810 */ /* 0x008fc40007ffe00a */
[----:B------:R-:W-:-:S04]  /*0190*/  IADD3 R9, PT, PT, R11, 0x75bcd15, RZ ;  /* 0x075bcd150b097810 */ /* 0x000fc80007ffe0ff */
[----:B------:R-:W3:Y:S01]  /*01a0*/  LDC R0, c[0x0][0x3a8] ;  /* 0x0000ea00ff007b82 */ /* 0x000ee20000000800 */
[----:B------:R-:W-:Y:S01]  /*01b0*/  LOP3.LUT R10, R10, 0x5491333, RZ, 0x3c, !PT ;  /* 0x054913330a0a7812 */ /* 0x000fe200078e3cff */
[----:B------:R-:W-:Y:S01]  /*01c0*/  VIADD R11, R11, 0x583f19 ;  /* 0x00583f190b0b7836 */ /* 0x000fe20000000000 */
[----:B--2---:R1:W-:Y:S01]  /*01d0*/  STL.64 [R1+0x20], R18 ;  /* 0x0000201201007387 */ /* 0x0043e20000100a00 */
[----:B----4-:R-:W-:-:S03]  /*01e0*/  HFMA2 R14, -RZ, RZ, 0, 0 ;  /* 0x00000000ff0e7431 */ /* 0x010fc600000001ff */
[----:B------:R1:W-:Y:S01]  /*01f0*/  STL.64 [R1+0x40], R8 ;  /* 0x0000400801007387 */ /* 0x0003e20000100a00 */
[----:B------:R-:W2:Y:S03]  /*0200*/  S2UR UR4, SR_CTAID.X ;  /* 0x00000000000479c3 */ /* 0x000ea60000002500 */
[----:B0-----:R1:W-:Y:S04]  /*0210*/  STL.64 [R1+0x28], R16 ;  /* 0x0000281001007387 */ /* 0x0013e80000100a00 */
[----:B------:R1:W-:Y:S01]  /*0220*/  STL.64 [R1+0x50], R10 ;  /* 0x0000500a01007387 */ /* 0x0003e20000100a00 */
[----:B------:R-:W2:Y:S03]  /*0230*/  LDC R5, c[0x0][0x360] ;  /* 0x0000d800ff057b82 */ /* 0x000ea60000000800 */
[----:B-----5:R1:W-:Y:S04]  /*0240*/  STL.64 [R1+0x38], R2 ;  /* 0x0000380201007387 */ /* 0x0203e80000100a00 */
[----:B---3--:R1:W-:Y:S01]  /*0250*/  STL [R1+0x18], R0 ;  /* 0x0000180001007387 */ /* 0x0083e20000100800 */
[----:B--2---:R-:W-:-:S05]  /*0260*/  IMAD R15, R5, UR4, R4 ;  /* 0x00000004050f7c24 */ /* 0x004fca000f8e0204 */
[----:B------:R-:W-:-:S13]  /*0270*/  ISETP.NE.AND P0, PT, R15, RZ, PT ;  /* 0x000000ff0f00720c */ /* 0x000fda0003f05270 */
[----:B-1----:R-:W-:Y:S05]  /*0280*/  @!P0 BRA `(.L_x_27) ;  /* 0x0000002400408947 */ /* 0x002fea0003800000 */
[----:B------:R-:W-:Y:S02]  /*0290*/  MOV R21, RZ ;  /* 0x000000ff00157202 */ /* 0x000fe40000000f00 */
[----:B------:R-:W-:Y:S02]  /*02a0*/  MOV R4, R15 ;  /* 0x0000000f00047202 */ /* 0x000fe40000000f00 */
[----:B------:R-:W-:-:S07]  /*02b0*/  MOV R3, R14 ;  /* 0x0000000e00037202 */ /* 0x000fce0000000f00 */
.L_x_36:
        /* <DEDUP_REMOVED lines=11> */
.L_x_31:
[----:B------:R-:W-:-:S06]  /*0370*/  LEA R2, R26, R1, 0x2 ;  /* 0x000000011a027211 */ /* 0x000fcc00078e10ff */
[----:B------:R-:W5:Y:S01]  /*0380*/  LDL R2, [R2+0x44] ;  /* 0x0000440002027983 */ /* 0x000f620000100800 */
[----:B------:R-:W-:Y:S01]  /*0390*/  SHF.L.U32 R0, R26, 0x5, RZ ;  /* 0x000000051a007819 */ /* 0x000fe200000006ff */
[----:B------:R-:W-:-:S06]  /*03a0*/  UMOV UR4, URZ ;  /* 0x000000ff00047c82 */ /* 0x000fcc0008000000 */
.L_x_30:
        /* <DEDUP_REMOVED lines=10> */
[----:B------:R-:W4:Y:S04]  /*0450*/  @P3 LDG.E R16, desc[UR20][R28.64+0x4c] ;  /* 0x00004c141c103981 */ /* 0x000f28000c1e1900 */
[----:B------:R-:W4:Y:S04]  /*0460*/  @!P0 LDG.E R17, desc[UR20][R28.64+0x4] ;  /* 0x000004141c118981 */ /* 0x000f28000c1e1900 */
[----:B------:R-:W4:Y:S01]  /*0470*/  @P1 LDG.E R19, desc[UR20][R28.64+0x18] ;  /* 0x000018141c131981 */ /* 0x000f22000c1e1900 */
[----:B--2---:R-:W-:-:S04]  /*0480*/  @!P0 LOP3.LUT R11, R11, R22, RZ, 0x3c, !PT ;  /* 0x000000160b0b8212 */ /* 0x004fc800078e3cff */
[----:B---3--:R-:W-:Y:S02]  /*0490*/  @P1 LOP3.LUT R11, R11, R20, RZ, 0x3c, !PT ;  /* 0x000000140b0b1212 */ /* 0x008fe400078e3cff */
[----:B------:R-:W2:Y:S02]  /*04a0*/  @!P0 LDG.E R20, desc[UR20][R28.64] ;  /* 0x000000141c148981 */ /* 0x000ea4000c1e1900 */
[----:B----4-:R-:W-:Y:S02]  /*04b0*/  @P2 LOP3.LUT R11, R11, R18, RZ, 0x3c, !PT ;  /* 0x000000120b0b2212 */ /* 0x010fe400078e3cff */
[----:B------:R-:W3:Y:S02]  /*04c0*/  @P4 LDG.E R18, desc[UR20][R28.64+0x60] ;  /* 0x000060141c124981 */ /* 0x000ee4000c1e1900 */
[----:B------:R-:W-:Y:S02]  /*04d0*/  @P3 LOP3.LUT R11, R11, R16, RZ, 0x3c, !PT ;  /* 0x000000100b0b3212 */ /* 0x000fe400078e3cff */
[----:B------:R-:W4:Y:S01]  /*04e0*/  @P5 LDG.E R16, desc[UR20][R28.64+0x74] ;  /* 0x000074141c105981 */ /* 0x000f22000c1e1900 */
[----:B------:R-:W-:-:S03]  /*04f0*/  @!P0 LOP3.LUT R12, R12, R17, RZ, 0x3c, !PT ;  /* 0x000000110c0c8212 */ /* 0x000fc600078e3cff */
[----:B------:R-:W2:Y:S01]  /*0500*/  @!P0 LDG.E R17, desc[UR20][R28.64+0xc] ;  /* 0x00000c141c118981 */ /* 0x000ea2000c1e1900 */
[----:B---3--:R-:W-:-:S03]  /*0510*/  @P4 LOP3.LUT R11, R11, R18, RZ, 0x3c, !PT ;  /* 0x000000120b0b4212 */ /* 0x008fc600078e3cff */
[----:B------:R-:W3:Y:S01]  /*0520*/  @P1 LDG.E R18, desc[UR20][R28.64+0x14] ;  /* 0x000014141c121981 */ /* 0x000ee2000c1e1900 */
[----:B----4-:R-:W-:-:S03]  /*0530*/  @P5 LOP3.LUT R11, R11, R16, RZ, 0x3c, !PT ;  /* 0x000000100b0b5212 */ /* 0x010fc600078e3cff */
[----:B------:R-:W4:Y:S01]  /*0540*/  @P6 LDG.E R16, desc[UR20][R28.64+0x88] ;  /* 0x000088141c106981 */ /* 0x000f22000c1e1900 */
[----:B--2---:R-:W-:-:S03]  /*0550*/  @!P0 LOP3.LUT R9, R9, R20, RZ, 0x3c, !PT ;  /* 0x0000001409098212 */ /* 0x004fc600078e3cff */
[----:B------:R-:W2:Y:S01]  /*0560*/  @!P0 LDG.E R20, desc[UR20][R28.64+0x8] ;  /* 0x000008141c148981 */ /* 0x000ea2000c1e1900 */
[----:B------:R-:W-:-:S03]  /*0570*/  @!P0 LOP3.LUT R10, R10, R17, RZ, 0x3c, !PT ;  /* 0x000000110a0a8212 */ /* 0x000fc600078e3cff */
[----:B------:R-:W2:Y:S01]  /*0580*/  @P1 LDG.E R17, desc[UR20][R28.64+0x20] ;  /* 0x000020141c111981 */ /* 0x000ea2000c1e1900 */
[----:B---3--:R-:W-:-:S03]  /*0590*/  @P1 LOP3.LUT R9, R9, R18, RZ, 0x3c, !PT ;  /* 0x0000001209091212 */ /* 0x008fc600078e3cff */
[----:B------:R-:W3:Y:S01]  /*05a0*/  @P1 LDG.E R18, desc[UR20][R28.64+0x1c] ;  /* 0x00001c141c121981 */ /* 0x000ee2000c1e1900 */
[----:B----4-:R-:W-:-:S03]  /*05b0*/  @P6 LOP3.LUT R11, R11, R16, RZ, 0x3c, !PT ;  /* 0x000000100b0b6212 */ /* 0x010fc600078e3cff */
[----:B------:R-:W4:Y:S01]  /*05c0*/  @P2 LDG.E R16, desc[UR20][R28.64+0x28] ;  /* 0x000028141c102981 */ /* 0x000f22000c1e1900 */
[----:B--2---:R-:W-:Y:S02]  /*05d0*/  @!P0 LOP3.LUT R13, R13, R20, RZ, 0x3c, !PT ;  /* 0x000000140d0d8212 */ /* 0x004fe400078e3cff */
[----:B------:R-:W-:Y:S02]  /*05e0*/  @P1 LOP3.LUT R12, R12, R19, RZ, 0x3c, !PT ;  /* 0x000000130c0c1212 */ /* 0x000fe400078e3cff */
[----:B------:R-:W-:Y:S01]  /*05f0*/  @P1 LOP3.LUT R10, R10, R17, RZ, 0x3c, !PT ;  /* 0x000000110a0a1212 */ /* 0x000fe200078e3cff */
[----:B------:R-:W2:Y:S04]  /*0600*/  @P2 LDG.E R19, desc[UR20][R28.64+0x2c] ;  /* 0x00002c141c132981 */ /* 0x000ea8000c1e1900 */
[----:B------:R-:W2:Y:S01]  /*0610*/  @P2 LDG.E R17, desc[UR20][R28.64+0x34] ;  /* 0x000034141c112981 */ /* 0x000ea2000c1e1900 */
[----:B---3--:R-:W-:-:S03]  /*0620*/  @P1 LOP3.LUT R13, R13, R18, RZ, 0x3c, !PT ;  /* 0x000000120d0d1212 */ /* 0x008fc600078e3cff */
[----:B------:R-:W3:Y:S01]  /*0630*/  @P2 LDG.E R18, desc[UR20][R28.64+0x30] ;  /* 0x000030141c122981 */ /* 0x000ee2000c1e1900 */
[----:B----4-:R-:W-:-:S03]  /*0640*/  @P2 LOP3.LUT R9, R9, R16, RZ, 0x3c, !PT ;  /* 0x0000001009092212 */ /* 0x010fc600078e3cff */
[----:B------:R-:W4:Y:S01]  /*0650*/  @P3 LDG.E R16, desc[UR20][R28.64+0x3c] ;  /* 0x00003c141c103981 */ /* 0x000f22000c1e1900 */
[----:B--2---:R-:W-:-:S03]  /*0660*/  @P2 LOP3.LUT R12, R12, R19, RZ, 0x3c, !PT ;  /* 0x000000130c0c2212 */ /* 0x004fc600078e3cff */
[----:B------:R-:W2:Y:S01]  /*0670*/  @P3 LDG.E R19, desc[UR20][R28.64+0x40] ;  /* 0x000040141c133981 */ /* 0x000ea2000c1e1900 */
[----:B------:R-:W-:-:S03]  /*0680*/  @P2 LOP3.LUT R10, R10, R17, RZ, 0x3c, !PT ;  /* 0x000000110a0a2212 */ /* 0x000fc600078e3cff */
        /* <DEDUP_REMOVED lines=21> */
[----:B------:R-:W-:Y:S02]  /*07e0*/  LOP3.LUT P0, RZ, R7, 0x80, RZ, 0xc0, !PT ;  /* 0x0000008007ff7812 */ /* 0x000fe4000780c0ff */
[----:B--2---:R-:W-:Y:S02]  /*07f0*/  @P5 LOP3.LUT R12, R12, R19, RZ, 0x3c, !PT ;  /* 0x000000130c0c5212 */ /* 0x004fe400078e3cff */
        /* <DEDUP_REMOVED lines=15> */
[----:B--2---:R-:W-:Y:S02]  /*08f0*/  @P0 LOP3.LUT R12, R12, R19, RZ, 0x3c, !PT ;  /* 0x000000130c0c0212 */ /* 0x004fe400078e3cff */
[----:B------:R-:W-:Y:S02]  /*0900*/  @P0 LOP3.LUT R10, R10, R17, RZ, 0x3c, !PT ;  /* 0x000000110a0a0212 */ /* 0x000fe400078e3cff */
[----:B---3--:R-:W-:Y:S02]  /*0910*/  @P0 LOP3.LUT R13, R13, R18, RZ, 0x3c, !PT ;  /* 0x000000120d0d0212 */ /* 0x008fe400078e3cff */
[----:B----4-:R-:W-:Y:S02]  /*0920*/  @P0 LOP3.LUT R11, R11, R16, RZ, 0x3c, !PT ;  /* 0x000000100b0b0212 */ /* 0x010fe400078e3cff */
[----:B------:R-:W-:-:S13]  /*0930*/  R2P PR, R7.B1, 0x7f ;  /* 0x0000007f07007804 */ /* 0x000fda0000001000 */
[----:B------:R-:W2:Y:S04]  /*0940*/  @P0 LDG.E R16, desc[UR20][R28.64+0xa0] ;  /* 0x0000a0141c100981 */ /* 0x000ea8000c1e1900 */
[----:B------:R-:W3:Y:S04]  /*0950*/  @P0 LDG.E R18, desc[UR20][R28.64+0xa8] ;  /* 0x0000a8141c120981 */ /* 0x000ee8000c1e1900 */
[----:B------:R-:W4:Y:S04]  /*0960*/  @P0 LDG.E R17, desc[UR20][R28.64+0xac] ;  /* 0x0000ac141c110981 */ /* 0x000f28000c1e1900 */
        /* <DEDUP_REMOVED lines=13> */
[----:B------:R-:W-:Y:S02]  /*0a40*/  LOP3.LUT P0, RZ, R7, 0x8000, RZ, 0xc0, !PT ;  /* 0x0000800007ff7812 */ /* 0x000fe4000780c0ff */
[----:B---3--:R-:W-:Y:S01]  /*0a50*/  @P1 LOP3.LUT R9, R9, R18, RZ, 0x3c, !PT ;  /* 0x0000001209091212 */ /* 0x008fe200078e3cff */
[----:B------:R-:W3:Y:S01]  /*0a60*/  @P2 LDG.E R7, desc[UR20][R28.64+0xd4] ;  /* 0x0000d4141c072981 */ /* 0x000ee2000c1e1900 */
[----:B----4-:R-:W-:-:S03]  /*0a70*/  @P1 LOP3.LUT R10, R10, R17, RZ, 0x3c, !PT ;  /* 0x000000110a0a1212 */ /* 0x010fc600078e3cff */
[----:B------:R-:W4:Y:S04]  /*0a80*/  @P2 LDG.E R18, desc[UR20][R28.64+0xc8] ;  /* 0x0000c8141c122981 */ /* 0x000f28000c1e1900 */
[----:B------:R-:W4:Y:S01]  /*0a90*/  @P2 LDG.E R17, desc[UR20][R28.64+0xcc] ;  /* 0x0000cc141c112981 */ /* 0x000f22000c1e1900 */
[----:B--2---:R-:W-:-:S03]  /*0aa0*/  @P1 LOP3.LUT R13, R13, R16, RZ, 0x3c, !PT ;  /* 0x000000100d0d1212 */ /* 0x004fc600078e3cff */
[----:B------:R-:W2:Y:S01]  /*0ab0*/  @P2 LDG.E R16, desc[UR20][R28.64+0xd0] ;  /* 0x0000d0141c102981 */ /* 0x000ea2000c1e1900 */
[----:B------:R-:W-:Y:S02]  /*0ac0*/  @P1 LOP3.LUT R12, R12, R19, RZ, 0x3c, !PT ;  /* 0x000000130c0c1212 */ /* 0x000fe400078e3cff */
[----:B------:R-:W-:Y:S02]  /*0ad0*/  @P1 LOP3.LUT R11, R11, R20, RZ, 0x3c, !PT ;  /* 0x000000140b0b1212 */ /* 0x000fe400078e3cff */
[----:B---3--:R-:W-:Y:S01]  /*0ae0*/  @P2 LOP3.LUT R10, R10, R7, RZ, 0x3c, !PT ;  /* 0x000000070a0a2212 */ /* 0x008fe200078e3cff */
[----:B------:R-:W3:Y:S01]  /*0af0*/  @P2 LDG.E R20, desc[UR20][R28.64+0xd8] ;  /* 0x0000d8141c142981 */ /* 0x000ee2000c1e1900 */
[----:B----4-:R-:W-:-:S03]  /*0b00*/  @P2 LOP3.LUT R9, R9, R18, RZ, 0x3c, !PT ;  /* 0x0000001209092212 */ /* 0x010fc600078e3cff */
        /* <DEDUP_REMOVED lines=46> */
[----:B------:R-:W-:-:S04]  /*0df0*/  UIADD3 UR4, UPT, UPT, UR4, 0x10, URZ ;  /* 0x0000001004047890 */ /* 0x000fc8000fffe0ff */
[----:B------:R-:W-:Y:S01]  /*0e00*/  UISETP.NE.AND UP0, UPT, UR4, 0x20, UPT ;  /* 0x000000200400788c */ /* 0x000fe2000bf05270 */
[----:B------:R-:W-:Y:S02]  /*0e10*/  @P6 LOP3.LUT R11, R11, R22, RZ, 0x3c, !PT ;  /* 0x000000160b0b6212 */ /* 0x000fe400078e3cff */
[----:B---3--:R-:W-:Y:S02]  /*0e20*/  @P0 LOP3.LUT R9, R9, R20, RZ, 0x3c, !PT ;  /* 0x0000001409090212 */ /* 0x008fe400078e3cff */
[----:B----4-:R-:W-:Y:S02]  /*0e30*/  @P0 LOP3.LUT R12, R12, R7, RZ, 0x3c, !PT ;  /* 0x000000070c0c0212 */ /* 0x010fe400078e3cff */
[----:B------:R-:W-:Y:S02]  /*0e40*/  @P0 LOP3.LUT R13, R13, R18, RZ, 0x3c, !PT ;  /* 0x000000120d0d0212 */ /* 0x000fe400078e3cff */
[----:B------:R-:W-:Y:S02]  /*0e50*/  @P0 LOP3.LUT R10, R10, R17, RZ, 0x3c, !PT ;  /* 0x000000110a0a0212 */ /* 0x000fe400078e3cff */
[----:B--2---:R-:W-:Y:S01]  /*0e60*/  @P0 LOP3.LUT R11, R11, R16, RZ, 0x3c, !PT ;  /* 0x000000100b0b0212 */ /* 0x004fe200078e3cff */
        /* <DEDUP_REMOVED lines=18> */
.L_x_33:
[----:B------:R-:W-:-:S06]  /*0f90*/  LEA R2, R26, R1, 0x2 ;  /* 0x000000011a027211 */ /* 0x000fcc00078e10ff */
[----:B------:R-:W5:Y:S01]  /*0fa0*/  LDL R2, [R2+0x44] ;  /* 0x0000440002027983 */ /* 0x000f620000100800 */
[----:B------:R-:W-:Y:S01]  /*0fb0*/  SHF.L.U32 R0, R26, 0x5, RZ ;  /* 0x000000051a007819 */ /* 0x000fe200000006ff */
[----:B------:R-:W-:-:S06]  /*0fc0*/  UMOV UR4, URZ ;  /* 0x000000ff00047c82 */ /* 0x000fcc0008000000 */
.L_x_32:
        /* <DEDUP_REMOVED lines=190> */
.L_x_35:
[----:B------:R-:W-:-:S06]  /*1bb0*/  LEA R2, R19, R1, 0x2 ;  /* 0x0000000113027211 */ /* 0x000fcc00078e10ff */
[----:B------:R-:W5:Y:S01]  /*1bc0*/  LDL R2, [R2+0x44] ;  /* 0x0000440002027983 */ /* 0x000f620000100800 */
[----:B------:R-:W-:Y:S01]  /*1bd0*/  SHF.L.U32 R0, R19, 0x5, RZ ;  /* 0x0000000513007819 */ /* 0x000fe200000006ff */
[----:B------:R-:W-:-:S06]  /*1be0*/  UMOV UR4, URZ ;  /* 0x000000ff00047c82 */ /* 0x000fcc0008000000 */
.L_x_34:
        /* <DEDUP_REMOVED lines=12> */
[----:B------:R-:W4:Y:S04]  /*1cb0*/  @!P0 LDG.E R7, desc[UR20][R22.64+0xc] ;  /* 0x00000c1416078981 */ /* 0x000f28000c1e1900 */
        /* <DEDUP_REMOVED lines=10> */
[----:B------:R-:W4:Y:S01]  /*1d60*/  @P1 LDG.E R17, desc[UR20][R22.64+0x18] ;  /* 0x0000181416111981 */ /* 0x000f22000c1e1900 */
[----:B------:R-:W-:-:S03]  /*1d70*/  @!P0 LOP3.LUT R10, R10, R7, RZ, 0x3c, !PT ;  /* 0x000000070a0a8212 */ /* 0x000fc600078e3cff */
[----:B------:R-:W4:Y:S01]  /*1d80*/  @P1 LDG.E R7, desc[UR20][R22.64+0x20] ;  /* 0x0000201416071981 */ /* 0x000f22000c1e1900 */
[----:B--2---:R-:W-:-:S03]  /*1d90*/  @!P0 LOP3.LUT R13, R13, R20, RZ, 0x3c, !PT ;  /* 0x000000140d0d8212 */ /* 0x004fc600078e3cff */
[----:B------:R-:W2:Y:S01]  /*1da0*/  @P1 LDG.E R20, desc[UR20][R22.64+0x14] ;  /* 0x0000141416141981 */ /* 0x000ea2000c1e1900 */
[----:B---3--:R-:W-:-:S03]  /*1db0*/  @P4 LOP3.LUT R11, R11, R18, RZ, 0x3c, !PT ;  /* 0x000000120b0b4212 */ /* 0x008fc600078e3cff */
[----:B------:R-:W3:Y:S01]  /*1dc0*/  @P1 LDG.E R18, desc[UR20][R22.64+0x1c] ;  /* 0x00001c1416121981 */ /* 0x000ee2000c1e1900 */
[----:B----4-:R-:W-:-:S03]  /*1dd0*/  @P5 LOP3.LUT R11, R11, R16, RZ, 0x3c, !PT ;  /* 0x000000100b0b5212 */ /* 0x010fc600078e3cff */
[----:B------:R-:W4:Y:S01]  /*1de0*/  @P6 LDG.E R16, desc[UR20][R22.64+0x88] ;  /* 0x0000881416106981 */ /* 0x000f22000c1e1900 */
[----:B------:R-:W-:Y:S02]  /*1df0*/  @!P0 LOP3.LUT R9, R9, R28, RZ, 0x3c, !PT ;  /* 0x0000001c09098212 */ /* 0x000fe400078e3cff */
[----:B------:R-:W-:Y:S02]  /*1e00*/  @P1 LOP3.LUT R12, R12, R17, RZ, 0x3c, !PT ;  /* 0x000000110c0c1212 */ /* 0x000fe400078e3cff */
        /* <DEDUP_REMOVED lines=14> */
[----:B---3--:R-:W-:Y:S01]  /*1ef0*/  @P2 LOP3.LUT R13, R13, R18, RZ, 0x3c, !PT ;  /* 0x000000120d0d2212 */ /* 0x008fe200078e3cff */
[----:B------:R-:W2:Y:S01]  /*1f00*/  @P4 LDG.E R20, desc[UR20][R22.64+0x58] ;  /* 0x0000581416144981 */ /* 0x000ea2000c1e1900 */
[----:B----4-:R-:W-:-:S03]  /*1f10*/  @P3 LOP3.LUT R9, R9, R16, RZ, 0x3c, !PT ;  /* 0x0000001009093212 */ /* 0x010fc600078e3cff */
[----:B------:R-:W3:Y:S04]  /*1f20*/  @P3 LDG.E R18, desc[UR20][R22.64+0x44] ;  /* 0x0000441416123981 */ /* 0x000ee8000c1e1900 */
[----:B------:R-:W4:Y:S01]  /*1f30*/  @P4 LDG.E R16, desc[UR20][R22.64+0x50] ;  /* 0x0000501416104981 */ /* 0x000f22000c1e1900 */
[----:B------:R-:W-:Y:S02]  /*1f40*/  @P3 LOP3.LUT R12, R12, R27, RZ, 0x3c, !PT ;  /* 0x0000001b0c0c3212 */ /* 0x000fe400078e3cff */
[----:B------:R-:W-:Y:S01]  /*1f50*/  @P3 LOP3.LUT R10, R10, R17, RZ, 0x3c, !PT ;  /* 0x000000110a0a3212 */ /* 0x000fe200078e3cff */
[----:B------:R-:W2:Y:S01]  /*1f60*/  @P5 LDG.E R27, desc[UR20][R22.64+0x70] ;  /* 0x00007014161b5981 */ /* 0x000ea2000c1e1900 */
[----:B------:R-:W-:-:S03]  /*1f70*/  @P4 LOP3.LUT R12, R12, R7, RZ, 0x3c, !PT ;  /* 0x000000070c0c4212 */ /* 0x000fc600078e3cff */
[----:B------:R-:W2:Y:S04]  /*1f80*/  @P4 LDG.E R17, desc[UR20][R22.64+0x5c] ;  /* 0x00005c1416114981 */ /* 0x000ea8000c1e1900 */
[----:B------:R-:W2:Y:S01]  /*1f90*/  @P5 LDG.E R7, desc[UR20][R22.64+0x68] ;  /* 0x0000681416075981 */ /* 0x000ea2000c1e1900 */
[----:B---3--:R-:W-:-:S03]  /*1fa0*/  @P3 LOP3.LUT R13, R13, R18, RZ, 0x3c, !PT ;  /* 0x000000120d0d3212 */ /* 0x008fc600078e3cff */
[----:B------:R-:W3:Y:S01]  /*1fb0*/  @P5 LDG.E R18, desc[UR20][R22.64+0x64] ;  /* 0x0000641416125981 */ /* 0x000ee2000c1e1900 */
[----:B----4-:R-:W-:-:S03]  /*1fc0*/  @P4 LOP3.LUT R9, R9, R16, RZ, 0x3c, !PT ;  /* 0x0000001009094212 */ /* 0x010fc600078e3cff */
[----:B------:R-:W4:Y:S01]  /*1fd0*/  @P5 LDG.E R16, desc[UR20][R22.64+0x6c] ;  /* 0x00006c1416105981 */ /* 0x000f22000c1e1900 */
[----:B--2---:R-:W-:Y:S02]  /*1fe0*/  @P4 LOP3.LUT R13, R13, R20, RZ, 0x3c, !PT ;  /* 0x000000140d0d4212 */ /* 0x004fe400078e3cff */
[----:B------:R-:W-:Y:S02]  /*1ff0*/  @P4 LOP3.LUT R10, R10, R17, RZ, 0x3c, !PT ;  /* 0x000000110a0a4212 */ /* 0x000fe400078e3cff */
        /* <DEDUP_REMOVED lines=8> */
[----:B------:R-:W-:Y:S02]  /*2080*/  @P5 LOP3.LUT R10, R10, R27, RZ, 0x3c, !PT ;  /* 0x0000001b0a0a5212 */ /* 0x000fe400078e3cff */
[----:B--2---:R-:W-:Y:S02]  /*2090*/  @P6 LOP3.LUT R12, R12, R17, RZ, 0x3c, !PT ;  /* 0x000000110c0c6212 */ /* 0x004fe400078e3cff */
[----:B------:R-:W-:-:S07]  /*20a0*/  @P6 LOP3.LUT R10, R10, R7, RZ, 0x3c, !PT ;  /* 0x000000070a0a6212 */ /* 0x000fce00078e3cff */
[----:B------:R-:W2:Y:S04]  /*20b0*/  @P0 LDG.E R20, desc[UR20][R22.64+0x8c] ;  /* 0x00008c1416140981 */ /* 0x000ea8000c1e1900 */
        /* <DEDUP_REMOVED lines=26> */
[----:B------:R-:W-:Y:S02]  /*2260*/  @P0 LOP3.LUT R11, R11, R20, RZ, 0x3c, !PT ;  /* 0x000000140b0b0212 */ /* 0x000fe400078e3cff */
[----:B------:R-:W-:Y:S01]  /*2270*/  LOP3.LUT P0, RZ, R6, 0x8000, RZ, 0xc0, !PT ;  /* 0x0000800006ff7812 */ /* 0x000fe2000780c0ff */
        /* <DEDUP_REMOVED lines=8> */
[----:B------:R-:W-:Y:S02]  /*2300*/  @P1 LOP3.LUT R10, R10, R27, RZ, 0x3c, !PT ;  /* 0x0000001b0a0a1212 */ /* 0x000fe400078e3cff */
[----:B------:R-:W-:Y:S01]  /*2310*/  @P2 LOP3.LUT R12, R12, R17, RZ, 0x3c, !PT ;  /* 0x000000110c0c2212 */ /* 0x000fe200078e3cff */
[----:B------:R-:W4:Y:S04]  /*2320*/  @P4 LDG.E R27, desc[UR20][R22.64+0xf4] ;  /* 0x0000f414161b4981 */ /* 0x000f28000c1e1900 */
        /* <DEDUP_REMOVED lines=23> */
[----:B------:R-:W4:Y:S01]  /*24a0*/  @P0 LDG.E R27, desc[UR20][R22.64+0x138] ;  /* 0x00013814161b0981 */ /* 0x000f22000c1e1900 */
[----:B------:R-:W-:-:S03]  /*24b0*/  @P4 LOP3.LUT R10, R10, R17, RZ, 0x3c, !PT ;  /* 0x000000110a0a4212 */ /* 0x000fc600078e3cff */
        /* <DEDUP_REMOVED lines=22> */
[----:B------:R-:W-:-:S04]  /*2620*/  UIADD3 UR4, UPT, UPT, UR4, 0x10, URZ ;  /* 0x0000001004047890 */ /* 0x000fc8000fffe0ff */
[----:B------:R-:W-:Y:S01]  /*2630*/  UISETP.NE.AND UP0, UPT, UR4, 0x20, UPT ;  /* 0x000000200400788c */ /* 0x000fe2000bf05270 */
[----:B------:R-:W-:Y:S02]  /*2640*/  @P6 LOP3.LUT R11, R11, R20, RZ, 0x3c, !PT ;  /* 0x000000140b0b6212 */ /* 0x000fe400078e3cff */
[----:B------:R-:W-:Y:S02]  /*2650*/  @P6 LOP3.LUT R10, R10, R17, RZ, 0x3c, !PT ;  /* 0x000000110a0a6212 */ /* 0x000fe400078e3cff */
[----:B------:R-:W-:Y:S02]  /*2660*/  @P0 LOP3.LUT R11, R11, R6, RZ, 0x3c, !PT ;  /* 0x000000060b0b0212 */ /* 0x000fe400078e3cff */
[----:B------:R-:W-:Y:S02]  /*2670*/  @P0 LOP3.LUT R10, R10, R27, RZ, 0x3c, !PT ;  /* 0x0000001b0a0a0212 */ /* 0x000fe400078e3cff */
[----:B--2---:R-:W-:Y:S02]  /*2680*/  @P0 LOP3.LUT R9, R9, R18, RZ, 0x3c, !PT ;  /* 0x0000001209090212 */ /* 0x004fe400078e3cff */
[----:B---3--:R-:W-:-:S02]  /*2690*/  @P0 LOP3.LUT R12, R12, R7, RZ, 0x3c, !PT ;  /* 0x000000070c0c0212 */ /* 0x008fc400078e3cff */
[----:B----4-:R-:W-:Y:S01]  /*26a0*/  @P0 LOP3.LUT R13, R13, R16, RZ, 0x3c, !PT ;  /* 0x000000100d0d0212 */ /* 0x010fe200078e3cff */
[----:B------:R-:W-:Y:S05]  /*26b0*/  BRA.U UP0, `(.L_x_34) ;  /* 0xfffffff5004c7547 */ /* 0x000fea000b83ffff */
[----:B------:R-:W-:-:S04]  /*26c0*/  IADD3 R19, PT, PT, R19, 0x1, RZ ;  /* 0x0000000113137810 */ /* 0x000fc80007ffe0ff */
[----:B------:R-:W-:-:S13]  /*26d0*/  ISETP.NE.AND P0, PT, R19, 0x5, PT ;  /* 0x000000051300780c */ /* 0x000fda0003f05270 */
[----:B------:R-:W-:Y:S05]  /*26e0*/  @P0 BRA `(.L_x_35) ;  /* 0xfffffff400300947 */ /* 0x000fea000383ffff */
[----:B------:R2:W-:Y:S04]  /*26f0*/  STL [R1+0x44], R9 ;  /* 0x0000440901007387 */ /* 0x0005e80000100800 */
[----:B------:R2:W-:Y:S04]  /*2700*/  STL.64 [R1+0x48], R12 ;  /* 0x0000480c01007387 */ /* 0x0005e80000100a00 */
[----:B------:R2:W-:Y:S02]  /*2710*/  STL.64 [R1+0x50], R10 ;  /* 0x0000500a01007387 */ /* 0x0005e40000100a00 */
.L_x_29:
[----:B------:R-:W-:Y:S05]  /*2720*/  BSYNC.RECONVERGENT B0 ;  /* 0x0000000000007941 */ /* 0x000fea0003800200 */
.L_x_28:
[C---:B------:R-:W-:Y:S01]  /*2730*/  ISETP.GT.U32.AND P0, PT, R4.reuse, 0x3, PT ;  /* 0x000000030400780c */ /* 0x040fe20003f04070 */
[----:B------:R-:W-:Y:S01]  /*2740*/  VIADD R21, R21, 0x1 ;  /* 0x0000000115157836 */ /* 0x000fe20000000000 */
[--C-:B------:R-:W-:Y:S02]  /*2750*/  SHF.R.U64 R4, R4, 0x2, R3.reuse ;  /* 0x0000000204047819 */ /* 0x100fe40000001203 */
[----:B------:R-:W-:Y:S02]  /*2760*/  ISETP.GT.U32.AND.EX P0, PT, R3, RZ, PT, P0 ;  /* 0x000000ff0300720c */ /* 0x000fe40003f04100 */
[----:B------:R-:W-:-:S11]  /*2770*/  SHF.R.U32.HI R3, RZ, 0x2, R3 ;  /* 0x00000002ff037819 */ /* 0x000fd60000011603 */
[----:B------:R-:W-:Y:S05]  /*2780*/  @P0 BRA `(.L_x_36) ;  /* 0xffffffd800cc0947 */ /* 0x000fea000383ffff */
.L_x_27:
[----:B------:R-:W-:Y:S05]  /*2790*/  BSYNC.RECONVERGENT B1 ;  /* 0x0000000000017941 */ /* 0x000fea0003800200 */
.L_x_26:
[----:B------:R-:W3:Y:S02]  /*27a0*/  LDCU.64 UR4, c[0x0][0x388] ;  /* 0x00007100ff0477ac */ /* 0x000ee40008000a00 */
[----:B---3--:R-:W-:-:S04]  /*27b0*/  ISETP.GE.U32.AND P0, PT, R15, UR4, PT ;  /* 0x000000040f007c0c */ /* 0x008fc8000bf06070 */
[----:B------:R-:W-:-:S13]  /*27c0*/  ISETP.GE.U32.AND.EX P0, PT, R14, UR5, PT, P0 ;  /* 0x000000050e007c0c */ /* 0x000fda000bf06100 */
[----:B------:R-:W-:Y:S05]  /*27d0*/  @P0 EXIT ;  /* 0x000000000000094d */ /* 0x000fea0003800000 */
[----:B------:R-:W3:Y:S01]  /*27e0*/  LDC.64 R22, c[0x0][0x398] ;  /* 0x0000e600ff167b82 */ /* 0x000ee20000000a00 */
[----:B------:R-:W4:Y:S01]  /*27f0*/  LDCU.64 UR16, c[0x0][0x3b0] ;  /* 0x00007600ff1077ac */ /* 0x000f220008000a00 */
[----:B------:R-:W3:Y:S06]  /*2800*/  LDCU.64 UR18, c[0x0][0x3a0] ;  /* 0x00007400ff1277ac */ /* 0x000eec0008000a00 */
[----:B------:R-:W0:Y:S01]  /*2810*/  LDC.64 R18, c[0x0][0x3a0] ;  /* 0x0000e800ff127b82 */ /* 0x000e220000000a00 */
[----:B------:R-:W5:Y:S01]  /*2820*/  LDCU UR10, c[0x0][0x370] ;  /* 0x00006e00ff0a77ac */ /* 0x000f620008000800 */
[----:B------:R-:W0:Y:S01]  /*2830*/  LDCU.64 UR14, c[0x0][0x3b0] ;  /* 0x00007600ff0e77ac */ /* 0x000e220008000a00 */
[----:B------:R-:W0:Y:S01]  /*2840*/  LDCU UR9, c[0x0][0x3a8] ;  /* 0x00007500ff0977ac */ /* 0x000e220008000800 */
[----:B----4-:R-:W-:Y:S01]  /*2850*/  DSETP.LT.AND P0, PT, RZ, UR16, PT ;  /* 0x00000010ff007e2a */ /* 0x010fe2000bf01000 */
[----:B------:R-:W4:Y:S01]  /*2860*/  LDCU.64 UR12, c[0x0][0x398] ;  /* 0x00007300ff0c77ac */ /* 0x000f220008000a00 */
[----:B---3--:R-:W-:Y:S01]  /*2870*/  DADD R22, -R22, UR18 ;  /* 0x0000001216167e29 */ /* 0x008fe20008000100 */
[----:B------:R-:W3:Y:S01]  /*2880*/  LDCU UR8, c[0x0][0x3c8] ;  /* 0x00007900ff0877ac */ /* 0x000ee20008000800 */
[----:B-----5:R-:W-:Y:S01]  /*2890*/  IMAD R16, R5, UR10, RZ ;  /* 0x0000000a05107c24 */ /* 0x020fe2000f8e02ff */
[----:B----4-:R-:W0:Y:S09]  /*28a0*/  LDCU.128 UR4, c[0x0][0x380] ;  /* 0x00007000ff0477ac */ /* 0x010e320008000c00 */
.L_x_40:
[----:B------:R-:W-:Y:S01]  /*28b0*/  MOV R20, R10 ;  /* 0x0000000a00147202 */ /* 0x000fe20000000f00 */
[----:B------:R-:W-:Y:S01]  /*28c0*/  IMAD.MOV.U32 R4, RZ, RZ, R12 ;  /* 0x000000ffff047224 */ /* 0x000fe200078e000c */
[----:B------:R-:W-:Y:S01]  /*28d0*/  MOV R17, R13 ;  /* 0x0000000d00117202 */ /* 0x000fe20000000f00 */
[----:B------:R-:W-:Y:S01]  /*28e0*/  IMAD.MOV.U32 R21, RZ, RZ, R11 ;  /* 0x000000ffff157224 */ /* 0x000fe200078e000b */
[----:B------:R-:W-:Y:S04]  /*28f0*/  BSSY.RECONVERGENT B0, `(.L_x_37) ;  /* 0x0000059000007945 */ /* 0x000fe80003800200 */
[----:B----4-:R-:W-:Y:S05]  /*2900*/  @!P0 BRA `(.L_x_38) ;  /* 0x0000000000608947 */ /* 0x010fea0003800000 */
[----:B------:R-:W-:Y:S01]  /*2910*/  SHF.R.U32.HI R6, RZ, 0x2, R9 ;  /* 0x00000002ff067819 */ /* 0x000fe20000011609 */
[----:B012---:R-:W-:Y:S01]  /*2920*/  IMAD.MOV.U32 R12, RZ, RZ, R13 ;  /* 0x000000ffff0c7224 */ /* 0x007fe200078e000d */
[----:B------:R-:W-:Y:S01]  /*2930*/  IADD3 R8, PT, PT, R8, 0x587c5, RZ ;  /* 0x000587c508087810 */ /* 0x000fe20007ffe0ff */
[----:B------:R-:W-:Y:S01]  /*2940*/  IMAD.MOV.U32 R13, RZ, RZ, R10 ;  /* 0x000000ffff0d7224 */ /* 0x000fe200078e000a */
[----:B------:R-:W-:Y:S01]  /*2950*/  LOP3.LUT R5, R6, R9, RZ, 0x3c, !PT ;  /* 0x0000000906057212 */ /* 0x000fe200078e3cff */
[----:B------:R-:W-:Y:S01]  /*2960*/  HFMA2 R3, -RZ, RZ, 0.1171875, 0 ;  /* 0x2f800000ff037431 */ /* 0x000fe200000001ff */
[----:B------:R-:W-:Y:S01]  /*2970*/  MOV R10, R11 ;  /* 0x0000000b000a7202 */ /* 0x000fe20000000f00 */
[----:B------:R-:W-:Y:S01]  /*2980*/  IMAD.MOV.U32 R24, RZ, RZ, 0x0 ;  /* 0x00000000ff187424 */ /* 0x000fe200078e00ff */
[----:B------:R-:W-:Y:S01]  /*2990*/  MOV R25, 0x7ff80000 ;  /* 0x7ff8000000197802 */ /* 0x000fe20000000f00 */
[C---:B------:R-:W-:Y:S01]  /*29a0*/  IMAD.SHL.U32 R6, R5.reuse, 0x2, RZ ;  /* 0x0000000205067824 */ /* 0x040fe200078e00ff */
[----:B------:R-:W-:Y:S01]  /*29b0*/  MOV R17, R13 ;  /* 0x0000000d00117202 */ /* 0x000fe20000000f00 */
[----:B------:R-:W-:Y:S02]  /*29c0*/  IMAD.SHL.U32 R7, R10, 0x10, RZ ;  /* 0x000000100a077824 */ /* 0x000fe400078e00ff */
[----:B------:R-:W-:Y:S02]  /*29d0*/  IMAD.MOV.U32 R9, RZ, RZ, R4 ;  /* 0x000000ffff097224 */ /* 0x000fe400078e0004 */
[----:B------:R-:W-:Y:S01]  /*29e0*/  IMAD.MOV.U32 R20, RZ, RZ, R10 ;  /* 0x000000ffff147224 */ /* 0x000fe200078e000a */
[----:B------:R-:W-:Y:S04]  /*29f0*/  LOP3.LUT R7, R5, R6, R7, 0x96, !PT ;  /* 0x0000000605077212 */ /* 0x000fe800078e9607 */
[----:B------:R-:W-:Y:S04]  /*2a00*/  LOP3.LUT R11, R7, R10, RZ, 0x3c, !PT ;  /* 0x0000000a070b7212 */ /* 0x000fe800078e3cff */
[----:B------:R-:W-:Y:S01]  /*2a10*/  MOV R21, R11 ;  /* 0x0000000b00157202 */ /* 0x000fe20000000f00 */
[----:B------:R-:W-:Y:S05]  /*2a20*/  IMAD.IADD R2, R11, 0x1, R8 ;  /* 0x000000010b027824 */ /* 0x000fea00078e0208 */
[----:B------:R-:W-:Y:S05]  /*2a30*/  I2FP.F32.U32 R2, R2 ;  /* 0x0000000200027245 */ /* 0x000fea0000201000 */
[----:B------:R-:W-:Y:S04]  /*2a40*/  FFMA R0, R2, R3, 1.1641532182693481445e-10 ;  /* 0x2f00000002007423 */ /* 0x000fe80000000003 */
[----:B------:R-:W0:Y:S02]  /*2a50*/  F2F.F64.F32 R6, R0 ;  /* 0x0000000000067310 */ /* 0x000e240000201800 */
[----:B0-----:R-:W-:Y:S11]  /*2a60*/  DSETP.GEU.AND P1, PT, R6, UR14, PT ;  /* 0x0000000e06007e2a */ /* 0x001ff6000bf2e000 */
[----:B------:R-:W-:Y:S03]  /*2a70*/  @!UPT UIADD3 URZ, UPT, UPT, URZ, URZ, URZ ;  /* 0x000000fffffff290 */ /* 0x000fe6000fffe0ff */
[----:B------:R-:W-:Y:S05]  /*2a80*/  @!P1 BRA `(.L_x_39) ;  /* 0x0000000000fc9947 */ /* 0x000fea0003800000 */
.L_x_38:
[----:B------:R-:W-:Y:S01]  /*2a90*/  SHF.R.U32.HI R24, RZ, 0x2, R9 ;  /* 0x00000002ff187819 */ /* 0x000fe20000011609 */
[----:B012---:R-:W-:Y:S01]  /*2aa0*/  IMAD.SHL.U32 R13, R21, 0x10, RZ ;  /* 0x00000010150d7824 */ /* 0x007fe200078e00ff */
[----:B------:R-:W-:Y:S01]  /*2ab0*/  MOV R7, 0x3ca00000 ;  /* 0x3ca0000000077802 */ /* 0x000fe20000000f00 */
[----:B------:R-:W-:Y:S01]  /*2ac0*/  IMAD.MOV.U32 R6, RZ, RZ, 0x0 ;  /* 0x00000000ff067424 */ /* 0x000fe200078e00ff */
[----:B------:R-:W-:Y:S02]  /*2ad0*/  LOP3.LUT R24, R24, R9, RZ, 0x3c, !PT ;  /* 0x0000000918187212 */ /* 0x000fe400078e3cff */
[----:B------:R-:W-:Y:S03]  /*2ae0*/  SHF.R.U32.HI R9, RZ, 0x2, R12 ;  /* 0x00000002ff097819 */ /* 0x000fe6000001160c */
[C---:B------:R-:W-:Y:S01]  /*2af0*/  IMAD.SHL.U32 R0, R24.reuse, 0x2, RZ ;  /* 0x0000000218007824 */ /* 0x040fe200078e00ff */
[----:B------:R-:W-:Y:S04]  /*2b00*/  LOP3.LUT R12, R9, R12, RZ, 0x3c, !PT ;  /* 0x0000000c090c7212 */ /* 0x000fe800078e3cff */
[----:B------:R-:W-:Y:S04]  /*2b10*/  LOP3.LUT R0, R24, R0, R13, 0x96, !PT ;  /* 0x0000000018007212 */ /* 0x000fe800078e960d */
[----:B------:R-:W-:Y:S01]  /*2b20*/  LOP3.LUT R10, R0, R21, RZ, 0x3c, !PT ;  /* 0x00000015000a7212 */ /* 0x000fe200078e3cff */
[----:B------:R-:W-:Y:S04]  /*2b30*/  IMAD.SHL.U32 R0, R12, 0x2, RZ ;  /* 0x000000020c007824 */ /* 0x000fe800078e00ff */
[----:B------:R-:W-:Y:S05]  /*2b40*/  IMAD.SHL.U32 R9, R10, 0x10, RZ ;  /* 0x000000100a097824 */ /* 0x000fea00078e00ff */
[----:B------:R-:W-:Y:S02]  /*2b50*/  LOP3.LUT R13, R12, R0, R9, 0x96, !PT ;  /* 0x000000000c0d7212 */ /* 0x000fe400078e9609 */
[C---:B------:R-:W-:Y:S01]  /*2b60*/  IADD3 R9, PT, PT, R8.reuse, 0x587c5, R10 ;  /* 0x000587c508097810 */ /* 0x040fe20007ffe00a */
[----:B------:R-:W-:Y:S01]  /*2b70*/  VIADD R8, R8, 0xb0f8a ;  /* 0x000b0f8a08087836 */ /* 0x000fe20000000000 */
[----:B------:R-:W-:Y:S05]  /*2b80*/  LOP3.LUT R11, R13, R10, RZ, 0x3c, !PT ;  /* 0x0000000a0d0b7212 */ /* 0x000fea00078e3cff */
[----:B------:R-:W-:Y:S05]  /*2b90*/  IMAD.IADD R0, R11, 0x1, R8 ;  /* 0x000000010b007824 */ /* 0x000fea00078e0208 */
[C---:B------:R-:W-:Y:S04]  /*2ba0*/  LEA R12, P1, R0.reuse, RZ, 0x15 ;  /* 0x000000ff000c7211 */ /* 0x040fe8000782a8ff */
[----:B------:R-:W-:Y:S02]  /*2bb0*/  LEA.HI.X R13, R0, RZ, RZ, 0x15, P1 ;  /* 0x000000ff000d7211 */ /* 0x000fe400008facff */
[----:B------:R-:W-:Y:S01]  /*2bc0*/  LOP3.LUT R4, R12, R9, RZ, 0x3c, !PT ;  /* 0x000000090c047212 */ /* 0x000fe200078e3cff */
[----:B------:R-:W-:Y:S01]  /*2bd0*/  IMAD.MOV.U32 R9, RZ, RZ, R17 ;  /* 0x000000ffff097224 */ /* 0x000fe200078e0011 */
[----:B------:R-:W-:Y:S01]  /*2be0*/  ISETP.LE.AND P1, PT, RZ, UR9, PT ;  /* 0x00000009ff007c0c */ /* 0x000fe2000bf23270 */
[----:B------:R-:W-:Y:S06]  /*2bf0*/  IMAD.MOV.U32 R5, RZ, RZ, R13 ;  /* 0x000000ffff057224 */ /* 0x000fec00078e000d */
[----:B------:R-:W0:Y:S06]  /*2c00*/  I2F.F64.U64 R4, R4 ;  /* 0x0000000400047312 */ /* 0x000e2c0000301800 */
[----:B------:R-:W1:Y:S01]  /*2c10*/  @P1 LDC.64 R12, c[0x0][0x3b8] ;  /* 0x0000ee00ff0c1b82 */ /* 0x000e620000000a00 */
[----:B------:R-:W-:Y:S02]  /*2c20*/  @P1 IMAD.MOV.U32 R0, RZ, RZ, 0x3fe00000 ;  /* 0x3fe00000ff001424 */ /* 0x000fe400078e00ff */
[----:B------:R-:W-:Y:S01]  /*2c30*/  @P1 IMAD.MOV.U32 R28, RZ, RZ, RZ ;  /* 0x000000ffff1c1224 */ /* 0x000fe200078e00ff */
[----:B0-----:R-:W-:Y:S08]  /*2c40*/  DFMA R2, R4, R6, 5.5511151231257827021e-17 ;  /* 0x3c9000000402742b */ /* 0x001ff00000000006 */
[----:B------:R-:W-:Y:S10]  /*2c50*/  DFMA R24, -R2, UR12, R18 ;  /* 0x0000000c02187c2b */ /* 0x000ff40008000112 */
[----:B------:R-:W-:Y:S02]  /*2c60*/  IMAD.MOV.U32 R26, RZ, RZ, R24 ;  /* 0x000000ffff1a7224 */ /* 0x000fe400078e0018 */
[----:B------:R-:W-:Y:S06]  /*2c70*/  IMAD.MOV.U32 R27, RZ, RZ, R25 ;  /* 0x000000ffff1b7224 */ /* 0x000fec00078e0019 */
[----:B-1----:R-:W-:Y:S10]  /*2c80*/  @P1 DMUL R12, R26, R12 ;  /* 0x0000000c1a0c1228 */ /* 0x002ff40000000000 */
[----:B------:R-:W-:Y:S06]  /*2c90*/  @P1 LOP3.LUT R29, R0, 0x80000000, R13, 0xb8, !PT ;  /* 0x80000000001d1812 */ /* 0x000fec00078eb80d */
[----:B------:R-:W-:Y:S01]  /*2ca0*/  @P1 DADD.RZ R2, R12, R28 ;  /* 0x000000000c021229 */ /* 0x000fe2000000c01c */
[----:B------:R-:W0:Y:S05]  /*2cb0*/  @P1 LDC.64 R12, c[0x0][0x3c0] ;  /* 0x0000f000ff0c1b82 */ /* 0x000e2a0000000a00 */
[----:B------:R-:W1:Y:S10]  /*2cc0*/  @P1 F2I.S64.F64.TRUNC R28, R2 ;  /* 0x00000002001c1311 */ /* 0x000e74000030d900 */
[----:B-1----:R-:W0:Y:S02]  /*2cd0*/  @P1 I2F.F64.S64 R26, R28 ;  /* 0x0000001c001a1312 */ /* 0x002e240000301c00 */
[----:B0-----:R-:W-:Y:S01]  /*2ce0*/  @P1 DMUL R24, R26, R12 ;  /* 0x0000000c1a181228 */ /* 0x001fe20000000000 */
[----:B------:R-:W-:Y:S02]  /*2cf0*/  MOV R13, R21 ;  /* 0x00000015000d7202 */ /* 0x000fe40000000f00 */
[----:B------:R-:W-:Y:S05]  /*2d00*/  IMAD.MOV.U32 R12, RZ, RZ, R20 ;  /* 0x000000ffff0c7224 */ /* 0x000fea00078e0014 */
[----:B------:R-:W-:Y:S06]  /*2d10*/  DSETP.NEU.AND P1, PT, R24, RZ, PT ;  /* 0x000000ff1800722a */ /* 0x000fec0003f2d000 */
[----:B---3--:R-:W-:Y:S11]  /*2d20*/  ISETP.GT.OR P1, PT, RZ, UR8, P1 ;  /* 0x00000008ff007c0c */ /* 0x008ff60008f24670 */
[----:B------:R-:W-:Y:S02]  /*2d30*/  @!UPT UIADD3 URZ, UPT, UPT, URZ, URZ, URZ ;  /* 0x000000fffffff290 */ /* 0x000fe4000fffe0ff */
[----:B------:R-:W-:Y:S05]  /*2d40*/  @P1 BRA `(.L_x_39) ;  /* 0x00000000004c1947 */ /* 0x000fea0003800000 */
[C---:B------:R-:W-:Y:S11]  /*2d50*/  DSETP.GT.AND P3, PT, R26.reuse, RZ, PT ;  /* 0x000000ff1a00722a */ /* 0x040ff60003f64000 */
[----:B------:R-:W-:Y:S03]  /*2d60*/  @!UPT UIADD3 URZ, UPT, UPT, URZ, URZ, URZ ;  /* 0x000000fffffff290 */ /* 0x000fe6000fffe0ff */
[-C--:B------:R-:W-:Y:S01]  /*2d70*/  @P3 MOV R9, R17.reuse ;  /* 0x0000001100093202 */ /* 0x080fe20000000f00 */
[----:B------:R-:W0:Y:S01]  /*2d80*/  @P3 LDC.64 R2, c[0x0][0x3a0] ;  /* 0x0000e800ff023b82 */ /* 0x000e220000000a00 */
[----:B------:R-:W-:Y:S01]  /*2d90*/  @!P3 MOV R9, R17 ;  /* 0x000000110009b202 */ /* 0x000fe20000000f00 */
[C---:B------:R-:W-:Y:S01]  /*2da0*/  @!P3 DADD R24, R26.reuse, -1 ;  /* 0xbff000001a18b429 */ /* 0x040fe20000000000 */
[--C-:B------:R-:W-:Y:S01]  /*2db0*/  @P3 IMAD.MOV.U32 R13, RZ, RZ, R21.reuse ;  /* 0x000000ffff0d3224 */ /* 0x100fe200078e0015 */
[----:B------:R-:W-:Y:S01]  /*2dc0*/  @P3 DADD R6, R26, 1 ;  /* 0x3ff000001a063429 */ /* 0x000fe20000000000 */
[--C-:B------:R-:W-:Y:S02]  /*2dd0*/  @P3 IMAD.MOV.U32 R12, RZ, RZ, R20.reuse ;  /* 0x000000ffff0c3224 */ /* 0x100fe400078e0014 */
[----:B------:R-:W-:Y:S02]  /*2de0*/  @!P3 IMAD.MOV.U32 R13, RZ, RZ, R21 ;  /* 0x000000ffff0db224 */ /* 0x000fe400078e0015 */
[----:B------:R-:W-:Y:S01]  /*2df0*/  @!P3 IMAD.MOV.U32 R12, RZ, RZ, R20 ;  /* 0x000000ffff0cb224 */ /* 0x000fe200078e0014 */
[----:B------:R-:W-:Y:S02]  /*2e00*/  @!P3 DSETP.GEU.AND P1, PT, R22, R24, PT ;  /* 0x000000181600b22a */ /* 0x000fe40003f2e000 */
[----:B------:R-:W-:Y:S04]  /*2e10*/  @P3 DSETP.GEU.AND P2, PT, R6, R18, PT ;  /* 0x000000120600322a */ /* 0x000fe80003f4e000 */
[----:B------:R-:W-:Y:S02]  /*2e20*/  @!P3 FSEL R5, R24, R22, !P1 ;  /* 0x000000161805b208 */ /* 0x000fe40004800000 */
[----:B------:R-:W-:Y:S02]  /*2e30*/  @!P3 FSEL R0, R25, R23, !P1 ;  /* 0x000000171900b208 */ /* 0x000fe40004800000 */
[----:B0-----:R-:W-:Y:S01]  /*2e40*/  @P3 FSEL R24, R6, R2, !P2 ;  /* 0x0000000206183208 */ /* 0x001fe20005000000 */
[----:B------:R-:W-:Y:S01]  /*2e50*/  @!P3 IMAD.MOV.U32 R24, RZ, RZ, R5 ;  /* 0x000000ffff18b224 */ /* 0x000fe200078e0005 */
[----:B------:R-:W-:Y:S02]  /*2e60*/  @P3 FSEL R25, R7, R3, !P2 ;  /* 0x0000000307193208 */ /* 0x000fe40005000000 */
[----:B------:R-:W-:Y:S02]  /*2e70*/  @!P3 MOV R25, R0 ;  /* 0x000000000019b202 */ /* 0x000fe40000000f00 */
.L_x_39:
[----:B---3--:R-:W-:Y:S05]  /*2e80*/  BSYNC.RECONVERGENT B0 ;  /* 0x0000000000007941 */ /* 0x008fea0003800200 */
.L_x_37:
[C---:B------:R-:W-:Y:S04]  /*2e90*/  LEA R2, P1, R15.reuse, UR4, 0x3 ;  /* 0x000000040f027c11 */ /* 0x040fe8000f8218ff */
[--C-:B------:R-:W-:Y:S02]  /*2ea0*/  LEA.HI.X R3, R15, UR5, R14.reuse, 0x3, P1 ;  /* 0x000000050f037c11 */ /* 0x100fe400088f1c0e */
[----:B------:R-:W-:Y:S03]  /*2eb0*/  IADD3 R15, P1, PT, R16, R15, RZ ;  /* 0x0000000f100f7210 */ /* 0x000fe60007f3e0ff */
[----:B------:R4:W-:Y:S02]  /*2ec0*/  STG.E.64 desc[UR20][R2.64], R24 ;  /* 0x0000001802007986 */ /* 0x0009e4000c101b14 */
[----:B------:R-:W-:Y:S01]  /*2ed0*/  IMAD.X R14, RZ, RZ, R14, P1 ;  /* 0x000000ffff0e7224 */ /* 0x000fe200008e060e */
[----:B------:R-:W-:Y:S04]  /*2ee0*/  ISETP.GE.U32.AND P1, PT, R15, UR6, PT ;  /* 0x000000060f007c0c */ /* 0x000fe8000bf26070 */
[----:B------:R-:W-:Y:S11]  /*2ef0*/  ISETP.GE.U32.AND.EX P1, PT, R14, UR7, PT, P1 ;  /* 0x000000070e007c0c */ /* 0x000ff6000bf26110 */
[----:B------:R-:W-:Y:S02]  /*2f00*/  @!UPT UIADD3 URZ, UPT, UPT, URZ, URZ, URZ ;  /* 0x000000fffffff290 */ /* 0x000fe4000fffe0ff */
[----:B------:R-:W-:Y:S05]  /*2f10*/  @!P1 BRA `(.L_x_40) ;  /* 0xfffffff800649947 */ /* 0x000fea000383ffff */
[----:B------:R-:W-:Y:S05]  /*2f20*/  EXIT ;  /* 0x000000000000794d */ /* 0x000fea0003800000 */
.L_x_41:
        /* <DEDUP_REMOVED lines=13> */
.L_x_373:


//--------------------- .text._ZN7cutlass6KernelINS_4gemm6kernel13Rank2KGroupedINS1_11threadblock13MmaMultistageINS1_9GemmShapeILi32ELi32ELi16EEENS_9transform11threadblock28PredicatedTileAccessIteratorINS_11MatrixShapeILi32ELi16EEEdNS_6layout11ColumnMajorELi1ENS8_31PitchLinearWarpStripedThreadMapINS_16PitchLinearShapeILi32ELi16EEELi128ENSG_ILi16ELi2EEELi1EEENS_5ArrayIdLi1ELb1EEELb0ENSD_9NoPermuteEEENS9_25RegularTileAccessIteratorISC_dNSD_43ColumnMajorTensorOpMultiplicandCongruous64bELi1ESJ_Li8EEELNS_4arch14CacheOperation4KindE0ENSA_INSB_ILi16ELi32EEEdNSD_8RowMajorELi0ESJ_SL_Lb0ESM_EENSO_ISU_dNSD_40RowMajorTensorOpMultiplicandCongruous64bELi0ESJ_Li8EEELST_0EdSV_NS4_9MmaPolicyINS1_4warp11MmaTensorOpINS6_ILi16ELi16ELi16EEEdSP_dSX_dSV_NS10_17MmaTensorOpPolicyINSR_3MmaINS6_ILi8ELi8ELi4EEELi32EdSV_dSE_dSV_NSR_13OpMultiplyAddEEENSB_ILi1ELi1EEEEELi1ELb0EbEENSB_ILi0ELi0EEES1B_Li1EEELi4ELNS1_23SharedMemoryClearOptionE0EbEES1E_NS_8epilogue11threadblock8EpilogueIS7_S1A_Li1ENS1G_27PredicatedTileIteratorBlas3INS1G_26OutputTileOptimalThreadMapINS1G_15OutputTileShapeILi32ELi8ELi2ELi1ELi1EEENS1K_ILi1ELi2ELi1ELi1ELi2EEELi128ELi1ELi64EEEdLNS_8BlasModeE1EEENS1F_4warp24FragmentIteratorTensorOpIS12_S15_dNSK_IdLi2ELb1EEESV_EENS1Q_20TileIteratorTensorOpIS12_S15_dSV_EENS1G_18SharedLoadIteratorINS1N_18CompactedThreadMapEdLi8EEENS1F_6thread17LinearCombinationIdLi1EddLNS1Z_9ScaleType4KindE0ELNS_15FloatRoundStyleE2EdEENSB_ILi0ELi4EEELi1ELi1EEENS4_30GemmIdentityThreadblockSwizzleILi1EEELNS_16ComplexTransformE0ELS29_0ELNS_8FillModeE2ELS1O_1ELNS2_17GroupScheduleModeE1ELb1EEEEEvNT_6ParamsE --------------------------
	.section	.text._ZN7cutlass6KernelINS_4gemm6kernel13Rank2KGroupedINS1_11threadblock13MmaMultistageINS1_9GemmShapeILi32ELi32ELi16EEENS_9transform11threadblock28PredicatedTileAccessIteratorINS_11MatrixShapeILi32ELi16EEEdNS_6layout11ColumnMajorELi1ENS8_31PitchLinearWarpStripedThreadMapINS_16PitchLinearShapeILi32ELi16EEELi128ENSG_ILi16ELi2EEELi1EEENS_5ArrayIdLi1ELb1EEELb0ENSD_9NoPermuteEEENS9_25RegularTileAccessIteratorISC_dNSD_43ColumnMajorTensorOpMultiplicandCongruous64bELi1ESJ_Li8EEELNS_4arch14CacheOperation4KindE0ENSA_INSB_ILi16ELi32EEEdNSD_8RowMajorELi0ESJ_SL_Lb0ESM_EENSO_ISU_dNSD_40RowMajorTensorOpMultiplicandCongruous64bELi0ESJ_Li8EEELST_0EdSV_NS4_9MmaPolicyINS1_4warp11MmaTensorOpINS6_ILi16ELi16ELi16EEEdSP_dSX_dSV_NS10_17MmaTensorOpPolicyINSR_3MmaINS6_ILi8ELi8ELi4EEELi32EdSV_dSE_dSV_NSR_13OpMultiplyAddEEENSB_ILi1ELi1EEEEELi1ELb0EbEENSB_ILi0ELi0EEES1B_Li1EEELi4ELNS1_23SharedMemoryClearOptionE0EbEES1E_NS_8epilogue11threadblock8EpilogueIS7_S1A_Li1ENS1G_27PredicatedTileIteratorBlas3INS1G_26OutputTileOptimalThreadMapINS1G_15OutputTileShapeILi32ELi8ELi2ELi1ELi1EEENS1K_ILi1ELi2ELi1ELi1ELi2EEELi128ELi1ELi64EEEdLNS_8BlasModeE1EEENS1F_4warp24FragmentIteratorTensorOpIS12_S15_dNSK_IdLi2ELb1EEESV_EENS1Q_20TileIteratorTensorOpIS12_S15_dSV_EENS1G_18SharedLoadIteratorINS1N_18CompactedThreadMapEdLi8EEENS1F_6thread17LinearCombinationIdLi1EddLNS1Z_9ScaleType4KindE0ELNS_15FloatRoundStyleE2EdEENSB_ILi0ELi4EEELi1ELi1EEENS4_30GemmIdentityThreadblockSwizzleILi1EEELNS_16ComplexTransformE0ELS29_0ELNS_8FillModeE2ELS1O_1ELNS2_17GroupScheduleModeE1ELb1EEEEEvNT_6ParamsE,"ax",@progbits
	.align	128
.text._ZN7cutlass6KernelINS_4gemm6kernel13Rank2KGroupedINS1_11threadblock13MmaMultistageINS1_9GemmShapeILi32ELi32ELi16EEENS_9transform11threadblock28PredicatedTileAccessIteratorINS_11MatrixShapeILi32ELi16EEEdNS_6layout11ColumnMajorELi1ENS8_31PitchLinearWarpStripedThreadMapINS_16PitchLinearShapeILi32ELi16EEELi128ENSG_ILi16ELi2EEELi1EEENS_5ArrayIdLi1ELb1EEELb0ENSD_9NoPermuteEEENS9_25RegularTileAccessIteratorISC_dNSD_43ColumnMajorTensorOpMultiplicandCongruous64bELi1ESJ_Li8EEELNS_4arch14CacheOperation4KindE0ENSA_INSB_ILi16ELi32EEEdNSD_8RowMajorELi0ESJ_SL_Lb0ESM_EENSO_ISU_dNSD_40RowMajorTensorOpMultiplicandCongruous64bELi0ESJ_Li8EEELST_0EdSV_NS4_9MmaPolicyINS1_4warp11MmaTensorOpINS6_ILi16ELi16ELi16EEEdSP_dSX_dSV_NS10_17MmaTensorOpPolicyINSR_3MmaINS6_ILi8ELi8ELi4EEELi32EdSV_dSE_dSV_NSR_13OpMultiplyAddEEENSB_ILi1ELi1EEEEELi1ELb0EbEENSB_ILi0ELi0EEES1B_Li1EEELi4ELNS1_23SharedMemoryClearOptionE0EbEES1E_NS_8epilogue11threadblock8EpilogueIS7_S1A_Li1ENS1G_27PredicatedTileIteratorBlas3INS1G_26OutputTileOptimalThreadMapINS1G_15OutputTileShapeILi32ELi8ELi2ELi1ELi1EEENS1K_ILi1ELi2ELi1ELi1ELi2EEELi128ELi1ELi64EEEdLNS_8BlasModeE1EEENS1F_4warp24FragmentIteratorTensorOpIS12_S15_dNSK_IdLi2ELb1EEESV_EENS1Q_20TileIteratorTensorOpIS12_S15_dSV_EENS1G_18SharedLoadIteratorINS1N_18CompactedThreadMapEdLi8EEENS1F_6thread17LinearCombinationIdLi1EddLNS1Z_9ScaleType4KindE0ELNS_15FloatRoundStyleE2EdEENSB_ILi0ELi4EEELi1ELi1EEENS4_30GemmIdentityThreadblockSwizzleILi1EEELNS_16ComplexTransformE0ELS29_0ELNS_8FillModeE2ELS1O_1ELNS2_17GroupScheduleModeE1ELb1EEEEEvNT_6ParamsE:
        .type           _ZN7cutlass6KernelINS_4gemm6kernel13Rank2KGroupedINS1_11threadblock13MmaMultistageINS1_9GemmShapeILi32ELi32ELi16EEENS_9transform11threadblock28PredicatedTileAccessIteratorINS_11MatrixShapeILi32ELi16EEEdNS_6layout11ColumnMajorELi1ENS8_31PitchLinearWarpStripedThreadMapINS_16PitchLinearShapeILi32ELi16EEELi128ENSG_ILi16ELi2EEELi1EEENS_5ArrayIdLi1ELb1EEELb0ENSD_9NoPermuteEEENS9_25RegularTileAccessIteratorISC_dNSD_43ColumnMajorTensorOpMultiplicandCongruous64bELi1ESJ_Li8EEELNS_4arch14CacheOperation4KindE0ENSA_INSB_ILi16ELi32EEEdNSD_8RowMajorELi0ESJ_SL_Lb0ESM_EENSO_ISU_dNSD_40RowMajorTensorOpMultiplicandCongruous64bELi0ESJ_Li8EEELST_0EdSV_NS4_9MmaPolicyINS1_4warp11MmaTensorOpINS6_ILi16ELi16ELi16EEEdSP_dSX_dSV_NS10_17MmaTensorOpPolicyINSR_3MmaINS6_ILi8ELi8ELi4EEELi32EdSV_dSE_dSV_NSR_13OpMultiplyAddEEENSB_ILi1ELi1EEEEELi1ELb0EbEENSB_ILi0ELi0EEES1B_Li1EEELi4ELNS1_23SharedMemoryClearOptionE0EbEES1E_NS_8epilogue11threadblock8EpilogueIS7_S1A_Li1ENS1G_27PredicatedTileIteratorBlas3INS1G_26OutputTileOptimalThreadMapINS1G_15OutputTileShapeILi32ELi8ELi2ELi1ELi1EEENS1K_ILi1ELi2ELi1ELi1ELi2EEELi128ELi1ELi64EEEdLNS_8BlasModeE1EEENS1F_4warp24FragmentIteratorTensorOpIS12_S15_dNSK_IdLi2ELb1EEESV_EENS1Q_20TileIteratorTensorOpIS12_S15_dSV_EENS1G_18SharedLoadIteratorINS1N_18CompactedThreadMapEdLi8EEENS1F_6thread17LinearCombinationIdLi1EddLNS1Z_9ScaleType4KindE0ELNS_15FloatRoundStyleE2EdEENSB_ILi0ELi4EEELi1ELi1EEENS4_30GemmIdentityThreadblockSwizzleILi1EEELNS_16ComplexTransformE0ELS29_0ELNS_8FillModeE2ELS1O_1ELNS2_17GroupScheduleModeE1ELb1EEEEEvNT_6ParamsE,@function
        .size           _ZN7cutlass6KernelINS_4gemm6kernel13Rank2KGroupedINS1_11threadblock13MmaMultistageINS1_9GemmShapeILi32ELi32ELi16EEENS_9transform11threadblock28PredicatedTileAccessIteratorINS_11MatrixShapeILi32ELi16EEEdNS_6layout11ColumnMajorELi1ENS8_31PitchLinearWarpStripedThreadMapINS_16PitchLinearShapeILi32ELi16EEELi128ENSG_ILi16ELi2EEELi1EEENS_5ArrayIdLi1ELb1EEELb0ENSD_9NoPermuteEEENS9_25RegularTileAccessIteratorISC_dNSD_43ColumnMajorTensorOpMultiplicandCongruous64bELi1ESJ_Li8EEELNS_4arch14CacheOperation4KindE0ENSA_INSB_ILi16ELi32EEEdNSD_8RowMajorELi0ESJ_SL_Lb0ESM_EENSO_ISU_dNSD_40RowMajorTensorOpMultiplicandCongruous64bELi0ESJ_Li8EEELST_0EdSV_NS4_9MmaPolicyINS1_4warp11MmaTensorOpINS6_ILi16ELi16ELi16EEEdSP_dSX_dSV_NS10_17MmaTensorOpPolicyINSR_3MmaINS6_ILi8ELi8ELi4EEELi32EdSV_dSE_dSV_NSR_13OpMultiplyAddEEENSB_ILi1ELi1EEEEELi1ELb0EbEENSB_ILi0ELi0EEES1B_Li1EEELi4ELNS1_23SharedMemoryClearOptionE0EbEES1E_NS_8epilogue11threadblock8EpilogueIS7_S1A_Li1ENS1G_27PredicatedTileIteratorBlas3INS1G_26OutputTileOptimalThreadMapINS1G_15OutputTileShapeILi32ELi8ELi2ELi1ELi1EEENS1K_ILi1ELi2ELi1ELi1ELi2EEELi128ELi1ELi64EEEdLNS_8BlasModeE1EEENS1F_4warp24FragmentIteratorTensorOpIS12_S15_dNSK_IdLi2ELb1EEESV_EENS1Q_20TileIteratorTensorOpIS12_S15_dSV_EENS1G_18SharedLoadIteratorINS1N_18CompactedThreadMapEdLi8EEENS1F_6thread17LinearCombinationIdLi1EddLNS1Z_9ScaleType4KindE0ELNS_15FloatRoundStyleE2EdEENSB_ILi0ELi4EEELi1ELi1EEENS4_30GemmIdentityThreadblockSwizzleILi1EEELNS_16ComplexTransformE0ELS29_0ELNS_8FillModeE2ELS1O_1ELNS2_17GroupScheduleModeE1ELb1EEEEEvNT_6ParamsE,(.L_x_363 - _ZN7cutlass6KernelINS_4gemm6kernel13Rank2KGroupedINS1_11threadblock13MmaMultistageINS1_9GemmShapeILi32ELi32ELi16EEENS_9transform11threadblock28PredicatedTileAccessIteratorINS_11MatrixShapeILi32ELi16EEEdNS_6layout11ColumnMajorELi1ENS8_31PitchLinearWarpStripedThreadMapINS_16PitchLinearShapeILi32ELi16EEELi128ENSG_ILi16ELi2EEELi1EEENS_5ArrayIdLi1ELb1EEELb0ENSD_9NoPermuteEEENS9_25RegularTileAccessIteratorISC_dNSD_43ColumnMajorTensorOpMultiplicandCongruous64bELi1ESJ_Li8EEELNS_4arch14CacheOperation4KindE0ENSA_INSB_ILi16ELi32EEEdNSD_8RowMajorELi0ESJ_SL_Lb0ESM_EENSO_ISU_dNSD_40RowMajorTensorOpMultiplicandCongruous64bELi0ESJ_Li8EEELST_0EdSV_NS4_9MmaPolicyINS1_4warp11MmaTensorOpINS6_ILi16ELi16ELi16EEEdSP_dSX_dSV_NS10_17MmaTensorOpPolicyINSR_3MmaINS6_ILi8ELi8ELi4EEELi32EdSV_dSE_dSV_NSR_13OpMultiplyAddEEENSB_ILi1ELi1EEEEELi1ELb0EbEENSB_ILi0ELi0EEES1B_Li1EEELi4ELNS1_23SharedMemoryClearOptionE0EbEES1E_NS_8epilogue11threadblock8EpilogueIS7_S1A_Li1ENS1G_27PredicatedTileIteratorBlas3INS1G_26OutputTileOptimalThreadMapINS1G_15OutputTileShapeILi32ELi8ELi2ELi1ELi1EEENS1K_ILi1ELi2ELi1ELi1ELi2EEELi128ELi1ELi64EEEdLNS_8BlasModeE1EEENS1F_4warp24FragmentIteratorTensorOpIS12_S15_dNSK_IdLi2ELb1EEESV_EENS1Q_20TileIteratorTensorOpIS12_S15_dSV_EENS1G_18SharedLoadIteratorINS1N_18CompactedThreadMapEdLi8EEENS1F_6thread17LinearCombinationIdLi1EddLNS1Z_9ScaleType4KindE0ELNS_15FloatRoundStyleE2EdEENSB_ILi0ELi4EEELi1ELi1EEENS4_30GemmIdentityThreadblockSwizzleILi1EEELNS_16ComplexTransformE0ELS29_0ELNS_8FillModeE2ELS1O_1ELNS2_17GroupScheduleModeE1ELb1EEEEEvNT_6ParamsE)
        .other          _ZN7cutlass6KernelINS_4gemm6kernel13Rank2KGroupedINS1_11threadblock13MmaMultistageINS1_9GemmShapeILi32ELi32ELi16EEENS_9transform11threadblock28PredicatedTileAccessIteratorINS_11MatrixShapeILi32ELi16EEEdNS_6layout11ColumnMajorELi1ENS8_31PitchLinearWarpStripedThreadMapINS_16PitchLinearShapeILi32ELi16EEELi128ENSG_ILi16ELi2EEELi1EEENS_5ArrayIdLi1ELb1EEELb0ENSD_9NoPermuteEEENS9_25RegularTileAccessIteratorISC_dNSD_43ColumnMajorTensorOpMultiplicandCongruous64bELi1ESJ_Li8EEELNS_4arch14CacheOperation4KindE0ENSA_INSB_ILi16ELi32EEEdNSD_8RowMajorELi0ESJ_SL_Lb0ESM_EENSO_ISU_dNSD_40RowMajorTensorOpMultiplicandCongruous64bELi0ESJ_Li8EEELST_0EdSV_NS4_9MmaPolicyINS1_4warp11MmaTensorOpINS6_ILi16ELi16ELi16EEEdSP_dSX_dSV_NS10_17MmaTensorOpPolicyINSR_3MmaINS6_ILi8ELi8ELi4EEELi32EdSV_dSE_dSV_NSR_13OpMultiplyAddEEENSB_ILi1ELi1EEEEELi1ELb0EbEENSB_ILi0ELi0EEES1B_Li1EEELi4ELNS1_23SharedMemoryClearOptionE0EbEES1E_NS_8epilogue11threadblock8EpilogueIS7_S1A_Li1ENS1G_27PredicatedTileIteratorBlas3INS1G_26OutputTileOptimalThreadMapINS1G_15OutputTileShapeILi32ELi8ELi2ELi1ELi1EEENS1K_ILi1ELi2ELi1ELi1ELi2EEELi128ELi1ELi64EEEdLNS_8BlasModeE1EEENS1F_4warp24FragmentIteratorTensorOpIS12_S15_dNSK_IdLi2ELb1EEESV_EENS1Q_20TileIteratorTensorOpIS12_S15_dSV_EENS1G_18SharedLoadIteratorINS1N_18CompactedThreadMapEdLi8EEENS1F_6thread17LinearCombinationIdLi1EddLNS1Z_9ScaleType4KindE0ELNS_15FloatRoundStyleE2EdEENSB_ILi0ELi4EEELi1ELi1EEENS4_30GemmIdentityThreadblockSwizzleILi1EEELNS_16ComplexTransformE0ELS29_0ELNS_8FillModeE2ELS1O_1ELNS2_17GroupScheduleModeE1ELb1EEEEEvNT_6ParamsE,@"STO_CUDA_ENTRY STV_DEFAULT"
_ZN7cutlass6KernelINS_4gemm6kernel13Rank2KGroupedINS1_11threadblock13MmaMultistageINS1_9GemmShapeILi32ELi32ELi16EEENS_9transform11threadblock28PredicatedTileAccessIteratorINS_11MatrixShapeILi32ELi16EEEdNS_6layout11ColumnMajorELi1ENS8_31PitchLinearWarpStripedThreadMapINS_16PitchLinearShapeILi32ELi16EEELi128ENSG_ILi16ELi2EEELi1EEENS_5ArrayIdLi1ELb1EEELb0ENSD_9NoPermuteEEENS9_25RegularTileAccessIteratorISC_dNSD_43ColumnMajorTensorOpMultiplicandCongruous64bELi1ESJ_Li8EEELNS_4arch14CacheOperation4KindE0ENSA_INSB_ILi16ELi32EEEdNSD_8RowMajorELi0ESJ_SL_Lb0ESM_EENSO_ISU_dNSD_40RowMajorTensorOpMultiplicandCongruous64bELi0ESJ_Li8EEELST_0EdSV_NS4_9MmaPolicyINS1_4warp11MmaTensorOpINS6_ILi16ELi16ELi16EEEdSP_dSX_dSV_NS10_17MmaTensorOpPolicyINSR_3MmaINS6_ILi8ELi8ELi4EEELi32EdSV_dSE_dSV_NSR_13OpMultiplyAddEEENSB_ILi1ELi1EEEEELi1ELb0EbEENSB_ILi0ELi0EEES1B_Li1EEELi4ELNS1_23SharedMemoryClearOptionE0EbEES1E_NS_8epilogue11threadblock8EpilogueIS7_S1A_Li1ENS1G_27PredicatedTileIteratorBlas3INS1G_26OutputTileOptimalThreadMapINS1G_15OutputTileShapeILi32ELi8ELi2ELi1ELi1EEENS1K_ILi1ELi2ELi1ELi1ELi2EEELi128ELi1ELi64EEEdLNS_8BlasModeE1EEENS1F_4warp24FragmentIteratorTensorOpIS12_S15_dNSK_IdLi2ELb1EEESV_EENS1Q_20TileIteratorTensorOpIS12_S15_dSV_EENS1G_18SharedLoadIteratorINS1N_18CompactedThreadMapEdLi8EEENS1F_6thread17LinearCombinationIdLi1EddLNS1Z_9ScaleType4KindE0ELNS_15FloatRoundStyleE2EdEENSB_ILi0ELi4EEELi1ELi1EEENS4_30GemmIdentityThreadblockSwizzleILi1EEELNS_16ComplexTransformE0ELS29_0ELNS_8FillModeE2ELS1O_1ELNS2_17GroupScheduleModeE1ELb1EEEEEvNT_6ParamsE:
[----:B------:R-:W-:Y:S08]  /*0000*/  LDC R1, c[0x0][0x37c] ;  /* 0x0000df00ff017b82 */ /* 0x000ff00000000800 */
[----:B------:R-:W1:Y:S01]  /*0010*/  LDC.64 R2, c[0x0][0x3b0] ;  /* 0x0000ec00ff027b82 */ /* 0x000e620000000a00 */
[----:B------:R-:W2:Y:S01]  /*0020*/  LDCU.64 UR6, c[0x0][0x3a8] ;  /* 0x00007500ff0677ac */ /* 0x000ea20008000a00 */
[----:B------:R-:W3:Y:S02]  /*0030*/  LDCU.U8 UR4, c[0x0][0x420] ;  /* 0x00008400ff0477ac */ /* 0x000ee40008000000 */
[----:B---3--:R-:W-:Y:S01]  /*0040*/  ISETP.NE.AND P0, PT, RZ, UR4, PT ;  /* 0x00000004ff007c0c */ /* 0x008fe2000bf05270 */
[----:B-1----:R-:W-:-:S06]  /*0050*/  DSETP.NEU.AND P1, PT, R2, 1, PT ;  /* 0x3ff000000200742a */ /* 0x002fcc0003f2d000 */
[----:B--2---:R-:W-:-:S14]  /*0060*/  DSETP.EQ.AND P1, PT, RZ, UR6, !P1 ;  /* 0x00000006ff007e2a */ /* 0x004fdc000cf22000 */
[----:B------:R-:W-:Y:S05]  /*0070*/  @P1 EXIT P0 ;  /* 0x000000000000194d */ /* 0x000fea0000000000 */
[----:B------:R-:W1:Y:S01]  /*0080*/  LDCU UR25, c[0x0][0x370] ;  /* 0x00006e00ff1977ac */ /* 0x000e620008000800 */
[----:B------:R-:W2:Y:S01]  /*0090*/  S2R R36, SR_TID.X ;  /* 0x0000000000247919 */ /* 0x000ea20000002100 */
[----:B------:R-:W3:Y:S01]  /*00a0*/  LDCU UR4, c[0x0][0x398] ;  /* 0x00007300ff0477ac */ /* 0x000ee20008000800 */
[----:B------:R-:W-:Y:S01]  /*00b0*/  UMOV UR6, URZ ;  /* 0x000000ff00067c82 */ /* 0x000fe20008000000 */
[----:B------:R-:W4:Y:S01]  /*00c0*/  LDCU.64 UR44, c[0x0][0x358] ;  /* 0x00006b00ff2c77ac */ /* 0x000f220008000a00 */
[----:B-1----:R-:W1:Y:S01]  /*00d0*/  I2F.U32.RP R2, UR25 ;  /* 0x0000001900027d06 */ /* 0x002e620008209000 */
[----:B------:R-:W-:-:S07]  /*00e0*/  UISETP.NE.U32.AND UP0, UPT, UR25, URZ, UPT ;  /* 0x000000ff1900728c */ /* 0x000fce000bf05070 */
[----:B-1----:R-:W1:Y:S02]  /*00f0*/  MUFU.RCP R0, R2 ;  /* 0x0000000200007308 */ /* 0x002e640000001000 */
[----:B-1----:R-:W-:-:S06]  /*0100*/  VIADD R0, R0, 0xffffffe ;  /* 0x0ffffffe00007836 */ /* 0x002fcc0000000000 */
[----:B------:R-:W1:Y:S02]  /*0110*/  F2I.FTZ.U32.TRUNC.NTZ R0, R0 ;  /* 0x0000000000007305 */ /* 0x000e64000021f000 */
[----:B-1----:R-:W-:-:S13]  /*0120*/  R2UR UR7, R0 ;  /* 0x00000000000772ca */ /* 0x002fda00000e0000 */
[----:B------:R-:W-:-:S04]  /*0130*/  UIADD3 UR5, UPT, UPT, URZ, -UR7, URZ ;  /* 0x80000007ff057290 */ /* 0x000fc8000fffe0ff */
[----:B------:R-:W-:-:S04]  /*0140*/  UIMAD UR5, UR5, UR25, URZ ;  /* 0x00000019050572a4 */ /* 0x000fc8000f8e02ff */
[----:B------:R-:W-:Y:S02]  /*0150*/  UIMAD.WIDE.U32 UR8, UR7, UR5, UR6 ;  /* 0x00000005070872a5 */ /* 0x000fe4000f8e0006 */
[----:B---3--:R-:W-:-:S04]  /*0160*/  UIADD3 UR6, UPT, UPT, UR25, -0x1, UR4 ;  /* 0xffffffff19067890 */ /* 0x008fc8000fffe004 */
[----:B------:R-:W-:-:S04]  /*0170*/  UIMAD.WIDE.U32 UR42, UR9, UR6, URZ ;  /* 0x00000006092a72a5 */ /* 0x000fc8000f8e00ff */
[----:B------:R-:W-:-:S04]  /*0180*/  UIADD3 UR5, UPT, UPT, -UR43, URZ, URZ ;  /* 0x000000ff2b057290 */ /* 0x000fc8000fffe1ff */
[----:B------:R-:W-:-:S03]  /*0190*/  UIMAD UR5, UR25, UR5, UR6 ;  /* 0x00000005190572a4 */ /* 0x000fc6000f8e0206 */
[----:B------:R-:W1:Y:S01]  /*01a0*/  S2UR UR42, SR_CTAID.X ;  /* 0x00000000002a79c3 */ /* 0x000e620000002500 */
[----:B------:R-:W-:-:S11]  /*01b0*/  UISETP.GE.U32.AND UP2, UPT, UR5, UR25, UPT ;  /* 0x000000190500728c */ /* 0x000fd6000bf46070 */
[----:B------:R-:W-:Y:S02]  /*01c0*/  @UP2 UIADD3 UR5, UPT, UPT, UR5, -UR25, URZ ;  /* 0x8000001905052290 */ /* 0x000fe4000fffe0ff */
[----:B------:R-:W-:Y:S02]  /*01d0*/  @UP2 UIADD3 UR43, UPT, UPT, UR43, 0x1, URZ ;  /* 0x000000012b2b2890 */ /* 0x000fe4000fffe0ff */
[----:B------:R-:W-:-:S11]  /*01e0*/  UISETP.GE.U32.AND UP1, UPT, UR5, UR25, UPT ;  /* 0x000000190500728c */ /* 0x000fd6000bf26070 */
[----:B------:R-:W-:Y:S02]  /*01f0*/  @UP1 UIADD3 UR43, UPT, UPT, UR43, 0x1, URZ ;  /* 0x000000012b2b1890 */ /* 0x000fe4000fffe0ff */
[----:B------:R-:W-:-:S04]  /*0200*/  @!UP0 ULOP3.LUT UR43, URZ, UR25, URZ, 0x33, !UPT ;  /* 0x00000019ff2b8292 */ /* 0x000fc8000f8e33ff */
[----:B-1----:R-:W-:Y:S02]  /*0210*/  UIMAD UR41, UR43, UR42, URZ ;  /* 0x0000002a2b2972a4 */ /* 0x002fe4000f8e02ff */
[----:B--2---:R-:W-:-:S04]  /*0220*/  ISETP.GE.AND P0, PT, R36, UR43, PT ;  /* 0x0000002b24007c0c */ /* 0x004fc8000bf06270 */
[----:B------:R-:W-:-:S13]  /*0230*/  ISETP.GT.U32.OR P0, PT, R36, 0x7f, P0 ;  /* 0x0000007f2400780c */ /* 0x000fda0000704470 */
[----:B------:R-:W1:Y:S01]  /*0240*/  @!P0 LDC.64 R2, c[0x0][0x390] ;  /* 0x0000e400ff028b82 */ /* 0x000e620000000a00 */
[----:B------:R-:W-:-:S04]  /*0250*/  @!P0 VIADD R0, R36, UR41 ;  /* 0x0000002924008c36 */ /* 0x000fc80008000000 */
[----:B-1----:R-:W-:-:S05]  /*0260*/  @!P0 IMAD.WIDE R4, R0, 0x8, R2 ;  /* 0x0000000800048825 */ /* 0x002fca00078e0202 */
[----:B----4-:R-:W2:Y:S04]  /*0270*/  @!P0 LDG.E R2, desc[UR44][R4.64] ;  /* 0x0000002c04028981 */ /* 0x010ea8000c1e1900 */
[----:B------:R-:W2:Y:S01]  /*0280*/  @!P0 LDG.E R3, desc[UR44][R4.64+0x4] ;  /* 0x0000042c04038981 */ /* 0x000ea2000c1e1900 */
[----:B------:R-:W1:Y:S01]  /*0290*/  S2UR UR6, SR_CgaCtaId ;  /* 0x00000000000679c3 */ /* 0x000e620000008800 */
[----:B------:R-:W-:Y:S01]  /*02a0*/  UMOV UR5, 0x400 ;  /* 0x0000040000057882 */ /* 0x000fe20000000000 */
[----:B------:R-:W-:Y:S01]  /*02b0*/  IMAD.SHL.U32 R42, R36, 0x8, RZ ;  /* 0x00000008242a7824 */ /* 0x000fe200078e00ff */
[----:B------:R-:W-:Y:S02]  /*02c0*/  UISETP.GE.AND UP0, UPT, UR42, UR4, UPT ;  /* 0x000000042a00728c */ /* 0x000fe4000bf06270 */
[----:B-1----:R-:W-:-:S09]  /*02d0*/  ULEA UR6, UR6, UR5, 0x18 ;  /* 0x0000000506067291 */ /* 0x002fd2000f8ec0ff */
[----:B--2---:R1:W-:Y:S01]  /*02e0*/  @!P0 STS.64 [R42+UR6+0x8000], R2 ;  /* 0x008000022a008988 */ /* 0x0043e20008000a06 */
[----:B------:R-:W-:-:S13]  /*02f0*/  PLOP3.LUT P0, PT, PT, PT, UP0, 0x80, 0x8 ;  /* 0x000000000008781c */ /* 0x000fda0003f0f008 */
[----:B------:R-:W-:Y:S05]  /*0300*/  @P0 EXIT ;  /* 0x000000000000094d */ /* 0x000fea0003800000 */
[--C-:B------:R-:W-:Y:S01]  /*0310*/  SHF.R.U32.HI R43, RZ, 0x1, R36.reuse ;  /* 0x00000001ff2b7819 */ /* 0x100fe20000011624 */
[C---:B-1----:R-:W-:Y:S01]  /*0320*/  IMAD.SHL.U32 R2, R36.reuse, 0x4, RZ ;  /* 0x0000000424027824 */ /* 0x042fe200078e00ff */
[----:B------:R-:W-:Y:S01]  /*0330*/  SHF.R.U32.HI R0, RZ, 0x4, R36 ;  /* 0x00000004ff007819 */ /* 0x000fe20000011624 */
[----:B------:R-:W-:Y:S01]  /*0340*/  UMOV UR40, URZ ;  /* 0x000000ff00287c82 */ /* 0x000fe20008000000 */
[----:B------:R-:W-:Y:S02]  /*0350*/  LOP3.LUT R43, R43, 0x3, RZ, 0xc0, !PT ;  /* 0x000000032b2b7812 */ /* 0x000fe400078ec0ff */
[----:B------:R-:W-:Y:S02]  /*0360*/  LOP3.LUT R40, R36, 0xf, RZ, 0xc0, !PT ;  /* 0x0000000f24287812 */ /* 0x000fe400078ec0ff */
[----:B------:R-:W-:Y:S02]  /*0370*/  LOP3.LUT R3, R43, 0x4, R2, 0xf8, !PT ;  /* 0x000000042b037812 */ /* 0x000fe400078ef802 */
[----:B------:R-:W-:-:S02]  /*0380*/  SHF.R.U32.HI R4, RZ, 0x3, R40 ;  /* 0x00000003ff047819 */ /* 0x000fc40000011628 */
[----:B------:R-:W-:Y:S02]  /*0390*/  LOP3.LUT R3, R3, 0x1, R0, 0x78, !PT ;  /* 0x0000000103037812 */ /* 0x000fe400078e7800 */
[----:B------:R-:W-:Y:S02]  /*03a0*/  LOP3.LUT R39, R36, 0x1f, RZ, 0xc0, !PT ;  /* 0x0000001f24277812 */ /* 0x000fe400078ec0ff */
[----:B------:R-:W-:Y:S01]  /*03b0*/  SHF.R.U32.HI R5, RZ, 0x3, R36 ;  /* 0x00000003ff057819 */ /* 0x000fe20000011624 */
[----:B------:R-:W-:Y:S01]  /*03c0*/  IMAD R4, R3, 0x2, R4 ;  /* 0x0000000203047824 */ /* 0x000fe200078e0204 */
[----:B------:R-:W-:Y:S02]  /*03d0*/  SHF.R.U32.HI R3, RZ, 0x3, R39 ;  /* 0x00000003ff037819 */ /* 0x000fe40000011627 */
[----:B------:R-:W-:Y:S02]  /*03e0*/  LOP3.LUT R43, R43, 0x3c, R0, 0xf8, !PT ;  /* 0x0000003c2b2b7812 */ /* 0x000fe400078ef800 */
[----:B------:R-:W-:-:S02]  /*03f0*/  LOP3.LUT R0, R3, 0x7, R36, 0x78, !PT ;  /* 0x0000000703007812 */ /* 0x000fc400078e7824 */
[----:B------:R-:W-:Y:S02]  /*0400*/  LOP3.LUT R4, R4, 0x4, R5, 0x78, !PT ;  /* 0x0000000404047812 */ /* 0x000fe400078e7805 */
[----:B------:R-:W-:Y:S01]  /*0410*/  SHF.R.U32.HI R38, RZ, 0x2, R36 ;  /* 0x00000002ff267819 */ /* 0x000fe20000011624 */
[----:B------:R-:W-:Y:S01]  /*0420*/  IMAD R0, R3, 0x10, R0 ;  /* 0x0000001003007824 */ /* 0x000fe200078e0200 */
[----:B------:R-:W-:Y:S01]  /*0430*/  LOP3.LUT R37, R42, 0xf8, RZ, 0xc0, !PT ;  /* 0x000000f82a257812 */ /* 0x000fe200078ec0ff */
[----:B------:R-:W-:Y:S01]  /*0440*/  IMAD R43, R43, 0x20, R4 ;  /* 0x000000202b2b7824 */ /* 0x000fe200078e0204 */
[----:B------:R-:W-:Y:S02]  /*0450*/  LOP3.LUT R2, R5, 0x7c, RZ, 0xc0, !PT ;  /* 0x0000007c05027812 */ /* 0x000fe400078ec0ff */
[----:B------:R-:W-:Y:S02]  /*0460*/  LOP3.LUT R38, R38, 0xf0, RZ, 0xc0, !PT ;  /* 0x000000f026267812 */ /* 0x000fe400078ec0ff */
[----:B------:R-:W-:Y:S01]  /*0470*/  SHF.R.U32.HI R41, RZ, 0x5, R36 ;  /* 0x00000005ff297819 */ /* 0x000fe20000011624 */
[----:B------:R-:W-:Y:S01]  /*0480*/  IMAD R37, R2, 0x120, R37 ;  /* 0x0000012002257824 */ /* 0x000fe200078e0225 */
[----:B------:R-:W-:-:S02]  /*0490*/  LOP3.LUT R38, R38, 0x4, R5, 0xf8, !PT ;  /* 0x0000000426267812 */ /* 0x000fc400078ef805 */
[----:B------:R-:W-:Y:S02]  /*04a0*/  LEA R0, R0, UR6, 0x4 ;  /* 0x0000000600007c11 */ /* 0x000fe4000f8e20ff */
[----:B------:R-:W-:-:S07]  /*04b0*/  LEA R43, R43, UR6, 0x3 ;  /* 0x000000062b2b7c11 */ /* 0x000fce000f8e18ff */
.L_x_142:
[----:B------:R-:W-:Y:S01]  /*04c0*/  ULOP3.LUT UP0, UR7, UR40, 0x7f, URZ, 0xc0, !UPT ;  /* 0x0000007f28077892 */ /* 0x000fe2000f80c0ff */
[----:B-1----:R-:W1:Y:S01]  /*04d0*/  S2UR UR4, SR_CgaCtaId ;  /* 0x00000000000479c3 */ /* 0x002e620000008800 */
[----:B------:R-:W-:Y:S01]  /*04e0*/  UMOV UR5, 0x400 ;  /* 0x0000040000057882 */ /* 0x000fe20000000000 */
[----:B------:R-:W-:-:S03]  /*04f0*/  UIADD3 UR40, UPT, UPT, UR40, 0x1, URZ ;  /* 0x0000000128287890 */ /* 0x000fc6000fffe0ff */
[----:B------:R-:W-:Y:S01]  /*0500*/  PLOP3.LUT P0, PT, PT, PT, UP0, 0x80, 0x8 ;  /* 0x000000000008781c */ /* 0x000fe20003f0f008 */
[----:B------:R-:W-:-:S12]  /*0510*/  ULOP3.LUT UP0, URZ, UR40, 0x7f, URZ, 0xc0, !UPT ;  /* 0x0000007f28ff7892 */ /* 0x000fd8000f80c0ff */
[----:B------:R-:W-:Y:S01]  /*0520*/  @!P0 BAR.SYNC.DEFER_BLOCKING 0x0 ;  /* 0x0000000000008b1d */ /* 0x000fe20000010000 */
[----:B-1----:R-:W-:-:S04]  /*0530*/  ULEA UR4, UR4, UR5, 0x18 ;  /* 0x0000000504047291 */ /* 0x002fc8000f8ec0ff */
[----:B------:R-:W-:-:S09]  /*0540*/  ULEA UR4, UR7, UR4, 0x3 ;  /* 0x0000000407047291 */ /* 0x000fd2000f8e18ff */
[----:B--2---:R-:W1:Y:S02]  /*0550*/  LDS.64 R2, [UR4+0x8000] ;  /* 0x00800004ff027984 */ /* 0x004e640008000a00 */
[----:B-1----:R-:W-:Y:S01]  /*0560*/  R2UR UR7, R3 ;  /* 0x00000000030772ca */ /* 0x002fe200000e0000 */
[----:B---3--:R-:W-:-:S14]  /*0570*/  BRA.U UP0, `(.L_x_42) ;  /* 0x0000000100347547 */ /* 0x008fdc000b800000 */
[C---:B------:R-:W-:Y:S01]  /*0580*/  VIADD R3, R36.reuse, UR40 ;  /* 0x0000002824037c36 */ /* 0x040fe20008000000 */
[----:B------:R-:W-:Y:S04]  /*0590*/  BAR.SYNC.DEFER_BLOCKING 0x0 ;  /* 0x0000000000007b1d */ /* 0x000fe80000010000 */
[----:B------:R-:W-:Y:S02]  /*05a0*/  ISETP.GE.AND P0, PT, R3, UR43, PT ;  /* 0x0000002b03007c0c */ /* 0x000fe4000bf06270 */
[----:B------:R-:W-:Y:S02]  /*05b0*/  BSSY.RECONVERGENT B0, `(.L_x_42) ;  /* 0x0000009000007945 */ /* 0x000fe40003800200 */
[----:B------:R-:W-:-:S13]  /*05c0*/  ISETP.GT.U32.OR P0, PT, R36, 0x7f, P0 ;  /* 0x0000007f2400780c */ /* 0x000fda0000704470 */
[----:B------:R-:W-:Y:S05]  /*05d0*/  @P0 BRA `(.L_x_43) ;  /* 0x0000000000180947 */ /* 0x000fea0003800000 */
[----:B------:R-:W1:Y:S01]  /*05e0*/  LDC.64 R4, c[0x0][0x390] ;  /* 0x0000e400ff047b82 */ /* 0x000e620000000a00 */
[----:B------:R-:W-:-:S05]  /*05f0*/  IADD3 R3, PT, PT, R3, UR41, RZ ;  /* 0x0000002903037c10 */ /* 0x000fca000fffe0ff */
[----:B-1----:R-:W-:-:S05]  /*0600*/  IMAD.WIDE R6, R3, 0x8, R4 ;  /* 0x0000000803067825 */ /* 0x002fca00078e0204 */
[----:B------:R-:W2:Y:S04]  /*0610*/  LDG.E R4, desc[UR44][R6.64] ;  /* 0x0000002c06047981 */ /* 0x000ea8000c1e1900 */
[----:B------:R-:W2:Y:S04]  /*0620*/  LDG.E R5, desc[UR44][R6.64+0x4] ;  /* 0x0000042c06057981 */ /* 0x000ea8000c1e1900 */
[----:B--2---:R1:W-:Y:S02]  /*0630*/  STS.64 [R42+UR6+0x8000], R4 ;  /* 0x008000042a007988 */ /* 0x0043e40008000a06 */
.L_x_43:
[----:B------:R-:W-:Y:S05]  /*0640*/  BSYNC.RECONVERGENT B0 ;  /* 0x0000000000007941 */ /* 0x000fea0003800200 */
.L_x_42:
[----:B------:R-:W2:Y:S02]  /*0650*/  LDC.64 R10, c[0x0][0x380] ;  /* 0x0000e000ff0a7b82 */ /* 0x000ea40000000a00 */
[----:B--2---:R-:W-:-:S05]  /*0660*/  IMAD.WIDE R10, R2, 0xc, R10 ;  /* 0x0000000c020a7825 */ /* 0x004fca00078e020a */
[----:B-1----:R-:W2:Y:S04]  /*0670*/  LDG.E R5, desc[UR44][R10.64] ;  /* 0x0000002c0a057981 */ /* 0x002ea8000c1e1900 */
[----:B------:R-:W3:Y:S04]  /*0680*/  LDG.E R4, desc[UR44][R10.64+0x4] ;  /* 0x0000042c0a047981 */ /* 0x000ee8000c1e1900 */
[----:B------:R1:W4:Y:S01]  /*0690*/  LDG.E R3, desc[UR44][R10.64+0x8] ;  /* 0x0000082c0a037981 */ /* 0x000322000c1e1900 */
[----:B------:R-:W-:Y:S01]  /*06a0*/  UIADD3 UR7, UPT, UPT, -UR7, UR42, URZ ;  /* 0x0000002a07077290 */ /* 0x000fe2000fffe1ff */
[----:B------:R-:W-:Y:S01]  /*06b0*/  IMAD.MOV.U32 R6, RZ, RZ, 0x0 ;  /* 0x00000000ff067424 */ /* 0x000fe200078e00ff */
[----:B------:R-:W-:-:S02]  /*06c0*/  MOV R7, 0x3fd80000 ;  /* 0x3fd8000000077802 */ /* 0x000fc40000000f00 */
[----:B------:R-:W-:-:S09]  /*06d0*/  USHF.L.U32 UR4, UR7, 0x1, URZ ;  /* 0x0000000107047899 */ /* 0x000fd200080006ff */
[----:B------:R-:W1:Y:S02]  /*06e0*/  I2F.F64 R12, UR4 ;  /* 0x00000004000c7d12 */ /* 0x000e640008201c00 */
[----:B-1----:R-:W-:-:S06]  /*06f0*/  DADD R12, R12, 2.25 ;  /* 0x400200000c0c7429 */ /* 0x002fcc0000000000 */
[----:B------:R-:W1:Y:S04]  /*0700*/  MUFU.RSQ64H R17, R13 ;  /* 0x0000000d00117308 */ /* 0x000e680000001c00 */
[----:B------:R-:W-:-:S05]  /*0710*/  VIADD R16, R13, 0xfcb00000 ;  /* 0xfcb000000d107836 */ /* 0x000fca0000000000 */
[----:B------:R-:W-:Y:S01]  /*0720*/  ISETP.GE.U32.AND P0, PT, R16, 0x7ca00000, PT ;  /* 0x7ca000001000780c */ /* 0x000fe20003f06070 */
[----:B-1----:R-:W-:-:S08]  /*0730*/  DMUL R8, R16, R16 ;  /* 0x0000001010087228 */ /* 0x002fd00000000000 */
[----:B------:R-:W-:-:S08]  /*0740*/  DFMA R8, R12, -R8, 1 ;  /* 0x3ff000000c08742b */ /* 0x000fd00000000808 */
[----:B------:R-:W-:Y:S02]  /*0750*/  DFMA R6, R8, R6, 0.5 ;  /* 0x3fe000000806742b */ /* 0x000fe40000000006 */
[----:B------:R-:W-:-:S08]  /*0760*/  DMUL R10, R16, R8 ;  /* 0x00000008100a7228 */ /* 0x000fd00000000000 */
[----:B------:R-:W-:-:S08]  /*0770*/  DFMA R10, R6, R10, R16 ;  /* 0x0000000a060a722b */ /* 0x000fd00000000010 */
[----:B------:R-:W-:Y:S02]  /*0780*/  DMUL R8, R12, R10 ;  /* 0x0000000a0c087228 */ /* 0x000fe40000000000 */
[----:B------:R-:W-:Y:S01]  /*0790*/  VIADD R15, R11, 0xfff00000 ;  /* 0xfff000000b0f7836 */ /* 0x000fe20000000000 */
[----:B------:R-:W-:Y:S02]  /*07a0*/  MOV R14, R10 ;  /* 0x0000000a000e7202 */ /* 0x000fe40000000f00 */
[----:B--2---:R-:W-:Y:S02]  /*07b0*/  R2UR UR23, R5 ;  /* 0x00000000051772ca */ /* 0x004fe400000e0000 */
[----:B---3--:R-:W-:Y:S01]  /*07c0*/  R2UR UR22, R4 ;  /* 0x00000000041672ca */ /* 0x008fe200000e0000 */
[----:B------:R-:W-:Y:S01]  /*07d0*/  DFMA R4, R8, -R8, R12 ;  /* 0x800000080804722b */ /* 0x000fe2000000000c */
[----:B----4-:R-:W-:-:S09]  /*07e0*/  R2UR UR36, R3 ;  /* 0x00000000032472ca */ /* 0x010fd200000e0000 */
[----:B------:R-:W-:Y:S01]  /*07f0*/  UIADD3 UR9, UPT, UPT, UR23, 0x1f, URZ ;  /* 0x0000001f17097890 */ /* 0x000fe2000fffe0ff */
[----:B------:R-:W-:Y:S01]  /*0800*/  DFMA R6, R4, R14, R8 ;  /* 0x0000000e0406722b */ /* 0x000fe20000000008 */
[----:B------:R-:W-:Y:S02]  /*0810*/  UIADD3 UR8, UPT, UPT, UR22, 0x1f, URZ ;  /* 0x0000001f16087890 */ /* 0x000fe4000fffe0ff */
[----:B------:R-:W-:Y:S02]  /*0820*/  USHF.R.S32.HI UR5, URZ, 0x1f, UR9 ;  /* 0x0000001fff057899 */ /* 0x000fe40008011409 */
[----:B------:R-:W-:Y:S02]  /*0830*/  USHF.R.S32.HI UR4, URZ, 0x1f, UR8 ;  /* 0x0000001fff047899 */ /* 0x000fe40008011408 */
[----:B------:R-:W-:Y:S02]  /*0840*/  ULEA.HI UR5, UR5, UR9, URZ, 0x5 ;  /* 0x0000000905057291 */ /* 0x000fe4000f8f28ff */
[----:B------:R-:W-:-:S02]  /*0850*/  ULEA.HI UR4, UR4, UR8, URZ, 0x5 ;  /* 0x0000000804047291 */ /* 0x000fc4000f8f28ff */
[----:B------:R-:W-:Y:S02]  /*0860*/  USHF.R.S32.HI UR5, URZ, 0x5, UR5 ;  /* 0x00000005ff057899 */ /* 0x000fe40008011405 */
[----:B------:R-:W-:Y:S01]  /*0870*/  USHF.R.S32.HI UR4, URZ, 0x5, UR4 ;  /* 0x00000005ff047899 */ /* 0x000fe20008011404 */
[----:B------:R-:W-:Y:S11]  /*0880*/  @!P0 BRA `(.L_x_44) ;  /* 0x0000000000108947 */ /* 0x000ff60003800000 */
[----:B------:R-:W-:-:S06]  /*0890*/  MOV R6, 0x8b0 ;  /* 0x000008b000067802 */ /* 0x000fcc0000000f00 */
[----:B------:R-:W-:Y:S05]  /*08a0*/  CALL.REL.NOINC `($__internal_2_$__cuda_sm20_dsqrt_rn_f64_mediumpath_v1) ;  /* 0x0000008c007c7944 */ /* 0x000fea0003c00000 */
[----:B------:R-:W-:Y:S02]  /*08b0*/  MOV R6, R4 ;  /* 0x0000000400067202 */ /* 0x000fe40000000f00 */
[----:B------:R-:W-:-:S07]  /*08c0*/  MOV R7, R5 ;  /* 0x0000000500077202 */ /* 0x000fce0000000f00 */
.L_x_44:
[----:B------:R-:W-:-:S06]  /*08d0*/  DADD R6, R6, -0.5 ;  /* 0xbfe0000006067429 */ /* 0x000fcc0000000000 */
[----:B------:R-:W1:Y:S02]  /*08e0*/  FRND.F64.CEIL R4, R6 ;  /* 0x0000000600047313 */ /* 0x000e640000309800 */
[----:B-1----:R-:W-:-:S06]  /*08f0*/  DADD R4, R4, -1 ;  /* 0xbff0000004047429 */ /* 0x002fcc0000000000 */
[----:B------:R-:W1:Y:S02]  /*0900*/  F2I.F64.TRUNC R3, R4 ;  /* 0x0000000400037311 */ /* 0x000e64000030d100 */
[----:B-1----:R-:W-:-:S13]  /*0910*/  R2UR UR20, R3 ;  /* 0x00000000031472ca */ /* 0x002fda00000e0000 */
[----:B------:R-:W-:Y:S02]  /*0920*/  UIMAD UR8, UR20, UR20, UR20 ;  /* 0x00000014140872a4 */ /* 0x000fe4000f8e0214 */
[----:B------:R-:W-:Y:S02]  /*0930*/  UISETP.GT.AND UP0, UPT, UR4, UR20, UPT ;  /* 0x000000140400728c */ /* 0x000fe4000bf04270 */
[----:B------:R-:W-:-:S04]  /*0940*/  ULEA.HI UR8, UR8, UR8, URZ, 0x1 ;  /* 0x0000000808087291 */ /* 0x000fc8000f8f08ff */
[----:B------:R-:W-:-:S04]  /*0950*/  USHF.R.S32.HI UR8, URZ, 0x1, UR8 ;  /* 0x00000001ff087899 */ /* 0x000fc80008011408 */
[----:B------:R-:W-:-:S04]  /*0960*/  UIADD3 UR8, UPT, UPT, UR7, -UR8, URZ ;  /* 0x8000000807087290 */ /* 0x000fc8000fffe0ff */
[----:B------:R-:W-:-:S09]  /*0970*/  UISETP.LE.OR UP0, UPT, UR5, UR8, !UP0 ;  /* 0x000000080500728c */ /* 0x000fd2000c703670 */
[----:B------:R-:W-:Y:S05]  /*0980*/  BRA.U UP0, `(.L_x_45) ;  /* 0x0000008900207547 */ /* 0x000fea000b800000 */
[----:B------:R-:W-:Y:S02]  /*0990*/  USHF.L.U32 UR20, UR20, 0x5, URZ ;  /* 0x0000000514147899 */ /* 0x000fe400080006ff */
[----:B------:R-:W-:Y:S02]  /*09a0*/  USHF.L.U32 UR21, UR8, 0x5, URZ ;  /* 0x0000000508157899 */ /* 0x000fe400080006ff */
[----:B------:R-:W-:-:S04]  /*09b0*/  UIADD3 UR4, UPT, UPT, UR20, 0x20, URZ ;  /* 0x0000002014047890 */ /* 0x000fc8000fffe0ff */
[----:B------:R-:W-:-:S09]  /*09c0*/  UISETP.GE.AND UP0, UPT, UR21, UR4, UPT ;  /* 0x000000041500728c */ /* 0x000fd2000bf06270 */
[----:B------:R-:W-:Y:S05]  /*09d0*/  BRA.U UP0, `(.L_x_45) ;  /* 0x00000089000c7547 */ /* 0x000fea000b800000 */
[----:B------:R-:W1:Y:S08]  /*09e0*/  LDC.64 R16, c[0x0][0x400] ;  /* 0x00010000ff107b82 */ /* 0x000e700000000a00 */
[----:B------:R-:W2:Y:S08]  /*09f0*/  LDC.64 R18, c[0x0][0x408] ;  /* 0x00010200ff127b82 */ /* 0x000eb00000000a00 */
[----:B------:R-:W3:Y:S08]  /*0a00*/  LDC.64 R10, c[0x0][0x3e0] ;  /* 0x0000f800ff0a7b82 */ /* 0x000ef00000000a00 */
[----:B------:R-:W4:Y:S01]  /*0a10*/  LDC.64 R8, c[0x0][0x3e8] ;  /* 0x0000fa00ff087b82 */ /* 0x000f220000000a00 */
[----:B-1----:R-:W-:-:S06]  /*0a20*/  IMAD.WIDE R16, R2, 0x8, R16 ;  /* 0x0000000802107825 */ /* 0x002fcc00078e0210 */
[----:B------:R-:W4:Y:S01]  /*0a30*/  LDG.E.64 R16, desc[UR44][R16.64] ;  /* 0x0000002c10107981 */ /* 0x000f22000c1e1b00 */
[----:B--2---:R-:W-:-:S06]  /*0a40*/  IMAD.WIDE R18, R2, 0x8, R18 ;  /* 0x0000000802127825 */ /* 0x004fcc00078e0212 */
[----:B------:R-:W2:Y:S01]  /*0a50*/  LDG.E.64 R18, desc[UR44][R18.64] ;  /* 0x0000002c12127981 */ /* 0x000ea2000c1e1b00 */
[----:B---3--:R-:W-:-:S06]  /*0a60*/  IMAD.WIDE R10, R2, 0x8, R10 ;  /* 0x00000008020a7825 */ /* 0x008fcc00078e020a */
[----:B------:R-:W3:Y:S01]  /*0a70*/  LDG.E.64 R10, desc[UR44][R10.64] ;  /* 0x0000002c0a0a7981 */ /* 0x000ee2000c1e1b00 */
[----:B----4-:R-:W-:-:S06]  /*0a80*/  IMAD.WIDE R8, R2, 0x8, R8 ;  /* 0x0000000802087825 */ /* 0x010fcc00078e0208 */
[----:B------:R-:W4:Y:S01]  /*0a90*/  LDG.E.64 R8, desc[UR44][R8.64] ;  /* 0x0000002c08087981 */ /* 0x000f22000c1e1b00 */
[----:B------:R-:W-:-:S04]  /*0aa0*/  USHF.R.S32.HI UR26, URZ, 0x1f, UR36 ;  /* 0x0000001fff1a7899 */ /* 0x000fc80008011424 */
[----:B------:R-:W-:-:S04]  /*0ab0*/  ULEA.HI UR26, UR26, UR36, URZ, 0x4 ;  /* 0x000000241a1a7291 */ /* 0x000fc8000f8f20ff */
[----:B------:R-:W-:Y:S01]  /*0ac0*/  ULOP3.LUT UR26, UR26, 0xfffffff0, URZ, 0xc0, !UPT ;  /* 0xfffffff01a1a7892 */ /* 0x000fe2000f8ec0ff */
[----:B------:R-:W-:-:S03]  /*0ad0*/  SHF.R.U32.HI R4, RZ, 0x4, R36 ;  /* 0x00000004ff047819 */ /* 0x000fc60000011624 */
[----:B------:R-:W-:Y:S01]  /*0ae0*/  UIADD3 UR26, UPT, UPT, UR36, -UR26, URZ ;  /* 0x8000001a241a7290 */ /* 0x000fe2000fffe0ff */
[----:B------:R-:W-:-:S03]  /*0af0*/  LOP3.LUT R4, R4, 0x1, RZ, 0xc0, !PT ;  /* 0x0000000104047812 */ /* 0x000fc600078ec0ff */
[----:B------:R-:W-:Y:S01]  /*0b00*/  UISETP.NE.AND UP0, UPT, UR26, URZ, UPT ;  /* 0x000000ff1a00728c */ /* 0x000fe2000bf05270 */
[----:B------:R-:W-:-:S03]  /*0b10*/  VIADD R6, R40, UR21 ;  /* 0x0000001528067c36 */ /* 0x000fc60008000000 */
[----:B------:R-:W-:Y:S01]  /*0b20*/  USEL UR26, UR26, 0x10, UP0 ;  /* 0x000000101a1a7887 */ /* 0x000fe20008000000 */
[----:B------:R-:W-:Y:S02]  /*0b30*/  IMAD R5, R41, 0x2, R4 ;  /* 0x0000000229057824 */ /* 0x000fe400078e0204 */
[C---:B------:R-:W-:Y:S01]  /*0b40*/  VIADD R4, R6.reuse, 0x10 ;  /* 0x0000001006047836 */ /* 0x040fe20000000000 */
[----:B------:R-:W-:Y:S01]  /*0b50*/  UISETP.LT.AND UP0, UPT, UR36, UR26, UPT ;  /* 0x0000001a2400728c */ /* 0x000fe2000bf01270 */
[----:B------:R-:W-:Y:S01]  /*0b60*/  VIADD R3, R5, 0x8 ;  /* 0x0000000805037836 */ /* 0x000fe20000000000 */
[----:B------:R-:W-:Y:S02]  /*0b70*/  ISETP.GE.AND P0, PT, R6, UR23, PT ;  /* 0x0000001706007c0c */ /* 0x000fe4000bf06270 */
[----:B------:R-:W-:Y:S01]  /*0b80*/  USEL UR5, UR36, UR26, UP0 ;  /* 0x0000001a24057287 */ /* 0x000fe20008000000 */
[----:B------:R-:W-:Y:S01]  /*0b90*/  ISETP.GE.AND P3, PT, R4, UR23, PT ;  /* 0x0000001704007c0c */ /* 0x000fe2000bf66270 */
[----:B------:R-:W-:Y:S01]  /*0ba0*/  VIADD R12, R40, UR20 ;  /* 0x00000014280c7c36 */ /* 0x000fe20008000000 */
[----:B------:R-:W-:-:S02]  /*0bb0*/  SEL R15, RZ, 0x4, P0 ;  /* 0x00000004ff0f7807 */ /* 0x000fc40000000000 */
[----:B------:R-:W-:Y:S02]  /*0bc0*/  SEL R14, RZ, 0x2, P3 ;  /* 0x00000002ff0e7807 */ /* 0x000fe40001800000 */
[----:B------:R-:W-:Y:S02]  /*0bd0*/  ISETP.GE.AND P2, PT, R3, UR5, PT ;  /* 0x0000000503007c0c */ /* 0x000fe4000bf46270 */
[----:B------:R-:W-:Y:S01]  /*0be0*/  SEL R72, RZ, 0x1, P0 ;  /* 0x00000001ff487807 */ /* 0x000fe20000000000 */
[----:B------:R-:W-:Y:S01]  /*0bf0*/  VIADD R13, R12, 0x10 ;  /* 0x000000100c0d7836 */ /* 0x000fe20000000000 */
[C---:B------:R-:W-:Y:S02]  /*0c00*/  ISETP.LT.AND P1, PT, R5.reuse, UR5, !P0 ;  /* 0x0000000505007c0c */ /* 0x040fe4000c721270 */
[----:B------:R-:W-:Y:S01]  /*0c10*/  ISETP.GE.AND P4, PT, R5, UR5, PT ;  /* 0x0000000505007c0c */ /* 0x000fe2000bf86270 */
[----:B------:R-:W-:Y:S01]  /*0c20*/  UIADD3 UR4, UPT, UPT, UR36, 0x1e, URZ ;  /* 0x0000001e24047890 */ /* 0x000fe2000fffe0ff */
[----:B------:R-:W-:-:S02]  /*0c30*/  SEL R4, R15, RZ, !P2 ;  /* 0x000000ff0f047207 */ /* 0x000fc40005000000 */
[----:B------:R-:W-:Y:S02]  /*0c40*/  IADD3 R72, PT, PT, R15, R14, R72 ;  /* 0x0000000e0f487210 */ /* 0x000fe40007ffe048 */
[----:B------:R-:W-:Y:S02]  /*0c50*/  SEL R7, RZ, 0x1, !P1 ;  /* 0x00000001ff077807 */ /* 0x000fe40004800000 */
[----:B------:R-:W-:Y:S02]  /*0c60*/  SEL R3, R14, RZ, !P4 ;  /* 0x000000ff0e037207 */ /* 0x000fe40006000000 */
[----:B------:R-:W-:Y:S02]  /*0c70*/  ISETP.GE.AND P0, PT, R12, UR22, PT ;  /* 0x000000160c007c0c */ /* 0x000fe4000bf06270 */
[----:B------:R-:W-:Y:S02]  /*0c80*/  SEL R15, RZ, 0x8, P3 ;  /* 0x00000008ff0f7807 */ /* 0x000fe40001800000 */
[----:B------:R-:W-:Y:S01]  /*0c90*/  ISETP.GE.AND P1, PT, R13, UR22, PT ;  /* 0x000000160d007c0c */ /* 0x000fe2000bf26270 */
[----:B------:R-:W-:Y:S01]  /*0ca0*/  UISETP.GE.U32.AND UP0, UPT, UR4, 0x1f, UPT ;  /* 0x0000001f0400788c */ /* 0x000fe2000bf06070 */
[----:B------:R-:W-:-:S02]  /*0cb0*/  IADD3 R4, PT, PT, R4, R3, R7 ;  /* 0x0000000304047210 */ /* 0x000fc40007ffe007 */
[----:B------:R-:W-:Y:S02]  /*0cc0*/  SEL R21, RZ, 0x4, P0 ;  /* 0x00000004ff157807 */ /* 0x000fe40000000000 */
[----:B------:R-:W-:Y:S02]  /*0cd0*/  SEL R65, R15, RZ, !P2 ;  /* 0x000000ff0f417207 */ /* 0x000fe40005000000 */
[----:B------:R-:W-:-:S03]  /*0ce0*/  SEL R14, RZ, 0x2, P1 ;  /* 0x00000002ff0e7807 */ /* 0x000fc60000800000 */
[----:B------:R-:W-:Y:S01]  /*0cf0*/  IMAD.IADD R65, R4, 0x1, R65 ;  /* 0x0000000104417824 */ /* 0x000fe200078e0241 */
[----:B------:R-:W-:Y:S02]  /*0d00*/  SHF.R.S32.HI R13, RZ, 0x1f, R12 ;  /* 0x0000001fff0d7819 */ /* 0x000fe4000001140c */
[----:B------:R-:W-:Y:S02]  /*0d10*/  SHF.R.S32.HI R7, RZ, 0x1f, R6 ;  /* 0x0000001fff077819 */ /* 0x000fe40000011406 */
[----:B------:R-:W-:Y:S01]  /*0d20*/  SEL R20, RZ, 0x8, P1 ;  /* 0x00000008ff147807 */ /* 0x000fe20000800000 */
[----:B------:R-:W-:Y:S01]  /*0d30*/  IMAD.IADD R72, R15, 0x1, R72 ;  /* 0x000000010f487824 */ /* 0x000fe200078e0248 */
[----:B------:R-:W-:Y:S02]  /*0d40*/  UIADD3 UR4, UPT, UPT, UR36, -0x1, URZ ;  /* 0xffffffff24047890 */ /* 0x000fe4000fffe0ff */
[----:B------:R-:W-:Y:S02]  /*0d50*/  USHF.R.S32.HI UR7, URZ, 0x1f, UR26 ;  /* 0x0000001fff077899 */ /* 0x000fe4000801141a */
[----:B------:R-:W-:Y:S01]  /*0d60*/  UIADD3 UR19, UPT, UPT, UR21, 0x20, URZ ;  /* 0x0000002015137890 */ /* 0x000fe2000fffe0ff */
[----:B------:R-:W-:-:S02]  /*0d70*/  R2UR UR10, R16 ;  /* 0x00000000100a72ca */ /* 0x000fc400000e0000 */
[----:B------:R-:W-:Y:S02]  /*0d80*/  R2UR UR11, R17 ;  /* 0x00000000110b72ca */ /* 0x000fe400000e0000 */
[----:B------:R-:W-:Y:S01]  /*0d90*/  SEL R17, RZ, 0x1, P0 ;  /* 0x00000001ff117807 */ /* 0x000fe20000000000 */
[----:B------:R-:W-:Y:S01]  /*0da0*/  BAR.SYNC.DEFER_BLOCKING 0x0 ;  /* 0x0000000000007b1d */ /* 0x000fe20000010000 */
[----:B------:R-:W-:Y:S02]  /*0db0*/  ISETP.LT.AND P0, PT, R5, UR5, !P0 ;  /* 0x0000000505007c0c */ /* 0x000fe4000c701270 */
[----:B--2---:R-:W-:Y:S02]  /*0dc0*/  R2UR UR8, R18 ;  /* 0x00000000120872ca */ /* 0x004fe400000e0000 */
[----:B------:R-:W-:Y:S02]  /*0dd0*/  R2UR UR9, R19 ;  /* 0x00000000130972ca */ /* 0x000fe400000e0000 */
[----:B------:R-:W-:-:S02]  /*0de0*/  SEL R3, RZ, 0x1, !P0 ;  /* 0x00000001ff037807 */ /* 0x000fc40004000000 */
[C---:B------:R-:W-:Y:S02]  /*0df0*/  IADD3 R17, PT, PT, R21.reuse, R14, R17 ;  /* 0x0000000e15117210 */ /* 0x040fe40007ffe011 */
[----:B------:R-:W-:Y:S02]  /*0e00*/  PLOP3.LUT P0, PT, PT, PT, UP0, 0x80, 0x8 ;  /* 0x000000000008781c */ /* 0x000fe40003f0f008 */
[----:B------:R-:W-:Y:S02]  /*0e10*/  SEL R14, R14, RZ, !P4 ;  /* 0x000000ff0e0e7207 */ /* 0x000fe40006000000 */
[----:B------:R-:W-:Y:S02]  /*0e20*/  SEL R21, R21, RZ, !P2 ;  /* 0x000000ff15157207 */ /* 0x000fe40005000000 */
[----:B------:R-:W-:Y:S01]  /*0e30*/  SEL R65, R65, RZ, P0 ;  /* 0x000000ff41417207 */ /* 0x000fe20000000000 */
[----:B------:R-:W-:Y:S01]  /*0e40*/  IMAD.WIDE.U32 R18, R5, UR10, R12 ;  /* 0x0000000a05127c25 */ /* 0x000fe2000f8e000c */
[----:B------:R-:W-:-:S03]  /*0e50*/  IADD3 R21, PT, PT, R21, R14, R3 ;  /* 0x0000000e15157210 */ /* 0x000fc60007ffe003 */
[----:B------:R-:W-:Y:S01]  /*0e60*/  IMAD R3, R5, UR11, RZ ;  /* 0x0000000b05037c24 */ /* 0x000fe2000f8e02ff */
[----:B------:R-:W-:Y:S01]  /*0e70*/  SEL R14, R20, RZ, !P2 ;  /* 0x000000ff140e7207 */ /* 0x000fe20005000000 */
[----:B------:R-:W-:Y:S01]  /*0e80*/  IMAD.SHL.U32 R68, R65, 0x8, RZ ;  /* 0x0000000841447824 */ /* 0x000fe200078e00ff */
[----:B---3--:R-:W-:Y:S01]  /*0e90*/  LEA R22, P1, R18, R10, 0x3 ;  /* 0x0000000a12167211 */ /* 0x008fe200078218ff */
[C---:B------:R-:W-:Y:S02]  /*0ea0*/  IMAD R4, R5.reuse, UR9, RZ ;  /* 0x0000000905047c24 */ /* 0x040fe4000f8e02ff */
[----:B------:R-:W-:-:S04]  /*0eb0*/  IMAD.WIDE.U32 R26, R5, UR8, R6 ;  /* 0x00000008051a7c25 */ /* 0x000fc8000f8e0006 */
[----:B------:R-:W-:Y:S02]  /*0ec0*/  IMAD.IADD R19, R19, 0x1, R3 ;  /* 0x0000000113137824 */ /* 0x000fe400078e0203 */
[C---:B------:R-:W-:Y:S02]  /*0ed0*/  IMAD.SHL.U32 R67, R65.reuse, 0x4, RZ ;  /* 0x0000000441437824 */ /* 0x040fe400078e00ff */
[----:B------:R-:W-:Y:S01]  /*0ee0*/  IMAD.SHL.U32 R66, R65, 0x2, RZ ;  /* 0x0000000241427824 */ /* 0x000fe200078e00ff */
[----:B------:R-:W-:Y:S01]  /*0ef0*/  LOP3.LUT P4, R68, R68, 0x8, RZ, 0xc0, !PT ;  /* 0x0000000844447812 */ /* 0x000fe2000788c0ff */
[----:B------:R-:W-:Y:S01]  /*0f00*/  IMAD.IADD R15, R27, 0x1, R4 ;  /* 0x000000011b0f7824 */ /* 0x000fe200078e0204 */
[----:B------:R-:W-:Y:S01]  /*0f10*/  USHF.L.U32 UR17, UR8, 0x6, URZ ;  /* 0x0000000608117899 */ /* 0x000fe200080006ff */
[----:B----4-:R-:W-:Y:S01]  /*0f20*/  LEA R24, P2, R26, R8, 0x3 ;  /* 0x000000081a187211 */ /* 0x010fe200078418ff */
[----:B------:R-:W-:Y:S01]  /*0f30*/  IMAD.IADD R14, R21, 0x1, R14 ;  /* 0x00000001150e7824 */ /* 0x000fe200078e020e */
[----:B------:R-:W-:-:S02]  /*0f40*/  LOP3.LUT P3, R67, R67, 0x8, RZ, 0xc0, !PT ;  /* 0x0000000843437812 */ /* 0x000fc4000786c0ff */
[----:B------:R-:W-:Y:S02]  /*0f50*/  LEA.HI.X R23, R18, R11, R19, 0x3, P1 ;  /* 0x0000000b12177211 */ /* 0x000fe400008f1c13 */
[----:B------:R-:W-:Y:S01]  /*0f60*/  LOP3.LUT P1, R66, R66, 0x8, RZ, 0xc0, !PT ;  /* 0x0000000842427812 */ /* 0x000fe2000782c0ff */
[----:B------:R-:W-:Y:S01]  /*0f70*/  USHF.L.U64.HI UR18, UR8, 0x6, UR9 ;  /* 0x0000000608127899 */ /* 0x000fe20008010209 */
[----:B------:R-:W-:Y:S02]  /*0f80*/  LEA.HI.X R25, R26, R9, R15, 0x3, P2 ;  /* 0x000000091a197211 */ /* 0x000fe400010f1c0f */
[----:B------:R-:W-:Y:S02]  /*0f90*/  SEL R61, R14, RZ, P0 ;  /* 0x000000ff0e3d7207 */ /* 0x000fe40000000000 */
[----:B------:R-:W-:Y:S01]  /*0fa0*/  IADD3 R18, P2, PT, R24, UR17, RZ ;  /* 0x0000001118127c10 */ /* 0x000fe2000ff5e0ff */
[----:B------:R-:W-:Y:S01]  /*0fb0*/  UISETP.GE.U32.AND UP0, UPT, UR4, 0x10, UPT ;  /* 0x000000100400788c */ /* 0x000fe2000bf06070 */
[----:B------:R-:W-:Y:S01]  /*0fc0*/  @!PT LDS RZ, [RZ] ;  /* 0x00000000fffff984 */ /* 0x000fe20000000800 */
[----:B------:R-:W-:Y:S01]  /*0fd0*/  @!PT LDS RZ, [RZ] ;  /* 0x00000000fffff984 */ /* 0x000fe20000000800 */
[----:B------:R-:W-:Y:S01]  /*0fe0*/  @!PT LDS RZ, [RZ] ;  /* 0x00000000fffff984 */ /* 0x000fe20000000800 */
[----:B------:R-:W-:Y:S01]  /*0ff0*/  LDGSTS.E.LTC128B.64 [R43], desc[UR44][R24.64], P4 ;  /* 0x00000000182b7fae */ /* 0x000fe2000a1a162c */
[----:B------:R-:W-:Y:S01]  /*1000*/  IMAD.SHL.U32 R64, R61, 0x8, RZ ;  /* 0x000000083d407824 */ /* 0x000fe200078e00ff */
[----:B------:R-:W-:Y:S01]  /*1010*/  IADD3.X R19, PT, PT, R25, UR18, RZ, P2, !PT ;  /* 0x0000001219137c10 */ /* 0x000fe200097fe4ff */
[----:B------:R-:W-:Y:S01]  /*1020*/  IMAD.SHL.U32 R63, R61, 0x4, RZ ;  /* 0x000000043d3f7824 */ /* 0x000fe200078e00ff */
[----:B------:R-:W-:Y:S01]  /*1030*/  UIMAD UR4, UR9, UR26, URZ ;  /* 0x0000001a090472a4 */ /* 0x000fe2000f8e02ff */
[----:B------:R-:W-:Y:S01]  /*1040*/  LDGSTS.E.LTC128B.64 [R43+0x80], desc[UR44][R24.64+0x80], P3 ;  /* 0x00080080182b7fae */ /* 0x000fe200099a162c */
[----:B------:R-:W-:Y:S01]  /*1050*/  LOP3.LUT P0, R65, R65, 0x8, RZ, 0xc0, !PT ;  /* 0x0000000841417812 */ /* 0x000fe2000780c0ff */
[----:B------:R-:W-:Y:S01]  /*1060*/  UIMAD.WIDE.U32 UR12, UR8, UR26, URZ ;  /* 0x0000001a080c72a5 */ /* 0x000fe2000f8e00ff */
[----:B------:R-:W-:Y:S01]  /*1070*/  LOP3.LUT P3, R64, R64, 0x8, RZ, 0xc0, !PT ;  /* 0x0000000840407812 */ /* 0x000fe2000786c0ff */
[----:B------:R-:W-:Y:S01]  /*1080*/  LDGSTS.E.LTC128B.64 [R43+0x800], desc[UR44][R18.64], P1 ;  /* 0x00800000122b7fae */ /* 0x000fe200089a162c */
[----:B------:R-:W-:Y:S01]  /*1090*/  PLOP3.LUT P1, PT, PT, PT, UP0, 0x80, 0x8 ;  /* 0x000000000008781c */ /* 0x000fe20003f2f008 */
[----:B------:R-:W-:Y:S01]  /*10a0*/  UIMAD UR4, UR8, UR7, UR4 ;  /* 0x00000007080472a4 */ /* 0x000fe2000f8e0204 */
[----:B------:R-:W-:Y:S01]  /*10b0*/  LOP3.LUT P2, R63, R63, 0x8, RZ, 0xc0, !PT ;  /* 0x000000083f3f7812 */ /* 0x000fe2000784c0ff */
[----:B------:R-:W1:Y:S01]  /*10c0*/  SHFL.IDX PT, R16, R41, RZ, 0x1f ;  /* 0x00001fff29107589 */ /* 0x000e6200000e0000 */
[----:B------:R-:W-:Y:S01]  /*10d0*/  SEL R72, R72, RZ, P1 ;  /* 0x000000ff48487207 */ /* 0x000fe20000800000 */
[----:B------:R-:W-:Y:S01]  /*10e0*/  UIADD3 UR4, UPT, UPT, UR13, UR4, URZ ;  /* 0x000000040d047290 */ /* 0x000fe2000fffe0ff */
[----:B------:R-:W-:Y:S01]  /*10f0*/  IMAD.SHL.U32 R62, R61, 0x2, RZ ;  /* 0x000000023d3e7824 */ /* 0x000fe200078e00ff */
[----:B------:R-:W-:-:S02]  /*1100*/  USHF.L.U32 UR15, UR10, 0x6, URZ ;  /* 0x000000060a0f7899 */ /* 0x000fc400080006ff */
[----:B------:R-:W-:Y:S01]  /*1110*/  ULEA UR14, UP0, UR12, -UR17, 0x3 ;  /* 0x800000110c0e7291 */ /* 0x000fe2000f8018ff */
[C---:B------:R-:W-:Y:S01]  /*1120*/  IMAD.SHL.U32 R60, R72.reuse, 0x8, RZ ;  /* 0x00000008483c7824 */ /* 0x040fe200078e00ff */
[----:B------:R-:W-:Y:S01]  /*1130*/  USHF.L.U64.HI UR13, UR12, 0x3, UR4 ;  /* 0x000000030c0d7899 */ /* 0x000fe20008010204 */
[----:B------:R-:W-:Y:S01]  /*1140*/  IMAD.SHL.U32 R59, R72, 0x4, RZ ;  /* 0x00000004483b7824 */ /* 0x000fe200078e00ff */
[----:B------:R-:W-:Y:S01]  /*1150*/  UIADD3 UR4, UPT, UPT, UR36, -0x11, URZ ;  /* 0xffffffef24047890 */ /* 0x000fe2000fffe0ff */
[----:B------:R-:W-:Y:S01]  /*1160*/  LOP3.LUT P5, R62, R62, 0x8, RZ, 0xc0, !PT ;  /* 0x000000083e3e7812 */ /* 0x000fe200078ac0ff */
[----:B------:R-:W-:Y:S01]  /*1170*/  USHF.L.U64.HI UR16, UR10, 0x6, UR11 ;  /* 0x000000060a107899 */ /* 0x000fe2000801020b */
[----:B------:R2:W-:Y:S01]  /*1180*/  LDGSTS.E.LTC128B.64 [R43+0x880], desc[UR44][R18.64+0x80], P0 ;  /* 0x00880080122b7fae */ /* 0x0005e200081a162c */
[----:B------:R-:W-:Y:S01]  /*1190*/  LOP3.LUT P4, R61, R61, 0x8, RZ, 0xc0, !PT ;  /* 0x000000083d3d7812 */ /* 0x000fe2000788c0ff */
[----:B------:R-:W-:Y:S01]  /*11a0*/  UIADD3.X UR13, UPT, UPT, UR13, ~UR18, URZ, UP0, !UPT ;  /* 0x800000120d0d7290 */ /* 0x000fe200087fe4ff */
[----:B------:R-:W-:Y:S01]  /*11b0*/  IADD3 R14, P0, PT, R22, UR15, RZ ;  /* 0x0000000f160e7c10 */ /* 0x000fe2000ff1e0ff */
[----:B------:R-:W-:Y:S01]  /*11c0*/  LDGSTS.E.LTC128B.64 [R43+0x4000], desc[UR44][R22.64], P3 ;  /* 0x04000000162b7fae */ /* 0x000fe200099a162c */
[----:B------:R-:W-:Y:S01]  /*11d0*/  LOP3.LUT P3, R60, R60, 0x8, RZ, 0xc0, !PT ;  /* 0x000000083c3c7812 */ /* 0x000fe2000786c0ff */
[----:B------:R-:W-:Y:S01]  /*11e0*/  IMAD.IADD R17, R20, 0x1, R17 ;  /* 0x0000000114117824 */ /* 0x000fe200078e0211 */
[----:B------:R-:W-:Y:S01]  /*11f0*/  UISETP.GE.U32.AND UP0, UPT, UR4, 0x10, UPT ;  /* 0x000000100400788c */ /* 0x000fe2000bf06070 */
[----:B------:R-:W-:Y:S01]  /*1200*/  LDGSTS.E.LTC128B.64 [R43+0x4080], desc[UR44][R22.64+0x80], P2 ;  /* 0x04080080162b7fae */ /* 0x000fe200091a162c */
[----:B------:R-:W-:Y:S01]  /*1210*/  LOP3.LUT P2, R59, R59, 0x8, RZ, 0xc0, !PT ;  /* 0x000000083b3b7812 */ /* 0x000fe2000784c0ff */
[----:B------:R-:W-:Y:S01]  /*1220*/  UIMAD UR4, UR11, UR26, URZ ;  /* 0x0000001a0b0472a4 */ /* 0x000fe2000f8e02ff */
[----:B------:R-:W-:Y:S01]  /*1230*/  IADD3.X R15, PT, PT, R23, UR16, RZ, P0, !PT ;  /* 0x00000010170f7c10 */ /* 0x000fe200087fe4ff */
[----:B------:R-:W-:Y:S01]  /*1240*/  UIMAD.WIDE.U32 UR26, UR10, UR26, URZ ;  /* 0x0000001a0a1a72a5 */ /* 0x000fe2000f8e00ff */
[----:B------:R-:W-:Y:S01]  /*1250*/  SEL R71, R17, RZ, P1 ;  /* 0x000000ff11477207 */ /* 0x000fe20000800000 */
[----:B------:R-:W-:Y:S01]  /*1260*/  UIMAD UR4, UR10, UR7, UR4 ;  /* 0x000000070a0472a4 */ /* 0x000fe2000f8e0204 */
[----:B------:R-:W-:Y:S01]  /*1270*/  IMAD.SHL.U32 R58, R72, 0x2, RZ ;  /* 0x00000002483a7824 */ /* 0x000fe200078e00ff */
[----:B------:R-:W-:Y:S02]  /*1280*/  LDGSTS.E.LTC128B.64 [R43+0x4800], desc[UR44][R14.64], P5 ;  /* 0x048000000e2b7fae */ /* 0x000fe4000a9a162c */
[----:B------:R-:W-:Y:S01]  /*1290*/  UIADD3 UR4, UPT, UPT, UR27, UR4, URZ ;  /* 0x000000041b047290 */ /* 0x000fe2000fffe0ff */
[----:B------:R-:W-:Y:S01]  /*12a0*/  IMAD.SHL.U32 R56, R71, 0x8, RZ ;  /* 0x0000000847387824 */ /* 0x000fe200078e00ff */
[----:B------:R-:W-:Y:S01]  /*12b0*/  LDGSTS.E.LTC128B.64 [R43+0x4880], desc[UR44][R14.64+0x80], P4 ;  /* 0x048800800e2b7fae */ /* 0x000fe2000a1a162c */
[----:B--2---:R-:W-:-:S03]  /*12c0*/  IADD3 R18, P0, PT, R18, UR14, RZ ;  /* 0x0000000e12127c10 */ /* 0x004fc6000ff1e0ff */
[----:B------:R-:W0:Y:S01]  /*12d0*/  LDGDEPBAR ;  /* 0x00000000000079af */ /* 0x000e220000000000 */
[----:B------:R-:W-:Y:S01]  /*12e0*/  IADD3.X R19, PT, PT, R19, UR13, RZ, P0, !PT ;  /* 0x0000000d13137c10 */ /* 0x000fe200087fe4ff */
[----:B------:R-:W-:Y:S01]  /*12f0*/  IMAD.SHL.U32 R55, R71, 0x4, RZ ;  /* 0x0000000447377824 */ /* 0x000fe200078e00ff */
[----:B-1----:R-:W-:Y:S01]  /*1300*/  R2UR UR5, R16 ;  /* 0x00000000100572ca */ /* 0x002fe200000e0000 */
[----:B------:R-:W-:Y:S01]  /*1310*/  USHF.L.U64.HI UR4, UR26, 0x3, UR4 ;  /* 0x000000031a047899 */ /* 0x000fe20008010204 */
[----:B------:R-:W-:Y:S01]  /*1320*/  PLOP3.LUT P0, PT, PT, PT, UP0, 0x80, 0x8 ;  /* 0x000000000008781c */ /* 0x000fe20003f0f008 */
[----:B------:R-:W-:Y:S01]  /*1330*/  LDGSTS.E.LTC128B.64 [R43+0x1000], desc[UR44][R18.64], P3 ;  /* 0x01000000122b7fae */ /* 0x000fe200099a162c */
[----:B------:R-:W-:Y:S01]  /*1340*/  LOP3.LUT P5, R58, R58, 0x8, RZ, 0xc0, !PT ;  /* 0x000000083a3a7812 */ /* 0x000fe200078ac0ff */
[----:B------:R-:W-:Y:S01]  /*1350*/  ULEA UR12, UP0, UR26, -UR15, 0x3 ;  /* 0x8000000f1a0c7291 */ /* 0x000fe2000f8018ff */
[----:B------:R-:W-:Y:S01]  /*1360*/  IADD3 R16, P1, PT, R18, UR17, RZ ;  /* 0x0000001112107c10 */ /* 0x000fe2000ff3e0ff */
[----:B------:R1:W-:Y:S01]  /*1370*/  LDGSTS.E.LTC128B.64 [R43+0x1080], desc[UR44][R18.64+0x80], P2 ;  /* 0x01080080122b7fae */ /* 0x0003e200091a162c */
[----:B------:R-:W-:-:S02]  /*1380*/  LOP3.LUT P4, R57, R72, 0x8, RZ, 0xc0, !PT ;  /* 0x0000000848397812 */ /* 0x000fc4000788c0ff */
[----:B------:R-:W-:Y:S01]  /*1390*/  LOP3.LUT P2, R56, R56, 0x8, RZ, 0xc0, !PT ;  /* 0x0000000838387812 */ /* 0x000fe2000784c0ff */
[----:B------:R-:W-:Y:S01]  /*13a0*/  UIADD3.X UR11, UPT, UPT, UR4, ~UR16, URZ, UP0, !UPT ;  /* 0x80000010040b7290 */ /* 0x000fe200087fe4ff */
[----:B------:R-:W-:Y:S02]  /*13b0*/  IADD3.X R17, PT, PT, R19, UR18, RZ, P1, !PT ;  /* 0x0000001213117c10 */ /* 0x000fe40008ffe4ff */
[----:B------:R-:W-:Y:S02]  /*13c0*/  LOP3.LUT P1, R55, R55, 0x8, RZ, 0xc0, !PT ;  /* 0x0000000837377812 */ /* 0x000fe4000782c0ff */
[----:B------:R-:W-:Y:S01]  /*13d0*/  SEL R72, R72, RZ, P0 ;  /* 0x000000ff48487207 */ /* 0x000fe20000000000 */
[C---:B------:R-:W-:Y:S01]  /*13e0*/  IMAD.SHL.U32 R54, R71.reuse, 0x2, RZ ;  /* 0x0000000247367824 */ /* 0x040fe200078e00ff */
[----:B------:R-:W-:Y:S03]  /*13f0*/  LDGSTS.E.LTC128B.64 [R43+0x1800], desc[UR44][R16.64], P5 ;  /* 0x01800000102b7fae */ /* 0x000fe6000a9a162c */
[----:B------:R-:W-:Y:S01]  /*1400*/  IMAD.SHL.U32 R52, R72, 0x8, RZ ;  /* 0x0000000848347824 */ /* 0x000fe200078e00ff */
[----:B------:R-:W-:Y:S01]  /*1410*/  LOP3.LUT P6, R54, R54, 0x8, RZ, 0xc0, !PT ;  /* 0x0000000836367812 */ /* 0x000fe200078cc0ff */
[----:B------:R-:W-:Y:S01]  /*1420*/  IMAD.SHL.U32 R51, R72, 0x4, RZ ;  /* 0x0000000448337824 */ /* 0x000fe200078e00ff */
[----:B------:R-:W-:Y:S01]  /*1430*/  LOP3.LUT P5, R53, R71, 0x8, RZ, 0xc0, !PT ;  /* 0x0000000847357812 */ /* 0x000fe200078ac0ff */
[----:B------:R2:W-:Y:S01]  /*1440*/  LDGSTS.E.LTC128B.64 [R43+0x1880], desc[UR44][R16.64+0x80], P4 ;  /* 0x01880080102b7fae */ /* 0x0005e2000a1a162c */
[----:B-1----:R-:W-:-:S04]  /*1450*/  IADD3 R18, P3, PT, R14, UR12, RZ ;  /* 0x0000000c0e127c10 */ /* 0x002fc8000ff7e0ff */
[----:B------:R-:W-:Y:S01]  /*1460*/  IADD3.X R19, PT, PT, R15, UR11, RZ, P3, !PT ;  /* 0x0000000b0f137c10 */ /* 0x000fe20009ffe4ff */
[----:B------:R-:W-:Y:S01]  /*1470*/  IMAD.SHL.U32 R50, R72, 0x2, RZ ;  /* 0x0000000248327824 */ /* 0x000fe200078e00ff */
[----:B------:R-:W-:Y:S02]  /*1480*/  LOP3.LUT P4, R52, R52, 0x8, RZ, 0xc0, !PT ;  /* 0x0000000834347812 */ /* 0x000fe4000788c0ff */
[----:B------:R-:W-:Y:S01]  /*1490*/  LOP3.LUT P3, R51, R51, 0x8, RZ, 0xc0, !PT ;  /* 0x0000000833337812 */ /* 0x000fe2000786c0ff */
[----:B------:R-:W-:Y:S01]  /*14a0*/  LDGSTS.E.LTC128B.64 [R43+0x5000], desc[UR44][R18.64], P2 ;  /* 0x05000000122b7fae */ /* 0x000fe200091a162c */
[----:B------:R-:W-:Y:S02]  /*14b0*/  IADD3 R14, P2, PT, R18, UR15, RZ ;  /* 0x0000000f120e7c10 */ /* 0x000fe4000ff5e0ff */
[----:B------:R-:W-:Y:S01]  /*14c0*/  SEL R71, R71, RZ, P0 ;  /* 0x000000ff47477207 */ /* 0x000fe20000000000 */
[----:B------:R-:W-:Y:S01]  /*14d0*/  LDGSTS.E.LTC128B.64 [R43+0x5080], desc[UR44][R18.64+0x80], P1 ;  /* 0x05080080122b7fae */ /* 0x000fe200089a162c */
[----:B------:R-:W-:-:S02]  /*14e0*/  IADD3.X R15, PT, PT, R19, UR16, RZ, P2, !PT ;  /* 0x00000010130f7c10 */ /* 0x000fc400097fe4ff */
[----:B------:R-:W-:Y:S02]  /*14f0*/  LOP3.LUT P0, R50, R50, 0x8, RZ, 0xc0, !PT ;  /* 0x0000000832327812 */ /* 0x000fe4000780c0ff */
[----:B--2---:R-:W-:Y:S01]  /*1500*/  IADD3 R16, P1, PT, R16, UR17, RZ ;  /* 0x0000001110107c10 */ /* 0x004fe2000ff3e0ff */
[C---:B------:R-:W-:Y:S01]  /*1510*/  IMAD.SHL.U32 R48, R71.reuse, 0x8, RZ ;  /* 0x0000000847307824 */ /* 0x040fe200078e00ff */
[----:B------:R-:W-:Y:S01]  /*1520*/  LDGSTS.E.LTC128B.64 [R43+0x5800], desc[UR44][R14.64], P6 ;  /* 0x058000000e2b7fae */ /* 0x000fe2000b1a162c */
[----:B------:R-:W-:Y:S01]  /*1530*/  IMAD.SHL.U32 R47, R71, 0x4, RZ ;  /* 0x00000004472f7824 */ /* 0x000fe200078e00ff */
[----:B------:R-:W-:Y:S01]  /*1540*/  IADD3.X R17, PT, PT, R17, UR18, RZ, P1, !PT ;  /* 0x0000001211117c10 */ /* 0x000fe20008ffe4ff */
[----:B------:R-:W-:Y:S01]  /*1550*/  IMAD.SHL.U32 R46, R71, 0x2, RZ ;  /* 0x00000002472e7824 */ /* 0x000fe200078e00ff */
[----:B------:R-:W-:Y:S01]  /*1560*/  IADD3 R28, P1, PT, R16, UR17, RZ ;  /* 0x00000011101c7c10 */ /* 0x000fe2000ff3e0ff */
[----:B------:R1:W-:Y:S01]  /*1570*/  LDGSTS.E.LTC128B.64 [R43+0x5880], desc[UR44][R14.64+0x80], P5 ;  /* 0x058800800e2b7fae */ /* 0x0003e2000a9a162c */
[----:B------:R-:W-:-:S02]  /*1580*/  LOP3.LUT P6, R49, R72, 0x8, RZ, 0xc0, !PT ;  /* 0x0000000848317812 */ /* 0x000fc400078cc0ff */
[----:B------:R-:W-:Y:S01]  /*1590*/  IADD3.X R29, PT, PT, R17, UR18, RZ, P1, !PT ;  /* 0x00000012111d7c10 */ /* 0x000fe20008ffe4ff */
[----:B------:R-:W0:Y:S01]  /*15a0*/  LDGDEPBAR ;  /* 0x00000000000079af */ /* 0x000e220000000000 */
[----:B------:R-:W-:-:S03]  /*15b0*/  LOP3.LUT P5, R48, R48, 0x8, RZ, 0xc0, !PT ;  /* 0x0000000830307812 */ /* 0x000fc600078ac0ff */
[----:B------:R-:W-:Y:S01]  /*15c0*/  LDGSTS.E.LTC128B.64 [R43+0x2000], desc[UR44][R16.64], P4 ;  /* 0x02000000102b7fae */ /* 0x000fe2000a1a162c */
[----:B------:R-:W-:-:S03]  /*15d0*/  LOP3.LUT P4, R47, R47, 0x8, RZ, 0xc0, !PT ;  /* 0x000000082f2f7812 */ /* 0x000fc6000788c0ff */
[----:B------:R-:W-:Y:S01]  /*15e0*/  LDGSTS.E.LTC128B.64 [R43+0x2080], desc[UR44][R16.64+0x80], P3 ;  /* 0x02080080102b7fae */ /* 0x000fe200099a162c */
[----:B------:R-:W-:Y:S02]  /*15f0*/  LOP3.LUT P3, R46, R46, 0x8, RZ, 0xc0, !PT ;  /* 0x000000082e2e7812 */ /* 0x000fe4000786c0ff */
[----:B------:R-:W-:Y:S01]  /*1600*/  LOP3.LUT P2, R45, R71, 0x8, RZ, 0xc0, !PT ;  /* 0x00000008472d7812 */ /* 0x000fe2000784c0ff */
[----:B------:R-:W-:Y:S04]  /*1610*/  LDGSTS.E.LTC128B.64 [R43+0x2800], desc[UR44][R28.64], P0 ;  /* 0x028000001c2b7fae */ /* 0x000fe800081a162c */
[----:B------:R-:W-:Y:S01]  /*1620*/  LDGSTS.E.LTC128B.64 [R43+0x2880], desc[UR44][R28.64+0x80], P6 ;  /* 0x028800801c2b7fae */ /* 0x000fe2000b1a162c */
[----:B-1----:R-:W-:-:S04]  /*1630*/  IADD3 R14, P1, PT, R14, UR15, RZ ;  /* 0x0000000f0e0e7c10 */ /* 0x002fc8000ff3e0ff */
[----:B------:R-:W-:Y:S02]  /*1640*/  IADD3 R30, P0, PT, R14, UR15, RZ ;  /* 0x0000000f0e1e7c10 */ /* 0x000fe4000ff1e0ff */
[----:B------:R-:W-:-:S04]  /*1650*/  IADD3.X R15, PT, PT, R15, UR16, RZ, P1, !PT ;  /* 0x000000100f0f7c10 */ /* 0x000fc80008ffe4ff */
[----:B------:R-:W-:Y:S01]  /*1660*/  IADD3.X R31, PT, PT, R15, UR16, RZ, P0, !PT ;  /* 0x000000100f1f7c10 */ /* 0x000fe200087fe4ff */
[----:B------:R-:W-:Y:S04]  /*1670*/  LDGSTS.E.LTC128B.64 [R43+0x6000], desc[UR44][R14.64], P5 ;  /* 0x060000000e2b7fae */ /* 0x000fe8000a9a162c */
[----:B------:R1:W-:Y:S04]  /*1680*/  LDGSTS.E.LTC128B.64 [R43+0x6080], desc[UR44][R14.64+0x80], P4 ;  /* 0x060800800e2b7fae */ /* 0x0003e8000a1a162c */
[----:B------:R2:W-:Y:S04]  /*1690*/  LDGSTS.E.LTC128B.64 [R43+0x6800], desc[UR44][R30.64], P3 ;  /* 0x068000001e2b7fae */ /* 0x0005e800099a162c */
[----:B------:R2:W-:Y:S01]  /*16a0*/  LDGSTS.E.LTC128B.64 [R43+0x6880], desc[UR44][R30.64+0x80], P2 ;  /* 0x068800801e2b7fae */ /* 0x0005e200091a162c */
[----:B------:R-:W-:-:S03]  /*16b0*/  USHF.R.S32.HI UR39, URZ, 0x1f, UR5 ;  /* 0x0000001fff277899 */ /* 0x000fc60008011405 */
[----:B------:R-:W0:Y:S01]  /*16c0*/  LDGDEPBAR ;  /* 0x00000000000079af */ /* 0x000e220000000000 */
[----:B------:R-:W-:-:S04]  /*16d0*/  ULEA.HI UR39, UR39, UR5, URZ, 0x2 ;  /* 0x0000000527277291 */ /* 0x000fc8000f8f10ff */
[----:B------:R-:W-:-:S04]  /*16e0*/  ULOP3.LUT UR4, UR39, 0xfffc, URZ, 0xc0, !UPT ;  /* 0x0000fffc27047892 */ /* 0x000fc8000f8ec0ff */
[----:B------:R-:W-:-:S04]  /*16f0*/  UIADD3 UR4, UPT, UPT, UR5, -UR4, URZ ;  /* 0x8000000405047290 */ /* 0x000fc8000fffe0ff */
[----:B------:R-:W-:Y:S02]  /*1700*/  ULOP3.LUT UR5, UR4, 0x80, URZ, 0xc0, !UPT ;  /* 0x0000008004057892 */ /* 0x000fe4000f8ec0ff */
[----:B------:R-:W-:Y:S02]  /*1710*/  UIADD3 UR36, UPT, UPT, UR36, 0xf, URZ ;  /* 0x0000000f24247890 */ /* 0x000fe4000fffe0ff */
[----:B------:R-:W-:Y:S02]  /*1720*/  ULEA.HI UR5, UR5, UR4, URZ, 0x19 ;  /* 0x0000000405057291 */ /* 0x000fe4000f8fc8ff */
[----:B------:R-:W-:Y:S02]  /*1730*/  USHF.R.S32.HI UR32, URZ, 0x1f, UR36 ;  /* 0x0000001fff207899 */ /* 0x000fe40008011424 */
[----:B------:R-:W-:Y:S01]  /*1740*/  UPRMT UR7, UR5, 0x8880, URZ ;  /* 0x0000888005077896 */ /* 0x000fe200080000ff */
[----:B------:R-:W-:-:S04]  /*1750*/  DEPBAR.LE SB0, 0x2 ;  /* 0x000080800000791a */ /* 0x000fc80000000000 */
[----:B------:R-:W-:Y:S01]  /*1760*/  ULOP3.LUT UR5, UR5, 0xfffe, URZ, 0xc0, !UPT ;  /* 0x0000fffe05057892 */ /* 0x000fe2000f8ec0ff */
[C---:B------:R-:W-:Y:S01]  /*1770*/  IMAD.WIDE.U32 R12, R5.reuse, UR8, R12 ;  /* 0x00000008050c7c25 */ /* 0x040fe2000f8e000c */
[----:B------:R-:W-:Y:S02]  /*1780*/  ULEA.HI UR32, UR32, UR36, URZ, 0x4 ;  /* 0x0000002420207291 */ /* 0x000fe4000f8f20ff */
[----:B------:R-:W-:Y:S01]  /*1790*/  UIADD3 UR5, UPT, UPT, URZ, -UR5, URZ ;  /* 0x80000005ff057290 */ /* 0x000fe2000fffe0ff */
[----:B------:R-:W-:Y:S01]  /*17a0*/  IMAD.WIDE.U32 R6, R5, UR10, R6 ;  /* 0x0000000a05067c25 */ /* 0x000fe2000f8e0006 */
[----:B------:R-:W-:Y:S01]  /*17b0*/  UISETP.GE.AND UP0, UPT, UR36, 0x10, UPT ;  /* 0x000000102400788c */ /* 0x000fe2000bf06270 */
[----:B------:R-:W-:Y:S01]  /*17c0*/  LEA R76, P0, R12, R8, 0x3 ;  /* 0x000000080c4c7211 */ /* 0x000fe200078018ff */
[----:B------:R-:W-:Y:S01]  /*17d0*/  ULEA.HI.SX32 UR33, UR32, 0xfffffffd, 0x1c ;  /* 0xfffffffd20217891 */ /* 0x000fe2000f8fe2ff */
[----:B------:R-:W-:Y:S01]  /*17e0*/  IMAD.IADD R4, R4, 0x1, R13 ;  /* 0x0000000104047824 */ /* 0x000fe200078e020d */
[----:B------:R-:W-:Y:S01]  /*17f0*/  UPRMT UR5, UR5, 0x7710, URZ ;  /* 0x0000771005057896 */ /* 0x000fe200080000ff */
[----:B------:R-:W-:Y:S01]  /*1800*/  IMAD.IADD R3, R3, 0x1, R7 ;  /* 0x0000000103037824 */ /* 0x000fe200078e0207 */
[----:B------:R-:W-:Y:S01]  /*1810*/  USHF.R.S32.HI UR39, URZ, 0x2, UR39 ;  /* 0x00000002ff277899 */ /* 0x000fe20008011427 */
[----:B------:R-:W-:Y:S01]  /*1820*/  BAR.SYNC.DEFER_BLOCKING 0x0 ;  /* 0x0000000000007b1d */ /* 0x000fe20000010000 */
[----:B------:R-:W-:Y:S01]  /*1830*/  LEA R78, P1, R6, R10, 0x3 ;  /* 0x0000000a064e7211 */ /* 0x000fe200078218ff */
[----:B------:R-:W-:Y:S01]  /*1840*/  USHF.R.S32.HI UR7, URZ, 0x1, UR7 ;  /* 0x00000001ff077899 */ /* 0x000fe20008011407 */
[----:B------:R-:W-:Y:S01]  /*1850*/  LEA.HI.X R77, R12, R9, R4, 0x3, P0 ;  /* 0x000000090c4d7211 */ /* 0x000fe200000f1c04 */
[----:B------:R-:W-:Y:S01]  /*1860*/  UIADD3 UR5, UPT, UPT, UR4, UR5, URZ ;  /* 0x0000000504057290 */ /* 0x000fe2000fffe0ff */
[----:B------:R-:W-:Y:S01]  /*1870*/  ISETP.NE.AND P0, PT, RZ, UR33, PT ;  /* 0x00000021ff007c0c */ /* 0x000fe2000bf05270 */
[----:B------:R-:W-:Y:S01]  /*1880*/  UPRMT UR37, UR7, 0x9910, URZ ;  /* 0x0000991007257896 */ /* 0x000fe200080000ff */
[----:B------:R-:W-:Y:S01]  /*1890*/  LEA.HI.X R79, R6, R11, R3, 0x3, P1 ;  /* 0x0000000b064f7211 */ /* 0x000fe200008f1c03 */
[----:B------:R-:W-:Y:S01]  /*18a0*/  UPRMT UR35, UR5, 0x8880, URZ ;  /* 0x0000888005237896 */ /* 0x000fe200080000ff */
[----:B-1----:R-:W-:Y:S01]  /*18b0*/  CS2R R14, SRZ ;  /* 0x00000000000e7805 */ /* 0x002fe2000001ff00 */
[----:B------:R-:W-:Y:S01]  /*18c0*/  ULOP3.LUT UR38, UR5, 0xffff, URZ, 0xc0, !UPT ;  /* 0x0000ffff05267892 */ /* 0x000fe2000f8ec0ff */
[----:B------:R-:W-:Y:S01]  /*18d0*/  CS2R R12, SRZ ;  /* 0x00000000000c7805 */ /* 0x000fe2000001ff00 */
[----:B------:R-:W-:Y:S01]  /*18e0*/  USHF.L.U32 UR4, UR39, 0xc, URZ ;  /* 0x0000000c27047899 */ /* 0x000fe200080006ff */
[----:B------:R-:W-:-:S02]  /*18f0*/  CS2R R10, SRZ ;  /* 0x00000000000a7805 */ /* 0x000fc4000001ff00 */
[----:B------:R-:W-:Y:S02]  /*1900*/  CS2R R8, SRZ ;  /* 0x0000000000087805 */ /* 0x000fe4000001ff00 */
[----:B------:R-:W-:Y:S02]  /*1910*/  CS2R R18, SRZ ;  /* 0x0000000000127805 */ /* 0x000fe4000001ff00 */
[----:B------:R-:W-:Y:S02]  /*1920*/  CS2R R16, SRZ ;  /* 0x0000000000107805 */ /* 0x000fe4000001ff00 */
[----:B------:R-:W-:Y:S02]  /*1930*/  CS2R R6, SRZ ;  /* 0x0000000000067805 */ /* 0x000fe4000001ff00 */
[----:B------:R-:W-:Y:S02]  /*1940*/  CS2R R4, SRZ ;  /* 0x0000000000047805 */ /* 0x000fe4000001ff00 */
[----:B------:R-:W-:-:S02]  /*1950*/  SEL R72, R72, RZ, P0 ;  /* 0x000000ff48487207 */ /* 0x000fc40000000000 */
[----:B------:R-:W-:Y:S01]  /*1960*/  SEL R71, R71, RZ, P0 ;  /* 0x000000ff47477207 */ /* 0x000fe20000000000 */
[----:B------:R-:W-:Y:S02]  /*1970*/  UPRMT UR38, UR38, 0x8880, URZ ;  /* 0x0000888026267896 */ /* 0x000fe400080000ff */
[----:B------:R-:W-:Y:S02]  /*1980*/  ULEA UR34, UR37, UR4, 0x7 ;  /* 0x0000000425227291 */ /* 0x000fe4000f8e38ff */
[----:B------:R-:W-:Y:S01]  /*1990*/  ULEA UR35, UR35, UR4, 0x7 ;  /* 0x0000000423237291 */ /* 0x000fe2000f8e38ff */
[----:B--2---:R-:W-:Y:S11]  /*19a0*/  BRA.U !UP0, `(.L_x_46) ;  /* 0x0000000508d07547 */ /* 0x004ff6000b800000 */
[----:B------:R1:W2:Y:S01]  /*19b0*/  LDS.128 R24, [R0+UR34+0x4000] ;  /* 0x0040002200187984 */ /* 0x0002a20008000c00 */
[----:B------:R-:W-:Y:S01]  /*19c0*/  IADD3 R82, P1, PT, R30, UR15, RZ ;  /* 0x0000000f1e527c10 */ /* 0x000fe2000ff3e0ff */
[----:B------:R-:W-:Y:S01]  /*19d0*/  UIADD3 UR10, UP1, UPT, UR17, -0x80, URZ ;  /* 0xffffff80110a7890 */ /* 0x000fe2000ff3e0ff */
[----:B------:R-:W-:Y:S01]  /*19e0*/  IADD3 R80, P0, PT, R28, UR17, RZ ;  /* 0x000000111c507c10 */ /* 0x000fe2000ff1e0ff */
[----:B------:R1:W3:Y:S01]  /*19f0*/  LDS.128 R20, [R0+UR35] ;  /* 0x0000002300147984 */ /* 0x0002e20008000c00 */
[----:B------:R-:W-:Y:S01]  /*1a00*/  UIADD3 UR8, UP0, UPT, UR15, -0x80, URZ ;  /* 0xffffff800f087890 */ /* 0x000fe2000ff1e0ff */
[----:B------:R-:W-:Y:S01]  /*1a10*/  IMAD.MOV.U32 R70, RZ, RZ, R71 ;  /* 0x000000ffff467224 */ /* 0x000fe200078e0047 */
[----:B------:R-:W-:Y:S01]  /*1a20*/  CS2R R14, SRZ ;  /* 0x00000000000e7805 */ /* 0x000fe2000001ff00 */
[----:B------:R-:W-:Y:S01]  /*1a30*/  IMAD.MOV.U32 R69, RZ, RZ, R72 ;  /* 0x000000ffff457224 */ /* 0x000fe200078e0048 */
[----:B------:R-:W-:Y:S01]  /*1a40*/  IADD3.X R83, PT, PT, R31, UR16, RZ, P1, !PT ;  /* 0x000000101f537c10 */ /* 0x000fe20008ffe4ff */
[----:B------:R-:W-:Y:S01]  /*1a50*/  ULEA.HI.SX32 UR32, UR32, 0xfffffffc, 0x1c ;  /* 0xfffffffc20207891 */ /* 0x000fe2000f8fe2ff */
[----:B------:R-:W-:Y:S01]  /*1a60*/  IADD3.X R81, PT, PT, R29, UR18, RZ, P0, !PT ;  /* 0x000000121d517c10 */ /* 0x000fe200087fe4ff */
[----:B------:R-:W-:Y:S01]  /*1a70*/  UMOV UR29, 0x3 ;  /* 0x00000003001d7882 */ /* 0x000fe20000000000 */
[----:B------:R-:W-:Y:S01]  /*1a80*/  UMOV UR27, URZ ;  /* 0x000000ff001b7c82 */ /* 0x000fe20008000000 */
[----:B------:R-:W-:Y:S01]  /*1a90*/  UMOV UR31, 0x3000 ;  /* 0x00003000001f7882 */ /* 0x000fe20000000000 */
[----:B------:R-:W-:Y:S01]  /*1aa0*/  UMOV UR5, UR35 ;  /* 0x0000002300057c82 */ /* 0x000fe20008000000 */
[----:B------:R-:W-:Y:S01]  /*1ab0*/  UMOV UR4, UR34 ;  /* 0x0000002200047c82 */ /* 0x000fe20008000000 */
[----:B------:R-:W-:-:S02]  /*1ac0*/  UIADD3.X UR9, UPT, UPT, UR18, -0x1, URZ, UP1, !UPT ;  /* 0xffffffff12097890 */ /* 0x000fc40008ffe4ff */
[----:B------:R-:W-:Y:S01]  /*1ad0*/  UIADD3.X UR7, UPT, UPT, UR16, -0x1, URZ, UP0, !UPT ;  /* 0xffffffff10077890 */ /* 0x000fe200087fe4ff */
[----:B------:R-:W-:Y:S01]  /*1ae0*/  UMOV UR30, 0x3000 ;  /* 0x00003000001e7882 */ /* 0x000fe20000000000 */
[----:B------:R-:W-:-:S10]  /*1af0*/  UMOV UR24, 0xffffd000 ;  /* 0xffffd00000187882 */ /* 0x000fd40000000000 */
.L_x_47:
[C---:B-123-5:R-:W5:Y:S01]  /*1b00*/  DMMA.8x8x4 R4, R20.reuse, R24, R4 ;  /* 0x000000181404723f */ /* 0x06ef620000000004 */
[----:B------:R-:W-:Y:S01]  /*1b10*/  LDS.128 R28, [R0+UR5+0x400] ;  /* 0x00040005001c7984 */ /* 0x000fe20008000c00 */
[----:B------:R-:W-:Y:S02]  /*1b20*/  UIADD3 UR27, UPT, UPT, UR27, 0x1, URZ ;  /* 0x000000011b1b7890 */ /* 0x000fe4000fffe0ff */
[----:B------:R-:W-:Y:S01]  /*1b30*/  LOP3.LUT P1, RZ, R69, 0x1, RZ, 0xc0, !PT ;  /* 0x0000000145ff7812 */ /* 0x000fe2000782c0ff */
[C---:B------:R-:W-:Y:S01]  /*1b40*/  VIADD R74, R43.reuse, UR31 ;  /* 0x0000001f2b4a7c36 */ /* 0x040fe20008000000 */
[----:B------:R-:W-:Y:S01]  /*1b50*/  LOP3.LUT P0, RZ, R70, 0x1, RZ, 0xc0, !PT ;  /* 0x0000000146ff7812 */ /* 0x000fe2000780c0ff */
[C---:B------:R-:W-:Y:S01]  /*1b60*/  VIADD R44, R0.reuse, UR5 ;  /* 0x00000005002c7c36 */ /* 0x040fe20008000000 */
[--C-:B------:R-:W-:Y:S01]  /*1b70*/  SHF.R.U32.HI R84, RZ, 0x1, R69.reuse ;  /* 0x00000001ff547819 */ /* 0x100fe20000011645 */
[----:B-1----:R-:W1:Y:S01]  /*1b80*/  LDS.128 R32, [R0+UR4+0x4400] ;  /* 0x0044000400207984 */ /* 0x002e620008000c00 */
[----:B------:R-:W-:Y:S01]  /*1b90*/  VIADD R73, R43, UR30 ;  /* 0x0000001e2b497c36 */ /* 0x000fe20008000000 */
[--C-:B------:R-:W-:Y:S01]  /*1ba0*/  SHF.R.U32.HI R75, RZ, 0x1, R70.reuse ;  /* 0x00000001ff4b7819 */ /* 0x100fe20000011646 */
[----:B------:R-:W-:Y:S01]  /*1bb0*/  VIADD R3, R0, UR4 ;  /* 0x0000000400037c36 */ /* 0x000fe20008000000 */
[--C-:B------:R-:W-:Y:S01]  /*1bc0*/  SHF.R.U32.HI R85, RZ, 0x2, R69.reuse ;  /* 0x00000002ff557819 */ /* 0x100fe20000011645 */
[----:B------:R-:W-:Y:S02]  /*1bd0*/  UISETP.NE.AND UP0, UPT, UR27, 0x4, UPT ;  /* 0x000000041b00788c */ /* 0x000fe4000bf05270 */
[-C--:B------:R-:W5:Y:S01]  /*1be0*/  DMMA.8x8x4 R8, R20, R26.reuse, R8 ;  /* 0x0000001a1408723f */ /* 0x080f620000000008 */
[----:B------:R-:W-:Y:S01]  /*1bf0*/  @!PT LDS RZ, [RZ] ;  /* 0x00000000fffff984 */ /* 0x000fe20000000800 */
[----:B------:R-:W-:Y:S01]  /*1c00*/  @!PT LDS RZ, [RZ] ;  /* 0x00000000fffff984 */ /* 0x000fe20000000800 */
[----:B------:R-:W-:Y:S01]  /*1c10*/  @!PT LDS RZ, [RZ] ;  /* 0x00000000fffff984 */ /* 0x000fe20000000800 */
[----:B------:R-:W-:Y:S01]  /*1c20*/  @P1 LDGSTS.E.LTC128B.64 [R74], desc[UR44][R80.64] ;  /* 0x00000000504a1fae */ /* 0x000fe2000b9a162c */
[----:B------:R-:W-:Y:S01]  /*1c30*/  USEL UR26, UR24, 0x1000, !UP0 ;  /* 0x00001000181a7887 */ /* 0x000fe2000c000000 */
[----:B------:R-:W-:Y:S01]  /*1c40*/  LOP3.LUT P1, RZ, R84, 0x1, RZ, 0xc0, !PT ;  /* 0x0000000154ff7812 */ /* 0x000fe2000782c0ff */
[----:B------:R-:W-:Y:S01]  /*1c50*/  USEL UR27, UR27, URZ, UP0 ;  /* 0x000000ff1b1b7287 */ /* 0x000fe20008000000 */
[----:B------:R-:W-:Y:S01]  /*1c60*/  LOP3.LUT P5, RZ, R85, 0x1, RZ, 0xc0, !PT ;  /* 0x0000000155ff7812 */ /* 0x000fe200078ac0ff */
[----:B------:R-:W-:Y:S01]  /*1c70*/  UIADD3 UR29, UPT, UPT, UR29, 0x1, URZ ;  /* 0x000000011d1d7890 */ /* 0x000fe2000fffe0ff */
[----:B------:R-:W-:Y:S01]  /*1c80*/  @P0 LDGSTS.E.LTC128B.64 [R73+0x4000], desc[UR44][R82.64] ;  /* 0x0400000052490fae */ /* 0x000fe2000b9a162c */
[----:B------:R-:W-:Y:S02]  /*1c90*/  LOP3.LUT P0, RZ, R75, 0x1, RZ, 0xc0, !PT ;  /* 0x000000014bff7812 */ /* 0x000fe4000780c0ff */
[--C-:B------:R-:W-:Y:S01]  /*1ca0*/  SHF.R.U32.HI R84, RZ, 0x2, R70.reuse ;  /* 0x00000002ff547819 */ /* 0x100fe20000011646 */
[----:B------:R-:W-:Y:S01]  /*1cb0*/  UISETP.NE.AND UP1, UPT, UR29, 0x4, UPT ;  /* 0x000000041d00788c */ /* 0x000fe2000bf25270 */
[----:B------:R-:W-:Y:S02]  /*1cc0*/  SHF.R.U32.HI R75, RZ, 0x3, R69 ;  /* 0x00000003ff4b7819 */ /* 0x000fe40000011645 */
[----:B------:R-:W-:Y:S01]  /*1cd0*/  LOP3.LUT P4, RZ, R84, 0x1, RZ, 0xc0, !PT ;  /* 0x0000000154ff7812 */ /* 0x000fe2000788c0ff */
[----:B------:R-:W-:Y:S01]  /*1ce0*/  USEL UR28, UR24, 0x1000, !UP1 ;  /* 0x00001000181c7887 */ /* 0x000fe2000c800000 */
[C---:B------:R-:W5:Y:S01]  /*1cf0*/  DMMA.8x8x4 R12, R22.reuse, R26, R12 ;  /* 0x0000001a160c723f */ /* 0x040f62000000000c */
[----:B------:R-:W-:Y:S02]  /*1d00*/  USEL UR29, UR29, URZ, UP1 ;  /* 0x000000ff1d1d7287 */ /* 0x000fe40008800000 */
[----:B------:R-:W-:Y:S01]  /*1d10*/  LOP3.LUT P3, RZ, R75, 0x1, RZ, 0xc0, !PT ;  /* 0x000000014bff7812 */ /* 0x000fe2000786c0ff */
[----:B------:R-:W-:Y:S01]  /*1d20*/  UIADD3 UR30, UPT, UPT, UR28, UR30, URZ ;  /* 0x0000001e1c1e7290 */ /* 0x000fe2000fffe0ff */
[----:B------:R-:W-:Y:S01]  /*1d30*/  SHF.R.U32.HI R75, RZ, 0x3, R70 ;  /* 0x00000003ff4b7819 */ /* 0x000fe20000011646 */
[----:B------:R-:W-:Y:S03]  /*1d40*/  UIADD3 UR31, UPT, UPT, UR28, UR31, URZ ;  /* 0x0000001f1c1f7290 */ /* 0x000fe6000fffe0ff */
[----:B------:R-:W-:Y:S07]  /*1d50*/  LOP3.LUT P2, RZ, R75, 0x1, RZ, 0xc0, !PT ;  /* 0x000000014bff7812 */ /* 0x000fee000784c0ff */
[----:B------:R2:W5:Y:S02]  /*1d60*/  DMMA.8x8x4 R16, R22, R24, R16 ;  /* 0x000000181610723f */ /* 0x0005640000000010 */
[----:B--2---:R-:W-:Y:S08]  /*1d70*/  LDS.128 R20, [R0+UR5+0x800] ;  /* 0x0008000500147984 */ /* 0x004ff00008000c00 */
[----:B------:R-:W2:-:S06]  /*1d80*/  LDS.128 R24, [R0+UR4+0x4800] ;  /* 0x0048000400187984 */ /* 0x000e8c0008000c00 */
[C---:B-1---5:R-:W5:Y:S02]  /*1d90*/  DMMA.8x8x4 R4, R28.reuse, R32, R4 ;  /* 0x000000201c04723f */ /* 0x062f640000000004 */
[----:B------:R-:W-:Y:S01]  /*1da0*/  @!PT LDS RZ, [RZ] ;  /* 0x00000000fffff984 */ /* 0x000fe20000000800 */
[----:B------:R-:W-:Y:S01]  /*1db0*/  @!PT LDS RZ, [RZ] ;  /* 0x00000000fffff984 */ /* 0x000fe20000000800 */
[----:B------:R-:W-:Y:S01]  /*1dc0*/  @!PT LDS RZ, [RZ] ;  /* 0x00000000fffff984 */ /* 0x000fe20000000800 */
[----:B------:R1:W-:Y:S06]  /*1dd0*/  @P1 LDGSTS.E.LTC128B.64 [R74+0x80], desc[UR44][R80.64+0x80] ;  /* 0x00080080504a1fae */ /* 0x0003ec000b9a162c */
[----:B------:R3:W-:Y:S01]  /*1de0*/  @P0 LDGSTS.E.LTC128B.64 [R73+0x4080], desc[UR44][R82.64+0x80] ;  /* 0x0408008052490fae */ /* 0x0007e2000b9a162c */
[----:B------:R-:W-:Y:S07]  /*1df0*/  IADD3 R84, P0, PT, R82, UR8, RZ ;  /* 0x0000000852547c10 */ /* 0x000fee000ff1e0ff */
[-C--:B------:R-:W5:Y:S04]  /*1e00*/  DMMA.8x8x4 R8, R28, R34.reuse, R8 ;  /* 0x000000221c08723f */ /* 0x080f680000000008 */
[----:B------:R-:W-:Y:S02]  /*1e10*/  IADD3.X R85, PT, PT, R83, UR7, RZ, P0, !PT ;  /* 0x0000000753557c10 */ /* 0x000fe400087fe4ff */
[----:B------:R-:W-:Y:S04]  /*1e20*/  ISETP.NE.AND P0, PT, RZ, UR32, PT ;  /* 0x00000020ff007c0c */ /* 0x000fe8000bf05270 */
[----:B------:R-:W-:Y:S02]  /*1e30*/  SEL R69, R69, RZ, P0 ;  /* 0x000000ff45457207 */ /* 0x000fe40000000000 */
[----:B------:R-:W-:Y:S04]  /*1e40*/  SEL R70, R70, RZ, P0 ;  /* 0x000000ff46467207 */ /* 0x000fe80000000000 */
[C---:B------:R-:W5:Y:S04]  /*1e50*/  DMMA.8x8x4 R12, R30.reuse, R34, R12 ;  /* 0x000000221e0c723f */ /* 0x040f68000000000c */
[----:B-1----:R-:W-:Y:S01]  /*1e60*/  IADD3 R80, P1, PT, R80, UR10, RZ ;  /* 0x0000000a50507c10 */ /* 0x002fe2000ff3e0ff */
[----:B---3--:R-:W-:Y:S03]  /*1e70*/  IMAD.U32 R82, RZ, RZ, UR8 ;  /* 0x00000008ff527e24 */ /* 0x008fe6000f8e00ff */
[----:B------:R-:W-:Y:S02]  /*1e80*/  IADD3.X R81, PT, PT, R81, UR9, RZ, P1, !PT ;  /* 0x0000000951517c10 */ /* 0x000fe40008ffe4ff */
[----:B------:R-:W-:Y:S06]  /*1e90*/  IADD3 R82, P1, P0, R82, 0x100, R84 ;  /* 0x0000010052527810 */ /* 0x000fec000783e054 */
[----:B------:R1:W5:Y:S02]  /*1ea0*/  DMMA.8x8x4 R16, R30, R32, R16 ;  /* 0x000000201e10723f */ /* 0x0003640000000010 */
[----:B-1----:R-:W-:Y:S01]  /*1eb0*/  LDS.128 R28, [R0+UR5+0xc00] ;  /* 0x000c0005001c7984 */ /* 0x002fe20008000c00 */
[----:B------:R-:W-:Y:S01]  /*1ec0*/  UIADD3 UR5, UPT, UPT, UR26, UR5, URZ ;  /* 0x000000051a057290 */ /* 0x000fe2000fffe0ff */
[----:B------:R-:W-:Y:S06]  /*1ed0*/  IADD3.X R83, PT, PT, RZ, UR7, R85, P1, P0 ;  /* 0x00000007ff537c10 */ /* 0x000fec0008fe0455 */
[----:B------:R-:W1:Y:S01]  /*1ee0*/  LDS.128 R32, [R0+UR4+0x4c00] ;  /* 0x004c000400207984 */ /* 0x000e620008000c00 */
[----:B------:R-:W-:-:S05]  /*1ef0*/  UIADD3 UR4, UPT, UPT, UR26, UR4, URZ ;  /* 0x000000041a047290 */ /* 0x000fca000fffe0ff */
[C---:B--2--5:R-:W5:Y:S02]  /*1f00*/  DMMA.8x8x4 R4, R20.reuse, R24, R4 ;  /* 0x000000181404723f */ /* 0x064f640000000004 */
[----:B------:R-:W-:Y:S01]  /*1f10*/  @!PT LDS RZ, [RZ] ;  /* 0x00000000fffff984 */ /* 0x000fe20000000800 */
[----:B------:R-:W-:Y:S01]  /*1f20*/  @!PT LDS RZ, [RZ] ;  /* 0x00000000fffff984 */ /* 0x000fe20000000800 */
[----:B------:R-:W-:Y:S01]  /*1f30*/  @!PT LDS RZ, [RZ] ;  /* 0x00000000fffff984 */ /* 0x000fe20000000800 */
[----:B------:R-:W-:Y:S06]  /*1f40*/  @P5 LDGSTS.E.LTC128B.64 [R74+0x800], desc[UR44][R80.64+0x80] ;  /* 0x00800080504a5fae */ /* 0x000fec000b9a162c */
[----:B------:R-:W-:Y:S08]  /*1f50*/  @P4 LDGSTS.E.LTC128B.64 [R73+0x4800], desc[UR44][R84.64+0x80] ;  /* 0x0480008054494fae */ /* 0x000ff0000b9a162c */
[-C--:B------:R-:W5:Y:S01]  /*1f60*/  DMMA.8x8x4 R8, R20, R26.reuse, R8 ;  /* 0x0000001a1408723f */ /* 0x080f620000000008 */
[----:B------:R2:W-:Y:S06]  /*1f70*/  @P3 LDGSTS.E.LTC128B.64 [R74+0x880], desc[UR44][R80.64+0x100] ;  /* 0x00880100504a3fae */ /* 0x0005ec000b9a162c */
[----:B------:R3:W-:Y:S06]  /*1f80*/  @P2 LDGSTS.E.LTC128B.64 [R73+0x4880], desc[UR44][R84.64+0x100] ;  /* 0x0488010054492fae */ /* 0x0007ec000b9a162c */
[----:B------:R-:W0:Y:S03]  /*1f90*/  LDGDEPBAR ;  /* 0x00000000000079af */ /* 0x000e260000000000 */
[C---:B------:R-:W5:Y:S11]  /*1fa0*/  DMMA.8x8x4 R12, R22.reuse, R26, R12 ;  /* 0x0000001a160c723f */ /* 0x040f76000000000c */
[----:B------:R-:W-:Y:S05]  /*1fb0*/  @!UPT UIADD3 URZ, UPT, UPT, URZ, URZ, URZ ;  /* 0x000000fffffff290 */ /* 0x000fea000fffe0ff */
[----:B--2---:R2:W5:Y:S01]  /*1fc0*/  DMMA.8x8x4 R16, R22, R24, R16 ;  /* 0x000000181610723f */ /* 0x0045620000000010 */
[----:B------:R-:W-:Y:S11]  /*1fd0*/  DEPBAR.LE SB0, 0x2 ;  /* 0x000080800000791a */ /* 0x000ff60000000000 */
[----:B------:R-:W-:-:S04]  /*1fe0*/  @!UPT UIADD3 URZ, UPT, UPT, URZ, URZ, URZ ;  /* 0x000000fffffff290 */ /* 0x000fc8000fffe0ff */
[C---:B-1---5:R3:W5:Y:S01]  /*1ff0*/  DMMA.8x8x4 R4, R28.reuse, R32, R4 ;  /* 0x000000201c04723f */ /* 0x0627620000000004 */
[----:B------:R-:W-:Y:S11]  /*2000*/  BAR.SYNC.DEFER_BLOCKING 0x0 ;  /* 0x0000000000007b1d */ /* 0x000ff60000010000 */
[----:B------:R-:W-:Y:S04]  /*2010*/  @!UPT UIADD3 URZ, UPT, UPT, URZ, URZ, URZ ;  /* 0x000000fffffff290 */ /* 0x000fe8000fffe0ff */
[-C--:B------:R3:W5:Y:S01]  /*2020*/  DMMA.8x8x4 R8, R28, R34.reuse, R8 ;  /* 0x000000221c08723f */ /* 0x0807620000000008 */
[----:B--2---:R-:W1:Y:S11]  /*2030*/  LDS.128 R20, [R44+UR26] ;  /* 0x0000001a2c147984 */ /* 0x004e760008000c00 */
[----:B------:R-:W-:Y:S04]  /*2040*/  @!UPT UIADD3 URZ, UPT, UPT, URZ, URZ, URZ ;  /* 0x000000fffffff290 */ /* 0x000fe8000fffe0ff */
[C---:B------:R3:W5:Y:S01]  /*2050*/  DMMA.8x8x4 R12, R30.reuse, R34, R12 ;  /* 0x000000221e0c723f */ /* 0x040762000000000c */
[----:B------:R2:W1:Y:S01]  /*2060*/  LDS.128 R24, [R3+UR26+0x4000] ;  /* 0x0040001a03187984 */ /* 0x0004620008000c00 */
[----:B------:R-:W-:Y:S02]  /*2070*/  UIADD3 UR26, UPT, UPT, UR32, 0x1, URZ ;  /* 0x00000001201a7890 */ /* 0x000fe4000fffe0ff */
[----:B------:R-:W-:Y:S02]  /*2080*/  UIADD3 UR32, UPT, UPT, UR32, -0x1, URZ ;  /* 0xffffffff20207890 */ /* 0x000fe4000fffe0ff */
[----:B------:R-:W-:Y:S10]  /*2090*/  UISETP.GT.AND UP0, UPT, UR26, -0x2, UPT ;  /* 0xfffffffe1a00788c */ /* 0x000ff4000bf04270 */
[----:B------:R3:W5:Y:S01]  /*20a0*/  DMMA.8x8x4 R16, R30, R32, R16 ;  /* 0x000000201e10723f */ /* 0x0007620000000010 */
[----:B--2---:R-:W-:Y:S05]  /*20b0*/  IMAD.U32 R3, RZ, RZ, UR10 ;  /* 0x0000000aff037e24 */ /* 0x004fea000f8e00ff */
[----:B------:R-:W-:Y:S04]  /*20c0*/  IADD3 R80, P3, P2, R3, 0x100, R80 ;  /* 0x0000010003507810 */ /* 0x000fe80007a7e050 */
[----:B------:R-:W-:Y:S01]  /*20d0*/  IADD3.X R81, PT, PT, RZ, UR9, R81, P3, P2 ;  /* 0x00000009ff517c10 */ /* 0x000fe20009fe4451 */
[----:B------:R-:W-:Y:S10]  /*20e0*/  BRA.U UP0, `(.L_x_47) ;  /* 0xfffffff900847547 */ /* 0x000ff4000b83ffff */
.L_x_46:
[----:B------:R-:W0:Y:S01]  /*20f0*/  LDGDEPBAR ;  /* 0x00000000000079af */ /* 0x000e220000000000 */
[----:B------:R-:W-:Y:S01]  /*2100*/  ISETP.NE.U32.AND P6, PT, R68, RZ, PT ;  /* 0x000000ff4400720c */ /* 0x000fe20003fc5070 */
[----:B------:R-:W-:Y:S01]  /*2110*/  UISETP.GE.AND UP0, UPT, UR36, 0x10, UPT ;  /* 0x000000102400788c */ /* 0x000fe2000bf06270 */
[----:B------:R-:W-:Y:S01]  /*2120*/  ISETP.NE.U32.AND P0, PT, R67, RZ, PT ;  /* 0x000000ff4300720c */ /* 0x000fe20003f05070 */
[----:B------:R-:W0:Y:S01]  /*2130*/  LDGDEPBAR ;  /* 0x00000000000079af */ /* 0x000e220000000000 */
[----:B------:R-:W-:Y:S02]  /*2140*/  ISETP.NE.U32.AND P3, PT, R66, RZ, PT ;  /* 0x000000ff4200720c */ /* 0x000fe40003f65070 */
[----:B-1----:R-:W-:Y:S02]  /*2150*/  IADD3 R20, P1, PT, R78, UR15, RZ ;  /* 0x0000000f4e147c10 */ /* 0x002fe4000ff3e0ff */
[----:B------:R-:W-:Y:S02]  /*2160*/  ISETP.NE.U32.AND P4, PT, R65, RZ, PT ;  /* 0x000000ff4100720c */ /* 0x000fe40003f85070 */
[----:B------:R-:W-:-:S02]  /*2170*/  ISETP.NE.U32.AND P5, PT, R64, RZ, PT ;  /* 0x000000ff4000720c */ /* 0x000fc40003fa5070 */
[----:B------:R-:W-:Y:S02]  /*2180*/  ISETP.NE.U32.AND P2, PT, R63, RZ, PT ;  /* 0x000000ff3f00720c */ /* 0x000fe40003f45070 */
[----:B------:R-:W-:Y:S02]  /*2190*/  IADD3.X R21, PT, PT, R79, UR16, RZ, P1, !PT ;  /* 0x000000104f157c10 */ /* 0x000fe40008ffe4ff */
[----:B------:R-:W-:Y:S01]  /*21a0*/  ISETP.NE.U32.AND P1, PT, R61, RZ, PT ;  /* 0x000000ff3d00720c */ /* 0x000fe20003f25070 */
[----:B------:R-:W-:-:S04]  /*21b0*/  DEPBAR.LE SB0, 0x0 ;  /* 0x000080000000791a */ /* 0x000fc80000000000 */
[----:B------:R-:W-:Y:S06]  /*21c0*/  BAR.SYNC.DEFER_BLOCKING 0x0 ;  /* 0x0000000000007b1d */ /* 0x000fec0000010000 */
[----:B------:R-:W-:Y:S01]  /*21d0*/  @!PT LDS RZ, [RZ] ;  /* 0x00000000fffff984 */ /* 0x000fe20000000800 */
[----:B------:R-:W-:Y:S01]  /*21e0*/  @!PT LDS RZ, [RZ] ;  /* 0x00000000fffff984 */ /* 0x000fe20000000800 */
[----:B------:R-:W-:Y:S01]  /*21f0*/  @!PT LDS RZ, [RZ] ;  /* 0x00000000fffff984 */ /* 0x000fe20000000800 */
[----:B------:R-:W-:Y:S01]  /*2200*/  LDGSTS.E.LTC128B.64 [R43], desc[UR44][R78.64], P6 ;  /* 0x000000004e2b7fae */ /* 0x000fe2000b1a162c */
[----:B------:R-:W-:-:S03]  /*2210*/  ISETP.NE.U32.AND P6, PT, R62, RZ, PT ;  /* 0x000000ff3e00720c */ /* 0x000fc60003fc5070 */
[----:B------:R-:W-:Y:S01]  /*2220*/  LDGSTS.E.LTC128B.64 [R43+0x80], desc[UR44][R78.64+0x80], P0 ;  /* 0x000800804e2b7fae */ /* 0x000fe200081a162c */
[----:B------:R-:W-:-:S03]  /*2230*/  ISETP.NE.U32.AND P0, PT, R60, RZ, PT ;  /* 0x000000ff3c00720c */ /* 0x000fc60003f05070 */
[----:B------:R-:W-:Y:S01]  /*2240*/  LDGSTS.E.LTC128B.64 [R43+0x800], desc[UR44][R20.64], P3 ;  /* 0x00800000142b7fae */ /* 0x000fe200099a162c */
[----:B------:R-:W-:-:S03]  /*2250*/  IADD3 R22, P3, PT, R76, UR17, RZ ;  /* 0x000000114c167c10 */ /* 0x000fc6000ff7e0ff */
[----:B------:R1:W-:Y:S01]  /*2260*/  LDGSTS.E.LTC128B.64 [R43+0x880], desc[UR44][R20.64+0x80], P4 ;  /* 0x00880080142b7fae */ /* 0x0003e2000a1a162c */
[----:B------:R-:W-:Y:S02]  /*2270*/  IADD3.X R23, PT, PT, R77, UR18, RZ, P3, !PT ;  /* 0x000000124d177c10 */ /* 0x000fe40009ffe4ff */
[----:B------:R-:W-:Y:S01]  /*2280*/  ISETP.NE.U32.AND P4, PT, R59, RZ, PT ;  /* 0x000000ff3b00720c */ /* 0x000fe20003f85070 */
[----:B------:R-:W-:Y:S01]  /*2290*/  LDGSTS.E.LTC128B.64 [R43+0x4000], desc[UR44][R76.64], P5 ;  /* 0x040000004c2b7fae */ /* 0x000fe2000a9a162c */
[----:B------:R-:W-:Y:S02]  /*22a0*/  IADD3 R24, P5, PT, R20, UR12, RZ ;  /* 0x0000000c14187c10 */ /* 0x000fe4000ffbe0ff */
[----:B------:R-:W-:Y:S01]  /*22b0*/  ISETP.NE.U32.AND P3, PT, R58, RZ, PT ;  /* 0x000000ff3a00720c */ /* 0x000fe20003f65070 */
[----:B------:R-:W-:Y:S01]  /*22c0*/  LDGSTS.E.LTC128B.64 [R43+0x4080], desc[UR44][R76.64+0x80], P2 ;  /* 0x040800804c2b7fae */ /* 0x000fe200091a162c */
[----:B------:R-:W-:Y:S02]  /*22d0*/  ISETP.NE.U32.AND P2, PT, R57, RZ, PT ;  /* 0x000000ff3900720c */ /* 0x000fe40003f45070 */
[----:B------:R-:W-:Y:S01]  /*22e0*/  IADD3.X R25, PT, PT, R21, UR11, RZ, P5, !PT ;  /* 0x0000000b15197c10 */ /* 0x000fe2000affe4ff */
[----:B------:R-:W-:Y:S01]  /*22f0*/  LDGSTS.E.LTC128B.64 [R43+0x4800], desc[UR44][R22.64], P6 ;  /* 0x04800000162b7fae */ /* 0x000fe2000b1a162c */
[----:B------:R-:W-:-:S02]  /*2300*/  ISETP.NE.U32.AND P6, PT, R56, RZ, PT ;  /* 0x000000ff3800720c */ /* 0x000fc40003fc5070 */
[----:B------:R-:W-:Y:S01]  /*2310*/  ISETP.NE.U32.AND P5, PT, R55, RZ, PT ;  /* 0x000000ff3700720c */ /* 0x000fe20003fa5070 */
[----:B------:R2:W-:Y:S04]  /*2320*/  LDGSTS.E.LTC128B.64 [R43+0x4880], desc[UR44][R22.64+0x80], P1 ;  /* 0x04880080162b7fae */ /* 0x0005e800089a162c */
[----:B------:R-:W0:Y:S04]  /*2330*/  LDGDEPBAR ;  /* 0x00000000000079af */ /* 0x000e280000000000 */
[----:B------:R-:W-:Y:S01]  /*2340*/  LDGSTS.E.LTC128B.64 [R43+0x1000], desc[UR44][R24.64], P0 ;  /* 0x01000000182b7fae */ /* 0x000fe200081a162c */
[----:B------:R-:W-:-:S02]  /*2350*/  IADD3 R26, P0, PT, R22, UR14, RZ ;  /* 0x0000000e161a7c10 */ /* 0x000fc4000ff1e0ff */
[----:B-1----:R-:W-:Y:S01]  /*2360*/  IADD3 R20, P1, PT, R24, UR15, RZ ;  /* 0x0000000f18147c10 */ /* 0x002fe2000ff3e0ff */
[----:B------:R1:W-:Y:S01]  /*2370*/  LDGSTS.E.LTC128B.64 [R43+0x1080], desc[UR44][R24.64+0x80], P4 ;  /* 0x01080080182b7fae */ /* 0x0003e2000a1a162c */
[----:B------:R-:W-:Y:S02]  /*2380*/  ISETP.NE.U32.AND P4, PT, R54, RZ, PT ;  /* 0x000000ff3600720c */ /* 0x000fe40003f85070 */
[----:B------:R-:W-:Y:S02]  /*2390*/  IADD3.X R21, PT, PT, R25, UR16, RZ, P1, !PT ;  /* 0x0000001019157c10 */ /* 0x000fe40008ffe4ff */
[----:B------:R-:W-:Y:S02]  /*23a0*/  ISETP.NE.U32.AND P1, PT, R53, RZ, PT ;  /* 0x000000ff3500720c */ /* 0x000fe40003f25070 */
[----:B------:R-:W-:Y:S01]  /*23b0*/  IADD3.X R27, PT, PT, R23, UR13, RZ, P0, !PT ;  /* 0x0000000d171b7c10 */ /* 0x000fe200087fe4ff */
[----:B------:R-:W-:Y:S01]  /*23c0*/  LDGSTS.E.LTC128B.64 [R43+0x1800], desc[UR44][R20.64], P3 ;  /* 0x01800000142b7fae */ /* 0x000fe200099a162c */
[----:B------:R-:W-:-:S03]  /*23d0*/  ISETP.NE.U32.AND P0, PT, R51, RZ, PT ;  /* 0x000000ff3300720c */ /* 0x000fc60003f05070 */
[----:B------:R4:W-:Y:S01]  /*23e0*/  LDGSTS.E.LTC128B.64 [R43+0x1880], desc[UR44][R20.64+0x80], P2 ;  /* 0x01880080142b7fae */ /* 0x0009e200091a162c */
[----:B------:R-:W-:Y:S02]  /*23f0*/  ISETP.NE.U32.AND P2, PT, R52, RZ, PT ;  /* 0x000000ff3400720c */ /* 0x000fe40003f45070 */
[----:B--2---:R-:W-:Y:S01]  /*2400*/  IADD3 R22, P3, PT, R26, UR17, RZ ;  /* 0x000000111a167c10 */ /* 0x004fe2000ff7e0ff */
[----:B------:R-:W-:Y:S01]  /*2410*/  LDGSTS.E.LTC128B.64 [R43+0x5000], desc[UR44][R26.64], P6 ;  /* 0x050000001a2b7fae */ /* 0x000fe2000b1a162c */
[----:B------:R-:W-:Y:S02]  /*2420*/  ISETP.NE.U32.AND P6, PT, R50, RZ, PT ;  /* 0x000000ff3200720c */ /* 0x000fe40003fc5070 */
[----:B------:R-:W-:Y:S01]  /*2430*/  IADD3.X R23, PT, PT, R27, UR18, RZ, P3, !PT ;  /* 0x000000121b177c10 */ /* 0x000fe20009ffe4ff */
[----:B------:R2:W-:Y:S01]  /*2440*/  LDGSTS.E.LTC128B.64 [R43+0x5080], desc[UR44][R26.64+0x80], P5 ;  /* 0x050800801a2b7fae */ /* 0x0005e2000a9a162c */
[----:B------:R-:W-:-:S03]  /*2450*/  ISETP.NE.U32.AND P5, PT, R49, RZ, PT ;  /* 0x000000ff3100720c */ /* 0x000fc60003fa5070 */
[----:B------:R-:W-:Y:S01]  /*2460*/  LDGSTS.E.LTC128B.64 [R43+0x5800], desc[UR44][R22.64], P4 ;  /* 0x05800000162b7fae */ /* 0x000fe2000a1a162c */
[----:B------:R-:W-:Y:S02]  /*2470*/  ISETP.NE.U32.AND P4, PT, R48, RZ, PT ;  /* 0x000000ff3000720c */ /* 0x000fe40003f85070 */
[----:B-1----:R-:W-:Y:S01]  /*2480*/  IADD3 R24, P3, PT, R20, UR15, RZ ;  /* 0x0000000f14187c10 */ /* 0x002fe2000ff7e0ff */
[----:B------:R1:W-:Y:S03]  /*2490*/  LDGSTS.E.LTC128B.64 [R43+0x5880], desc[UR44][R22.64+0x80], P1 ;  /* 0x05880080162b7fae */ /* 0x0003e600089a162c */
[----:B------:R-:W-:Y:S01]  /*24a0*/  IADD3.X R25, PT, PT, R21, UR16, RZ, P3, !PT ;  /* 0x0000001015197c10 */ /* 0x000fe20009ffe4ff */
[----:B------:R-:W0:Y:S01]  /*24b0*/  LDGDEPBAR ;  /* 0x00000000000079af */ /* 0x000e220000000000 */
[----:B------:R-:W-:-:S03]  /*24c0*/  ISETP.NE.U32.AND P3, PT, R47, RZ, PT ;  /* 0x000000ff2f00720c */ /* 0x000fc60003f65070 */
[----:B------:R3:W-:Y:S01]  /*24d0*/  LDGSTS.E.LTC128B.64 [R43+0x2000], desc[UR44][R24.64], P2 ;  /* 0x02000000182b7fae */ /* 0x0007e200091a162c */
[----:B------:R-:W-:Y:S02]  /*24e0*/  ISETP.NE.U32.AND P2, PT, R46, RZ, PT ;  /* 0x000000ff2e00720c */ /* 0x000fe40003f45070 */
[----:B----4-:R-:W-:Y:S01]  /*24f0*/  IADD3 R20, P1, PT, R24, UR15, RZ ;  /* 0x0000000f18147c10 */ /* 0x010fe2000ff3e0ff */
[----:B------:R3:W-:Y:S03]  /*2500*/  LDGSTS.E.LTC128B.64 [R43+0x2080], desc[UR44][R24.64+0x80], P0 ;  /* 0x02080080182b7fae */ /* 0x0007e600081a162c */
[----:B------:R-:W-:Y:S02]  /*2510*/  IADD3.X R21, PT, PT, R25, UR16, RZ, P1, !PT ;  /* 0x0000001019157c10 */ /* 0x000fe40008ffe4ff */
[----:B------:R-:W-:Y:S02]  /*2520*/  ISETP.NE.U32.AND P1, PT, R45, RZ, PT ;  /* 0x000000ff2d00720c */ /* 0x000fe40003f25070 */
[----:B--2---:R-:W-:Y:S01]  /*2530*/  IADD3 R26, P0, PT, R22, UR17, RZ ;  /* 0x00000011161a7c10 */ /* 0x004fe2000ff1e0ff */
[----:B------:R3:W-:Y:S03]  /*2540*/  LDGSTS.E.LTC128B.64 [R43+0x2800], desc[UR44][R20.64], P6 ;  /* 0x02800000142b7fae */ /* 0x0007e6000b1a162c */
[----:B------:R-:W-:Y:S01]  /*2550*/  IADD3.X R27, PT, PT, R23, UR18, RZ, P0, !PT ;  /* 0x00000012171b7c10 */ /* 0x000fe200087fe4ff */
[----:B------:R3:W-:Y:S01]  /*2560*/  LDGSTS.E.LTC128B.64 [R43+0x2880], desc[UR44][R20.64+0x80], P5 ;  /* 0x02880080142b7fae */ /* 0x0007e2000a9a162c */
[----:B-1----:R-:W-:-:S03]  /*2570*/  IADD3 R22, P0, PT, R26, UR17, RZ ;  /* 0x000000111a167c10 */ /* 0x002fc6000ff1e0ff */
[----:B------:R3:W-:Y:S01]  /*2580*/  LDGSTS.E.LTC128B.64 [R43+0x6000], desc[UR44][R26.64], P4 ;  /* 0x060000001a2b7fae */ /* 0x0007e2000a1a162c */
[----:B------:R-:W-:-:S03]  /*2590*/  IADD3.X R23, PT, PT, R27, UR18, RZ, P0, !PT ;  /* 0x000000121b177c10 */ /* 0x000fc600087fe4ff */
[----:B------:R3:W-:Y:S04]  /*25a0*/  LDGSTS.E.LTC128B.64 [R43+0x6080], desc[UR44][R26.64+0x80], P3 ;  /* 0x060800801a2b7fae */ /* 0x0007e800099a162c */
[----:B------:R3:W-:Y:S04]  /*25b0*/  LDGSTS.E.LTC128B.64 [R43+0x6800], desc[UR44][R22.64], P2 ;  /* 0x06800000162b7fae */ /* 0x0007e800091a162c */
[----:B------:R3:W-:Y:S04]  /*25c0*/  LDGSTS.E.LTC128B.64 [R43+0x6880], desc[UR44][R22.64+0x80], P1 ;  /* 0x06880080162b7fae */ /* 0x0007e800089a162c */
[----:B------:R-:W0:Y:S01]  /*25d0*/  LDGDEPBAR ;  /* 0x00000000000079af */ /* 0x000e220000000000 */
[----:B------:R-:W-:-:S04]  /*25e0*/  DEPBAR.LE SB0, 0x2 ;  /* 0x000080800000791a */ /* 0x000fc80000000000 */
[----:B------:R-:W-:Y:S06]  /*25f0*/  BAR.SYNC.DEFER_BLOCKING 0x0 ;  /* 0x0000000000007b1d */ /* 0x000fec0000010000 */
[----:B------:R-:W-:Y:S05]  /*2600*/  BRA.U !UP0, `(.L_x_48) ;  /* 0x0000000508cc7547 */ /* 0x000fea000b800000 */
[----:B------:R1:W2:Y:S01]  /*2610*/  LDS.128 R48, [R0+UR34+0x4000] ;  /* 0x0040002200307984 */ /* 0x0002a20008000c00 */
[----:B------:R-:W-:Y:S01]  /*2620*/  IADD3 R56, P1, PT, R22, UR17, RZ ;  /* 0x0000001116387c10 */ /* 0x000fe2000ff3e0ff */
[----:B------:R-:W-:Y:S01]  /*2630*/  UMOV UR8, URZ ;  /* 0x000000ff00087c82 */ /* 0x000fe20008000000 */
[----:B------:R-:W-:Y:S01]  /*2640*/  IADD3 R54, P0, PT, R20, UR15, RZ ;  /* 0x0000000f14367c10 */ /* 0x000fe2000ff1e0ff */
[----:B------:R1:W1:Y:S01]  /*2650*/  LDS.128 R44, [R0+UR35] ;  /* 0x00000023002c7984 */ /* 0x0002620008000c00 */
[----:B------:R-:W-:Y:S01]  /*2660*/  IADD3.X R57, PT, PT, R23, UR18, RZ, P1, !PT ;  /* 0x0000001217397c10 */ /* 0x000fe20008ffe4ff */
[----:B------:R-:W-:Y:S01]  /*2670*/  UMOV UR12, 0x3 ;  /* 0x00000003000c7882 */ /* 0x000fe20000000000 */
[----:B------:R-:W-:Y:S01]  /*2680*/  IADD3.X R55, PT, PT, R21, UR16, RZ, P0, !PT ;  /* 0x0000001015377c10 */ /* 0x000fe200087fe4ff */
[----:B------:R-:W-:Y:S01]  /*2690*/  UMOV UR11, 0x3000 ;  /* 0x00003000000b7882 */ /* 0x000fe20000000000 */
[----:B------:R-:W-:Y:S01]  /*26a0*/  UMOV UR10, 0x3000 ;  /* 0x00003000000a7882 */ /* 0x000fe20000000000 */
[----:B------:R-:W-:-:S06]  /*26b0*/  UMOV UR4, 0xffffd000 ;  /* 0xffffd00000047882 */ /* 0x000fcc0000000000 */
.L_x_49:
[----:B---3--:R-:W-:Y:S01]  /*26c0*/  LDS.128 R32, [R0+UR35+0x400] ;  /* 0x0004002300207984 */ /* 0x008fe20008000c00 */
[----:B------:R-:W-:Y:S01]  /*26d0*/  LOP3.LUT P1, RZ, R72, 0x1, RZ, 0xc0, !PT ;  /* 0x0000000148ff7812 */ /* 0x000fe2000782c0ff */
[----:B------:R-:W-:Y:S01]  /*26e0*/  VIADD R52, R43, UR11 ;  /* 0x0000000b2b347c36 */ /* 0x000fe20008000000 */
[----:B------:R-:W-:Y:S01]  /*26f0*/  LOP3.LUT P0, RZ, R71, 0x1, RZ, 0xc0, !PT ;  /* 0x0000000147ff7812 */ /* 0x000fe2000780c0ff */
[----:B------:R-:W3:Y:S01]  /*2700*/  LDS.128 R28, [R0+UR34+0x4400] ;  /* 0x00440022001c7984 */ /* 0x000ee20008000c00 */
[----:B------:R-:W-:Y:S01]  /*2710*/  VIADD R3, R43, UR10 ;  /* 0x0000000a2b037c36 */ /* 0x000fe20008000000 */
[----:B------:R-:W-:-:S04]  /*2720*/  DEPBAR.LE SB5, 0x2 ;  /* 0x0000d0800000791a */ /* 0x000fc80000000000 */
[----:B-12---:R-:W5:Y:S01]  /*2730*/  DMMA.8x8x4 R8, R44, R50, R8 ;  /* 0x000000322c08723f */ /* 0x006f620000000008 */
[----:B------:R-:W-:Y:S02]  /*2740*/  UIADD3 UR8, UPT, UPT, UR8, 0x1, URZ ;  /* 0x0000000108087890 */ /* 0x000fe4000fffe0ff */
[----:B------:R-:W-:Y:S02]  /*2750*/  UIADD3 UR5, UPT, UPT, UR33, -0x1, URZ ;  /* 0xffffffff21057890 */ /* 0x000fe4000fffe0ff */
[----:B------:R-:W-:Y:S02]  /*2760*/  UISETP.NE.AND UP0, UPT, UR8, 0x4, UPT ;  /* 0x000000040800788c */ /* 0x000fe4000bf05270 */
[----:B------:R-:W-:Y:S01]  /*2770*/  UIADD3 UR12, UPT, UPT, UR12, 0x1, URZ ;  /* 0x000000010c0c7890 */ /* 0x000fe2000fffe0ff */
[----:B------:R-:W-:Y:S01]  /*2780*/  @!PT LDS RZ, [RZ] ;  /* 0x00000000fffff984 */ /* 0x000fe20000000800 */
[----:B------:R-:W-:Y:S01]  /*2790*/  @!PT LDS RZ, [RZ] ;  /* 0x00000000fffff984 */ /* 0x000fe20000000800 */
[----:B------:R-:W-:Y:S01]  /*27a0*/  @!PT LDS RZ, [RZ] ;  /* 0x00000000fffff984 */ /* 0x000fe20000000800 */
[----:B------:R-:W-:Y:S01]  /*27b0*/  @P1 LDGSTS.E.LTC128B.64 [R52], desc[UR44][R54.64] ;  /* 0x0000000036341fae */ /* 0x000fe2000b9a162c */
[----:B------:R-:W-:Y:S02]  /*27c0*/  USEL UR7, UR4, 0x1000, !UP0 ;  /* 0x0000100004077887 */ /* 0x000fe4000c000000 */
[----:B------:R-:W-:Y:S01]  /*27d0*/  USEL UR8, UR8, URZ, UP0 ;  /* 0x000000ff08087287 */ /* 0x000fe20008000000 */
[----:B------:R-:W-:Y:S01]  /*27e0*/  @P0 LDGSTS.E.LTC128B.64 [R3+0x4000], desc[UR44][R56.64] ;  /* 0x0400000038030fae */ /* 0x000fe2000b9a162c */
[----:B------:R-:W-:-:S02]  /*27f0*/  UISETP.GT.AND UP0, UPT, UR33, -0x2, UPT ;  /* 0xfffffffe2100788c */ /* 0x000fc4000bf04270 */
[----:B------:R-:W-:Y:S01]  /*2800*/  UISETP.NE.AND UP1, UPT, UR12, 0x4, UPT ;  /* 0x000000040c00788c */ /* 0x000fe2000bf25270 */
[----:B------:R-:W-:Y:S01]  /*2810*/  LDS.128 R24, [R0+UR35+0x800] ;  /* 0x0008002300187984 */ /* 0x000fe20008000c00 */
[----:B------:R-:W-:-:S04]  /*2820*/  DEPBAR.LE SB5, 0x2 ;  /* 0x0000d0800000791a */ /* 0x000fc80000000000 */
[----:B------:R-:W5:Y:S01]  /*2830*/  DMMA.8x8x4 R12, R46, R50, R12 ;  /* 0x000000322e0c723f */ /* 0x000f62000000000c */
[----:B------:R-:W-:Y:S01]  /*2840*/  UMOV UR33, UR5 ;  /* 0x0000000500217c82 */ /* 0x000fe20008000000 */
[----:B------:R-:W-:Y:S01]  /*2850*/  USEL UR9, UR4, 0x1000, !UP1 ;  /* 0x0000100004097887 */ /* 0x000fe2000c800000 */
[----:B------:R-:W1:Y:S01]  /*2860*/  LDS.128 R20, [R0+UR34+0x4800] ;  /* 0x0048002200147984 */ /* 0x000e620008000c00 */
[----:B------:R-:W-:Y:S02]  /*2870*/  USEL UR12, UR12, URZ, UP1 ;  /* 0x000000ff0c0c7287 */ /* 0x000fe40008800000 */
[----:B------:R-:W-:Y:S02]  /*2880*/  UIADD3 UR10, UPT, UPT, UR9, UR10, URZ ;  /* 0x0000000a090a7290 */ /* 0x000fe4000fffe0ff */
[----:B------:R-:W-:-:S08]  /*2890*/  UIADD3 UR11, UPT, UPT, UR9, UR11, URZ ;  /* 0x0000000b090b7290 */ /* 0x000fd0000fffe0ff */
[----:B------:R2:W5:Y:S02]  /*28a0*/  DMMA.8x8x4 R4, R44, R48, R4 ;  /* 0x000000302c04723f */ /* 0x0005640000000004 */
[----:B--2---:R-:W-:Y:S01]  /*28b0*/  VIADD R44, R0, UR35 ;  /* 0x00000023002c7c36 */ /* 0x004fe20008000000 */
[----:B------:R-:W-:-:S13]  /*28c0*/  DEPBAR.LE SB5, 0x3 ;  /* 0x0000d0c00000791a */ /* 0x000fda0000000000 */
[----:B------:R2:W5:Y:S02]  /*28d0*/  DMMA.8x8x4 R16, R46, R48, R16 ;  /* 0x000000302e10723f */ /* 0x0005640000000010 */
[----:B--2---:R-:W-:Y:S01]  /*28e0*/  VIADD R48, R0, UR34 ;  /* 0x0000002200307c36 */ /* 0x004fe20008000000 */
[----:B------:R-:W-:-:S13]  /*28f0*/  DEPBAR.LE SB5, 0x3 ;  /* 0x0000d0c00000791a */ /* 0x000fda0000000000 */
[----:B---3--:R-:W5:Y:S01]  /*2900*/  DMMA.8x8x4 R8, R32, R30, R8 ;  /* 0x0000001e2008723f */ /* 0x008f620000000008 */
[----:B------:R-:W-:-:S15]  /*2910*/  DEPBAR.LE SB5, 0x3 ;  /* 0x0000d0c00000791a */ /* 0x000fde0000000000 */
[----:B------:R-:W5:Y:S01]  /*2920*/  DMMA.8x8x4 R12, R34, R30, R12 ;  /* 0x0000001e220c723f */ /* 0x000f62000000000c */
[----:B------:R-:W-:-:S15]  /*2930*/  DEPBAR.LE SB5, 0x3 ;  /* 0x0000d0c00000791a */ /* 0x000fde0000000000 */
[----:B------:R-:W5:Y:S01]  /*2940*/  DMMA.8x8x4 R4, R32, R28, R4 ;  /* 0x0000001c2004723f */ /* 0x000f620000000004 */
[----:B------:R-:W-:-:S15]  /*2950*/  DEPBAR.LE SB5, 0x3 ;  /* 0x0000d0c00000791a */ /* 0x000fde0000000000 */
[----:B------:R2:W5:Y:S02]  /*2960*/  DMMA.8x8x4 R32, R34, R28, R16 ;  /* 0x0000001c2220723f */ /* 0x0005640000000010 */
[----:B--2---:R-:W-:Y:S02]  /*2970*/  SHF.R.U32.HI R16, RZ, 0x1, R72 ;  /* 0x00000001ff107819 */ /* 0x004fe40000011648 */
[----:B------:R-:W-:Y:S02]  /*2980*/  SHF.R.U32.HI R17, RZ, 0x1, R71 ;  /* 0x00000001ff117819 */ /* 0x000fe40000011647 */
[----:B------:R-:W-:Y:S02]  /*2990*/  LOP3.LUT P1, RZ, R16, 0x1, RZ, 0xc0, !PT ;  /* 0x0000000110ff7812 */ /* 0x000fe4000782c0ff */
[----:B------:R-:W-:Y:S01]  /*29a0*/  LOP3.LUT P0, RZ, R17, 0x1, RZ, 0xc0, !PT ;  /* 0x0000000111ff7812 */ /* 0x000fe2000780c0ff */
[----:B------:R-:W-:-:S07]  /*29b0*/  DEPBAR.LE SB5, 0x3 ;  /* 0x0000d0c00000791a */ /* 0x000fce0000000000 */
[----:B-1----:R-:W-:Y:S03]  /*29c0*/  DMMA.8x8x4 R8, R24, R22, R8 ;  /* 0x000000161808723f */ /* 0x002fe60000000008 */
[----:B------:R-:W-:Y:S01]  /*29d0*/  @!PT LDS RZ, [RZ] ;  /* 0x00000000fffff984 */ /* 0x000fe20000000800 */
[----:B------:R-:W-:Y:S01]  /*29e0*/  @!PT LDS RZ, [RZ] ;  /* 0x00000000fffff984 */ /* 0x000fe20000000800 */
[----:B------:R-:W-:Y:S01]  /*29f0*/  @!PT LDS RZ, [RZ] ;  /* 0x00000000fffff984 */ /* 0x000fe20000000800 */
[----:B------:R-:W-:Y:S04]  /*2a00*/  @P1 LDGSTS.E.LTC128B.64 [R52+0x80], desc[UR44][R54.64+0x80] ;  /* 0x0008008036341fae */ /* 0x000fe8000b9a162c */
[----:B------:R1:W-:Y:S04]  /*2a10*/  @P0 LDGSTS.E.LTC128B.64 [R3+0x4080], desc[UR44][R56.64+0x80] ;  /* 0x0408008038030fae */ /* 0x0003e8000b9a162c */
[----:B------:R-:W-:Y:S01]  /*2a20*/  LDS.128 R28, [R0+UR35+0xc00] ;  /* 0x000c0023001c7984 */ /* 0x000fe20008000c00 */
[----:B------:R-:W-:-:S03]  /*2a30*/  UIADD3 UR35, UPT, UPT, UR7, UR35, URZ ;  /* 0x0000002307237290 */ /* 0x000fc6000fffe0ff */
[----:B------:R-:W2:Y:S01]  /*2a40*/  LDS.128 R16, [R0+UR34+0x4c00] ;  /* 0x004c002200107984 */ /* 0x000ea20008000c00 */
[----:B------:R-:W-:-:S04]  /*2a50*/  DEPBAR.LE SB5, 0x2 ;  /* 0x0000d0800000791a */ /* 0x000fc80000000000 */
[----:B------:R3:W-:Y:S01]  /*2a60*/  DMMA.8x8x4 R12, R26, R22, R12 ;  /* 0x000000161a0c723f */ /* 0x0007e2000000000c */
[----:B------:R-:W-:Y:S01]  /*2a70*/  UIADD3 UR34, UPT, UPT, UR7, UR34, URZ ;  /* 0x0000002207227290 */ /* 0x000fe2000fffe0ff */
[--C-:B---3--:R-:W-:Y:S02]  /*2a80*/  SHF.R.U32.HI R22, RZ, 0x2, R72.reuse ;  /* 0x00000002ff167819 */ /* 0x108fe40000011648 */
[----:B------:R-:W-:Y:S02]  /*2a90*/  SHF.R.U32.HI R23, RZ, 0x3, R72 ;  /* 0x00000003ff177819 */ /* 0x000fe40000011648 */
[----:B------:R-:W-:Y:S02]  /*2aa0*/  LOP3.LUT P5, RZ, R22, 0x1, RZ, 0xc0, !PT ;  /* 0x0000000116ff7812 */ /* 0x000fe400078ac0ff */
[----:B------:R-:W-:Y:S02]  /*2ab0*/  SHF.R.U32.HI R22, RZ, 0x3, R71 ;  /* 0x00000003ff167819 */ /* 0x000fe40000011647 */
[----:B------:R-:W-:-:S02]  /*2ac0*/  LOP3.LUT P3, RZ, R23, 0x1, RZ, 0xc0, !PT ;  /* 0x0000000117ff7812 */ /* 0x000fc4000786c0ff */
[----:B------:R-:W-:Y:S01]  /*2ad0*/  LOP3.LUT P2, RZ, R22, 0x1, RZ, 0xc0, !PT ;  /* 0x0000000116ff7812 */ /* 0x000fe2000784c0ff */
[----:B------:R-:W-:-:S04]  /*2ae0*/  DEPBAR.LE SB5, 0x1 ;  /* 0x0000d0400000791a */ /* 0x000fc80000000000 */
[----:B------:R3:W5:Y:S02]  /*2af0*/  DMMA.8x8x4 R4, R24, R20, R4 ;  /* 0x000000141804723f */ /* 0x0007640000000004 */
[----:B---3--:R-:W-:Y:S02]  /*2b00*/  SHF.R.U32.HI R24, RZ, 0x2, R71 ;  /* 0x00000002ff187819 */ /* 0x008fe40000011647 */
[----:B-1----:R-:W-:Y:S02]  /*2b10*/  IADD3 R56, P0, PT, R56, UR17, RZ ;  /* 0x0000001138387c10 */ /* 0x002fe4000ff1e0ff */
[----:B------:R-:W-:Y:S02]  /*2b20*/  LOP3.LUT P4, RZ, R24, 0x1, RZ, 0xc0, !PT ;  /* 0x0000000118ff7812 */ /* 0x000fe4000788c0ff */
[----:B------:R-:W-:Y:S02]  /*2b30*/  IADD3 R24, P1, PT, R54, UR15, RZ ;  /* 0x0000000f36187c10 */ /* 0x000fe4000ff3e0ff */
[----:B------:R-:W-:-:S02]  /*2b40*/  IADD3.X R57, PT, PT, R57, UR18, RZ, P0, !PT ;  /* 0x0000001239397c10 */ /* 0x000fc400087fe4ff */
[----:B------:R-:W-:Y:S02]  /*2b50*/  IADD3.X R25, PT, PT, R55, UR16, RZ, P1, !PT ;  /* 0x0000001037197c10 */ /* 0x000fe40008ffe4ff */
[----:B------:R-:W-:Y:S01]  /*2b60*/  IADD3 R54, P1, PT, R24, UR15, RZ ;  /* 0x0000000f18367c10 */ /* 0x000fe2000ff3e0ff */
[----:B------:R-:W-:-:S04]  /*2b70*/  DEPBAR.LE SB5, 0x1 ;  /* 0x0000d0400000791a */ /* 0x000fc80000000000 */
[----:B------:R1:W5:Y:S01]  /*2b80*/  DMMA.8x8x4 R20, R26, R20, R32 ;  /* 0x000000141a14723f */ /* 0x0003620000000020 */
[----:B------:R-:W-:Y:S01]  /*2b90*/  @!PT LDS RZ, [RZ] ;  /* 0x00000000fffff984 */ /* 0x000fe20000000800 */
[----:B------:R-:W-:Y:S01]  /*2ba0*/  @!PT LDS RZ, [RZ] ;  /* 0x00000000fffff984 */ /* 0x000fe20000000800 */
[----:B------:R-:W-:Y:S01]  /*2bb0*/  @!PT LDS RZ, [RZ] ;  /* 0x00000000fffff984 */ /* 0x000fe20000000800 */
[----:B------:R-:W-:Y:S01]  /*2bc0*/  @P5 LDGSTS.E.LTC128B.64 [R52+0x800], desc[UR44][R24.64] ;  /* 0x0080000018345fae */ /* 0x000fe2000b9a162c */
[----:B-1----:R-:W-:Y:S01]  /*2bd0*/  @P2 IMAD.MOV.U32 R26, RZ, RZ, R56 ;  /* 0x000000ffff1a2224 */ /* 0x002fe200078e0038 */
[----:B------:R-:W-:Y:S01]  /*2be0*/  IADD3.X R55, PT, PT, R25, UR16, RZ, P1, !PT ;  /* 0x0000001019377c10 */ /* 0x000fe20008ffe4ff */
[----:B------:R-:W-:Y:S01]  /*2bf0*/  @P2 IMAD.MOV.U32 R27, RZ, RZ, R57 ;  /* 0x000000ffff1b2224 */ /* 0x000fe200078e0039 */
[----:B------:R1:W-:Y:S04]  /*2c00*/  @P4 LDGSTS.E.LTC128B.64 [R3+0x4800], desc[UR44][R56.64] ;  /* 0x0480000038034fae */ /* 0x0003e8000b9a162c */
[----:B------:R3:W-:Y:S04]  /*2c10*/  @P3 LDGSTS.E.LTC128B.64 [R52+0x880], desc[UR44][R24.64+0x80] ;  /* 0x0088008018343fae */ /* 0x0007e8000b9a162c */
[----:B------:R3:W-:Y:S01]  /*2c20*/  @P2 LDGSTS.E.LTC128B.64 [R3+0x4880], desc[UR44][R26.64+0x80] ;  /* 0x048800801a032fae */ /* 0x0007e2000b9a162c */
[----:B------:R-:W-:Y:S01]  /*2c30*/  ISETP.NE.AND P2, PT, RZ, UR5, PT ;  /* 0x00000005ff007c0c */ /* 0x000fe2000bf45270 */
[----:B------:R-:W-:-:S04]  /*2c40*/  DEPBAR.LE SB5, 0x1 ;  /* 0x0000d0400000791a */ /* 0x000fc80000000000 */
[----:B--2---:R3:W5:Y:S01]  /*2c50*/  DMMA.8x8x4 R4, R28, R16, R4 ;  /* 0x000000101c04723f */ /* 0x0047620000000004 */
[----:B------:R-:W0:Y:S01]  /*2c60*/  LDGDEPBAR ;  /* 0x00000000000079af */ /* 0x000e220000000000 */
[----:B------:R-:W-:Y:S02]  /*2c70*/  SEL R72, R72, RZ, P2 ;  /* 0x000000ff48487207 */ /* 0x000fe40001000000 */
[----:B------:R-:W-:-:S12]  /*2c80*/  SEL R71, R71, RZ, P2 ;  /* 0x000000ff47477207 */ /* 0x000fd80001000000 */
[----:B------:R3:W5:Y:S01]  /*2c90*/  DMMA.8x8x4 R8, R28, R18, R8 ;  /* 0x000000121c08723f */ /* 0x0007620000000008 */
[----:B-1----:R-:W-:-:S04]  /*2ca0*/  IADD3 R56, P0, PT, R56, UR17, RZ ;  /* 0x0000001138387c10 */ /* 0x002fc8000ff1e0ff */
[----:B------:R-:W-:Y:S01]  /*2cb0*/  IADD3.X R57, PT, PT, R57, UR18, RZ, P0, !PT ;  /* 0x0000001239397c10 */ /* 0x000fe200087fe4ff */
[----:B------:R-:W-:-:S04]  /*2cc0*/  DEPBAR.LE SB0, 0x2 ;  /* 0x000080800000791a */ /* 0x000fc80000000000 */
[----:B------:R-:W-:Y:S06]  /*2cd0*/  BAR.SYNC.DEFER_BLOCKING 0x0 ;  /* 0x0000000000007b1d */ /* 0x000fec0000010000 */
[----:B------:R3:W5:Y:S01]  /*2ce0*/  DMMA.8x8x4 R12, R30, R18, R12 ;  /* 0x000000121e0c723f */ /* 0x000762000000000c */
[----:B------:R-:W-:-:S15]  /*2cf0*/  DEPBAR.LE SB5, 0x3 ;  /* 0x0000d0c00000791a */ /* 0x000fde0000000000 */
[----:B------:R3:W5:Y:S01]  /*2d00*/  DMMA.8x8x4 R16, R30, R16, R20 ;  /* 0x000000101e10723f */ /* 0x0007620000000014 */
[----:B------:R-:W1:Y:S04]  /*2d10*/  LDS.128 R44, [R44+UR7] ;  /* 0x000000072c2c7984 */ /* 0x000e680008000c00 */
[----:B------:R-:W2:Y:S01]  /*2d20*/  LDS.128 R48, [R48+UR7+0x4000] ;  /* 0x0040000730307984 */ /* 0x000ea20008000c00 */
[----:B---3--:R-:W-:Y:S05]  /*2d30*/  BRA.U UP0, `(.L_x_49) ;  /* 0xfffffff900607547 */ /* 0x008fea000b83ffff */
.L_x_48:
[----:B------:R-:W0:Y:S01]  /*2d40*/  LDGDEPBAR ;  /* 0x00000000000079af */ /* 0x000e220000000000 */
[----:B------:R-:W4:Y:S03]  /*2d50*/  LDCU.64 UR4, c[0x0][0x3c8] ;  /* 0x00007900ff0477ac */ /* 0x000f260008000a00 */
[----:B------:R-:W0:Y:S01]  /*2d60*/  LDGDEPBAR ;  /* 0x00000000000079af */ /* 0x000e220000000000 */
[----:B----4-:R-:W-:-:S04]  /*2d70*/  UISETP.NE.U32.AND UP0, UPT, UR4, URZ, UPT ;  /* 0x000000ff0400728c */ /* 0x010fc8000bf05070 */
[----:B------:R-:W-:Y:S01]  /*2d80*/  UISETP.NE.AND.EX UP0, UPT, UR5, URZ, UPT, UP0 ;  /* 0x000000ff0500728c */ /* 0x000fe2000bf05300 */
[----:B------:R-:W-:-:S04]  /*2d90*/  DEPBAR.LE SB0, 0x0 ;  /* 0x000080000000791a */ /* 0x000fc80000000000 */
[----:B------:R-:W-:Y:S06]  /*2da0*/  BAR.SYNC.DEFER_BLOCKING 0x0 ;  /* 0x0000000000007b1d */ /* 0x000fec0000010000 */
[----:B------:R-:W-:Y:S05]  /*2db0*/  BRA.U !UP0, `(.L_x_50) ;  /* 0x00000001081c7547 */ /* 0x000fea000b800000 */
[----:B------:R-:W4:Y:S02]  /*2dc0*/  LDC.64 R52, c[0x0][0x3c8] ;  /* 0x0000f200ff347b82 */ /* 0x000f240000000a00 */
[----:B----4-:R-:W4:Y:S02]  /*2dd0*/  LDG.E.64 R52, desc[UR44][R52.64] ;  /* 0x0000002c34347981 */ /* 0x010f24000c1e1b00 */
[----:B----4-:R-:W-:-:S04]  /*2de0*/  ISETP.NE.U32.AND P0, PT, R52, RZ, PT ;  /* 0x000000ff3400720c */ /* 0x010fc80003f05070 */
[----:B------:R-:W-:-:S13]  /*2df0*/  ISETP.NE.AND.EX P0, PT, R53, RZ, PT, P0 ;  /* 0x000000ff3500720c */ /* 0x000fda0003f05300 */
[----:B------:R-:W-:Y:S05]  /*2e00*/  @!P0 BRA `(.L_x_50) ;  /* 0x0000000000088947 */ /* 0x000fea0003800000 */
[----:B------:R-:W4:Y:S01]  /*2e10*/  LD.E.64 R52, desc[UR44][R52.64] ;  /* 0x0000002c34347980 */ /* 0x000f22000c101b00 */
[----:B------:R-:W-:Y:S05]  /*2e20*/  BRA `(.L_x_51) ;  /* 0x00000000001c7947 */ /* 0x000fea0003800000 */
.L_x_50:
[----:B------:R-:W4:Y:S01]  /*2e30*/  LDCU.64 UR4, c[0x0][0x3b8] ;  /* 0x00007700ff0477ac */ /* 0x000f220008000a00 */
[----:B------:R-:W1:Y:S01]  /*2e40*/  LDC.64 R52, c[0x0][0x3a8] ;  /* 0x0000ea00ff347b82 */ /* 0x000e620000000a00 */
[----:B----4-:R-:W-:-:S04]  /*2e50*/  UISETP.NE.U32.AND UP0, UPT, UR4, URZ, UPT ;  /* 0x000000ff0400728c */ /* 0x010fc8000bf05070 */
[----:B------:R-:W-:-:S09]  /*2e60*/  UISETP.NE.AND.EX UP0, UPT, UR5, URZ, UPT, UP0 ;  /* 0x000000ff0500728c */ /* 0x000fd2000bf05300 */
[----:B------:R-:W-:Y:S05]  /*2e70*/  BRA.U !UP0, `(.L_x_51) ;  /* 0x0000000108087547 */ /* 0x000fea000b800000 */
[----:B-1----:R-:W1:Y:S02]  /*2e80*/  LDC.64 R52, c[0x0][0x3b8] ;  /* 0x0000ee00ff347b82 */ /* 0x002e640000000a00 */
[----:B-1----:R-:W4:Y:S02]  /*2e90*/  LDG.E.64 R52, desc[UR44][R52.64] ;  /* 0x0000002c34347981 */ /* 0x002f24000c1e1b00 */
.L_x_51:
[----:B------:R-:W2:Y:S02]  /*2ea0*/  LDCU.64 UR4, c[0x0][0x3d0] ;  /* 0x00007a00ff0477ac */ /* 0x000ea40008000a00 */
[----:B--2---:R-:W-:-:S04]  /*2eb0*/  UISETP.NE.U32.AND UP0, UPT, UR4, URZ, UPT ;  /* 0x000000ff0400728c */ /* 0x004fc8000bf05070 */
[----:B------:R-:W-:-:S09]  /*2ec0*/  UISETP.NE.AND.EX UP0, UPT, UR5, URZ, UPT, UP0 ;  /* 0x000000ff0500728c */ /* 0x000fd2000bf05300 */
[----:B------:R-:W-:Y:S05]  /*2ed0*/  BRA.U !UP0, `(.L_x_52) ;  /* 0x00000001081c7547 */ /* 0x000fea000b800000 */
[----:B------:R-:W2:Y:S02]  /*2ee0*/  LDC.64 R50, c[0x0][0x3d0] ;  /* 0x0000f400ff327b82 */ /* 0x000ea40000000a00 */
[----:B--2---:R-:W2:Y:S02]  /*2ef0*/  LDG.E.64 R50, desc[UR44][R50.64] ;  /* 0x0000002c32327981 */ /* 0x004ea4000c1e1b00 */
[----:B--2---:R-:W-:-:S04]  /*2f00*/  ISETP.NE.U32.AND P0, PT, R50, RZ, PT ;  /* 0x000000ff3200720c */ /* 0x004fc80003f05070 */
[----:B------:R-:W-:-:S13]  /*2f10*/  ISETP.NE.AND.EX P0, PT, R51, RZ, PT, P0 ;  /* 0x000000ff3300720c */ /* 0x000fda0003f05300 */
[----:B------:R-:W-:Y:S05]  /*2f20*/  @!P0 BRA `(.L_x_52) ;  /* 0x0000000000088947 */ /* 0x000fea0003800000 */
[----:B------:R-:W4:Y:S01]  /*2f30*/  LD.E.64 R50, desc[UR44][R50.64] ;  /* 0x0000002c32327980 */ /* 0x000f22000c101b00 */
[----:B------:R-:W-:Y:S05]  /*2f40*/  BRA `(.L_x_53) ;  /* 0x00000000001c7947 */ /* 0x000fea0003800000 */
.L_x_52:
[----:B------:R-:W2:Y:S01]  /*2f50*/  LDCU.64 UR4, c[0x0][0x3c0] ;  /* 0x00007800ff0477ac */ /* 0x000ea20008000a00 */
[----:B------:R-:W1:Y:S01]  /*2f60*/  LDC.64 R50, c[0x0][0x3b0] ;  /* 0x0000ec00ff327b82 */ /* 0x000e620000000a00 */
[----:B--2---:R-:W-:-:S04]  /*2f70*/  UISETP.NE.U32.AND UP0, UPT, UR4, URZ, UPT ;  /* 0x000000ff0400728c */ /* 0x004fc8000bf05070 */
[----:B------:R-:W-:-:S09]  /*2f80*/  UISETP.NE.AND.EX UP0, UPT, UR5, URZ, UPT, UP0 ;  /* 0x000000ff0500728c */ /* 0x000fd2000bf05300 */
[----:B------:R-:W-:Y:S05]  /*2f90*/  BRA.U !UP0, `(.L_x_53) ;  /* 0x0000000108087547 */ /* 0x000fea000b800000 */
[----:B-1----:R-:W1:Y:S02]  /*2fa0*/  LDC.64 R50, c[0x0][0x3c0] ;  /* 0x0000f000ff327b82 */ /* 0x002e640000000a00 */
[----:B-1----:R-:W4:Y:S02]  /*2fb0*/  LDG.E.64 R50, desc[UR44][R50.64] ;  /* 0x0000002c32327981 */ /* 0x002f24000c1e1b00 */
.L_x_53:
[----:B---3--:R-:W2:Y:S08]  /*2fc0*/  LDC.64 R20, c[0x0][0x418] ;  /* 0x00010600ff147b82 */ /* 0x008eb00000000a00 */
[----:B------:R-:W3:Y:S08]  /*2fd0*/  LDC.64 R22, c[0x0][0x410] ;  /* 0x00010400ff167b82 */ /* 0x000ef00000000a00 */
[----:B------:R-:W1:Y:S01]  /*2fe0*/  LDC.64 R24, c[0x0][0x3f8] ;  /* 0x0000fe00ff187b82 */ /* 0x000e620000000a00 */
[----:B--2---:R-:W-:-:S07]  /*2ff0*/  IMAD.WIDE R20, R2, 0x8, R20 ;  /* 0x0000000802147825 */ /* 0x004fce00078e0214 */
[----:B------:R-:W2:Y:S01]  /*3000*/  S2UR UR4, SR_CgaCtaId ;  /* 0x00000000000479c3 */ /* 0x000ea20000008800 */
[----:B------:R-:W2:Y:S01]  /*3010*/  LDG.E.64 R20, desc[UR44][R20.64] ;  /* 0x0000002c14147981 */ /* 0x000ea2000c1e1b00 */
[----:B---3--:R-:W-:-:S06]  /*3020*/  IMAD.WIDE R22, R2, 0x8, R22 ;  /* 0x0000000802167825 */ /* 0x008fcc00078e0216 */
[----:B------:R-:W3:Y:S01]  /*3030*/  LDC.64 R28, c[0x0][0x3f0] ;  /* 0x0000fc00ff1c7b82 */ /* 0x000ee20000000a00 */
[----:B------:R-:W3:Y:S01]  /*3040*/  LDG.E.64 R22, desc[UR44][R22.64] ;  /* 0x0000002c16167981 */ /* 0x000ee2000c1e1b00 */
[----:B-1----:R-:W-:-:S06]  /*3050*/  IMAD.WIDE R24, R2, 0x8, R24 ;  /* 0x0000000802187825 */ /* 0x002fcc00078e0218 */
[----:B------:R-:W3:Y:S01]  /*3060*/  LDG.E.64 R24, desc[UR44][R24.64] ;  /* 0x0000002c18187981 */ /* 0x000ee2000c1e1b00 */
[----:B------:R-:W-:Y:S01]  /*3070*/  ULEA UR13, UR39, UR38, 0x1 ;  /* 0x00000026270d7291 */ /* 0x000fe2000f8e08ff */
[----:B------:R-:W-:Y:S02]  /*3080*/  VIADD R27, R38, UR21 ;  /* 0x00000015261b7c36 */ /* 0x000fe40008000000 */
[----:B------:R-:W-:Y:S01]  /*3090*/  VIADD R26, R39, UR20 ;  /* 0x00000014271a7c36 */ /* 0x000fe20008000000 */
[----:B------:R-:W-:Y:S01]  /*30a0*/  USHF.L.U32 UR37, UR37, 0x3, URZ ;  /* 0x0000000325257899 */ /* 0x000fe200080006ff */
[----:B------:R-:W-:Y:S01]  /*30b0*/  LOP3.LUT R47, R36, 0x3, RZ, 0xc0, !PT ;  /* 0x00000003242f7812 */ /* 0x000fe200078ec0ff */
[----:B------:R-:W-:Y:S01]  /*30c0*/  USHF.L.U32 UR13, UR13, 0x3, URZ ;  /* 0x000000030d0d7899 */ /* 0x000fe200080006ff */
[----:B----4-:R-:W-:Y:S01]  /*30d0*/  DSETP.NEU.AND P1, PT, R50, RZ, PT ;  /* 0x000000ff3200722a */ /* 0x010fe20003f2d000 */
[----:B------:R-:W-:Y:S02]  /*30e0*/  UMOV UR5, 0x400 ;  /* 0x0000040000057882 */ /* 0x000fe40000000000 */
[----:B------:R-:W-:-:S02]  /*30f0*/  UIMAD UR37, UR13, 0x12, UR37 ;  /* 0x000000120d2578a4 */ /* 0x000fc4000f8e0225 */
[----:B--2---:R-:W-:Y:S01]  /*3100*/  ULEA UR4, UR4, UR5, 0x18 ;  /* 0x0000000504047291 */ /* 0x004fe2000f8ec0ff */
[----:B------:R-:W-:Y:S01]  /*3110*/  BSSY.RECONVERGENT B2, `(.L_x_45) ;  /* 0x000060f000027945 */ /* 0x000fe20003800200 */
[----:B---3--:R-:W-:Y:S01]  /*3120*/  IMAD.WIDE R28, R2, 0x8, R28 ;  /* 0x00000008021c7825 */ /* 0x008fe200078e021c */
[----:B------:R-:W-:Y:S02]  /*3130*/  R2UR UR8, R20 ;  /* 0x00000000140872ca */ /* 0x000fe400000e0000 */
[----:B------:R-:W-:Y:S02]  /*3140*/  R2UR UR9, R21 ;  /* 0x00000000150972ca */ /* 0x000fe400000e0000 */
[----:B------:R-:W-:Y:S02]  /*3150*/  R2UR UR14, R22 ;  /* 0x00000000160e72ca */ /* 0x000fe400000e0000 */
[----:B------:R-:W-:Y:S02]  /*3160*/  R2UR UR15, R23 ;  /* 0x00000000170f72ca */ /* 0x000fe400000e0000 */
[----:B------:R-:W-:-:S07]  /*3170*/  SHF.R.U32.HI R22, RZ, 0x2, R39 ;  /* 0x00000002ff167819 */ /* 0x000fce0000011627 */
[----:B------:R-:W-:Y:S01]  /*3180*/  USHF.L.U64.HI UR12, UR8, 0x3, UR9 ;  /* 0x00000003080c7899 */ /* 0x000fe20008010209 */
[----:B------:R-:W-:Y:S01]  /*3190*/  R2UR UR10, R24 ;  /* 0x00000000180a72ca */ /* 0x000fe200000e0000 */
[----:B------:R-:W-:Y:S01]  /*31a0*/  USHF.L.U32 UR7, UR8, 0x3, URZ ;  /* 0x0000000308077899 */ /* 0x000fe200080006ff */
[----:B------:R-:W-:Y:S01]  /*31b0*/  R2UR UR11, R25 ;  /* 0x00000000190b72ca */ /* 0x000fe200000e0000 */
[----:B------:R-:W-:Y:S01]  /*31c0*/  IMAD.WIDE R24, R26, 0x8, RZ ;  /* 0x000000081a187825 */ /* 0x000fe200078e02ff */
[----:B------:R-:W-:-:S03]  /*31d0*/  SHF.R.S32.HI R20, RZ, 0x1f, R27 ;  /* 0x0000001fff147819 */ /* 0x000fc6000001141b */
[C---:B------:R-:W-:Y:S02]  /*31e0*/  IMAD R49, R27.reuse, UR12, RZ ;  /* 0x0000000c1b317c24 */ /* 0x040fe4000f8e02ff */
[----:B------:R-:W-:Y:S01]  /*31f0*/  IMAD R47, R22, 0x12, R47 ;  /* 0x00000012162f7824 */ /* 0x000fe200078e022f */
[----:B------:R-:W-:Y:S01]  /*3200*/  USHF.L.U64.HI UR5, UR14, 0x3, UR15 ;  /* 0x000000030e057899 */ /* 0x000fe2000801020f */
[----:B------:R-:W-:Y:S01]  /*3210*/  IMAD.WIDE.U32 R58, R27, UR7, R24 ;  /* 0x000000071b3a7c25 */ /* 0x000fe2000f8e0018 */
[----:B------:R-:W-:-:S03]  /*3220*/  USHF.L.U32 UR13, UR14, 0x3, URZ ;  /* 0x000000030e0d7899 */ /* 0x000fc600080006ff */
[----:B------:R-:W-:Y:S01]  /*3230*/  IMAD R49, R20, UR7, R49 ;  /* 0x0000000714317c24 */ /* 0x000fe2000f8e0231 */
[----:B------:R-:W-:Y:S01]  /*3240*/  IADD3 R47, PT, PT, R47, UR37, RZ ;  /* 0x000000252f2f7c10 */ /* 0x000fe2000fffe0ff */
[----:B------:R-:W-:Y:S01]  /*3250*/  IMAD R3, R27, UR5, RZ ;  /* 0x000000051b037c24 */ /* 0x000fe2000f8e02ff */
[----:B------:R-:W-:Y:S02]  /*3260*/  IADD3 R56, P0, PT, R58, UR10, RZ ;  /* 0x0000000a3a387c10 */ /* 0x000fe4000ff1e0ff */
[----:B------:R-:W-:Y:S02]  /*3270*/  IADD3 R49, PT, PT, R59, R49, RZ ;  /* 0x000000313b317210 */ /* 0x000fe40007ffe0ff */
[----:B------:R-:W-:Y:S01]  /*3280*/  LEA R47, R47, UR4, 0x4 ;  /* 0x000000042f2f7c11 */ /* 0x000fe2000f8e20ff */
[----:B------:R-:W-:Y:S01]  /*3290*/  IMAD R3, R20, UR13, R3 ;  /* 0x0000000d14037c24 */ /* 0x000fe2000f8e0203 */
[----:B------:R-:W-:Y:S01]  /*32a0*/  IADD3.X R57, PT, PT, R49, UR11, RZ, P0, !PT ;  /* 0x0000000b31397c10 */ /* 0x000fe200087fe4ff */
[----:B------:R-:W-:Y:S06]  /*32b0*/  @!P1 BRA `(.L_x_54) ;  /* 0x0000003c00d49947 */ /* 0x000fec0003800000 */
[----:B------:R-:W2:Y:S01]  /*32c0*/  LDG.E.64 R54, desc[UR44][R28.64] ;  /* 0x0000002c1c367981 */ /* 0x000ea2000c1e1b00 */
[----:B------:R-:W-:Y:S01]  /*32d0*/  IMAD.WIDE.U32 R20, R27, UR13, R24 ;  /* 0x0000000d1b147c25 */ /* 0x000fe2000f8e0018 */
[----:B------:R-:W-:Y:S01]  /*32e0*/  UISETP.GT.AND UP0, UPT, UR19, UR20, UPT ;  /* 0x000000141300728c */ /* 0x000fe2000bf04270 */
[----:B------:R-:W-:Y:S02]  /*32f0*/  BSSY.RECONVERGENT B1, `(.L_x_55) ;  /* 0x00000f6000017945 */ /* 0x000fe40003800200 */
[----:B------:R-:W-:Y:S01]  /*3300*/  IMAD.IADD R3, R21, 0x1, R3 ;  /* 0x0000000115037824 */ /* 0x000fe200078e0203 */
[----:B--2---:R-:W-:-:S04]  /*3310*/  IADD3 R62, P1, PT, R54, R20, RZ ;  /* 0x00000014363e7210 */ /* 0x004fc80007f3e0ff */
[----:B------:R-:W-:Y:S01]  /*3320*/  IADD3 R60, P0, PT, R62, UR13, RZ ;  /* 0x0000000d3e3c7c10 */ /* 0x000fe2000ff1e0ff */
[----:B------:R-:W-:-:S05]  /*3330*/  IMAD.X R63, R55, 0x1, R3, P1 ;  /* 0x00000001373f7824 */ /* 0x000fca00008e0603 */
[----:B------:R-:W-:Y:S01]  /*3340*/  IADD3.X R61, PT, PT, R63, UR5, RZ, P0, !PT ;  /* 0x000000053f3d7c10 */ /* 0x000fe200087fe4ff */
[----:B------:R-:W-:Y:S06]  /*3350*/  BRA.U UP0, `(.L_x_56) ;  /* 0x0000000100587547 */ /* 0x000fec000b800000 */
[C---:B------:R-:W-:Y:S01]  /*3360*/  VIADD R3, R27.reuse, 0x1 ;  /* 0x000000011b037836 */ /* 0x040fe20000000000 */
[----:B------:R-:W-:Y:S01]  /*3370*/  ISETP.GE.AND P0, PT, R26, UR22, PT ;  /* 0x000000161a007c0c */ /* 0x000fe2000bf06270 */
[C---:B------:R-:W-:Y:S01]  /*3380*/  VIADD R2, R27.reuse, 0x2 ;  /* 0x000000021b027836 */ /* 0x040fe20000000000 */
[----:B------:R-:W-:Y:S02]  /*3390*/  IADD3 R30, P1, PT, R60, UR13, RZ ;  /* 0x0000000d3c1e7c10 */ /* 0x000fe4000ff3e0ff */
[----:B------:R-:W-:Y:S02]  /*33a0*/  CS2R R24, SRZ ;  /* 0x0000000000187805 */ /* 0x000fe4000001ff00 */
[----:B------:R-:W-:Y:S02]  /*33b0*/  ISETP.LT.AND P4, PT, R27, UR23, !P0 ;  /* 0x000000171b007c0c */ /* 0x000fe4000c781270 */
[----:B------:R-:W-:Y:S02]  /*33c0*/  CS2R R22, SRZ ;  /* 0x0000000000167805 */ /* 0x000fe4000001ff00 */
[----:B------:R-:W-:-:S02]  /*33d0*/  ISETP.LT.AND P3, PT, R3, UR23, !P0 ;  /* 0x0000001703007c0c */ /* 0x000fc4000c761270 */
[----:B------:R-:W-:Y:S02]  /*33e0*/  CS2R R20, SRZ ;  /* 0x0000000000147805 */ /* 0x000fe4000001ff00 */
[----:B------:R-:W-:Y:S02]  /*33f0*/  ISETP.LT.AND P2, PT, R2, UR23, !P0 ;  /* 0x0000001702007c0c */ /* 0x000fe4000c741270 */
[----:B------:R-:W-:-:S03]  /*3400*/  IADD3.X R31, PT, PT, R61, UR5, RZ, P1, !PT ;  /* 0x000000053d1f7c10 */ /* 0x000fc60008ffe4ff */
[----:B------:R2:W4:Y:S04]  /*3410*/  @P4 LDG.E.LTC128B.64 R24, desc[UR44][R62.64] ;  /* 0x0000002c3e184981 */ /* 0x000528000c1e1b20 */
[----:B------:R2:W4:Y:S04]  /*3420*/  @P3 LDG.E.LTC128B.64 R22, desc[UR44][R60.64] ;  /* 0x0000002c3c163981 */ /* 0x000528000c1e1b20 */
[----:B------:R2:W4:Y:S01]  /*3430*/  @P2 LDG.E.LTC128B.64 R20, desc[UR44][R30.64] ;  /* 0x0000002c1e142981 */ /* 0x000522000c1e1b20 */
[----:B------:R-:W-:Y:S01]  /*3440*/  VIADD R28, R27, 0x3 ;  /* 0x000000031b1c7836 */ /* 0x000fe20000000000 */
[----:B------:R-:W-:-:S02]  /*3450*/  IADD3 R32, P1, PT, R30, UR13, RZ ;  /* 0x0000000d1e207c10 */ /* 0x000fc4000ff3e0ff */
[----:B------:R-:W-:Y:S02]  /*3460*/  CS2R R2, SRZ ;  /* 0x0000000000027805 */ /* 0x000fe4000001ff00 */
[----:B------:R-:W-:Y:S02]  /*3470*/  ISETP.LT.AND P0, PT, R28, UR23, !P0 ;  /* 0x000000171c007c0c */ /* 0x000fe4000c701270 */
[----:B------:R-:W-:-:S11]  /*3480*/  IADD3.X R33, PT, PT, R31, UR5, RZ, P1, !PT ;  /* 0x000000051f217c10 */ /* 0x000fd60008ffe4ff */
[----:B------:R-:W-:Y:S05]  /*3490*/  @!P0 BRA `(.L_x_57) ;  /* 0x0000000c006c8947 */ /* 0x000fea0003800000 */
[----:B------:R3:W4:Y:S01]  /*34a0*/  LDG.E.LTC128B.64 R2, desc[UR44][R32.64] ;  /* 0x0000002c20027981 */ /* 0x000722000c1e1b20 */
[----:B------:R-:W-:Y:S05]  /*34b0*/  BRA `(.L_x_57) ;  /* 0x0000000c00647947 */ /* 0x000fea0003800000 */
.L_x_56:
[----:B------:R-:W-:Y:S01]  /*34c0*/  LOP3.LUT R2, R3, UR5, RZ, 0xfc, !PT ;  /* 0x0000000503027c12 */ /* 0x000fe2000f8efcff */
[----:B------:R-:W-:Y:S03]  /*34d0*/  BSSY.RECONVERGENT B0, `(.L_x_58) ;  /* 0x0000027000007945 */ /* 0x000fe60003800200 */
[----:B------:R-:W-:-:S13]  /*34e0*/  ISETP.NE.U32.AND P0, PT, R2, RZ, PT ;  /* 0x000000ff0200720c */ /* 0x000fda0003f05070 */
[----:B------:R-:W-:Y:S05]  /*34f0*/  @P0 BRA `(.L_x_59) ;  /* 0x0000000000580947 */ /* 0x000fea0003800000 */
[----:B------:R-:W1:Y:S01]  /*3500*/  I2F.U32.RP R22, UR13 ;  /* 0x0000000d00167d06 */ /* 0x000e620008209000 */
[----:B------:R-:W-:Y:S01]  /*3510*/  IMAD.MOV.U32 R24, RZ, RZ, RZ ;  /* 0x000000ffff187224 */ /* 0x000fe200078e00ff */
[----:B------:R-:W-:-:S06]  /*3520*/  ISETP.NE.U32.AND P0, PT, RZ, UR13, PT ;  /* 0x0000000dff007c0c */ /* 0x000fcc000bf05070 */
[----:B-1----:R-:W1:Y:S02]  /*3530*/  MUFU.RCP R21, R22 ;  /* 0x0000001600157308 */ /* 0x002e640000001000 */
[----:B-1----:R-:W-:-:S06]  /*3540*/  IADD3 R21, PT, PT, R21, 0xffffffe, RZ ;  /* 0x0ffffffe15157810 */ /* 0x002fcc0007ffe0ff */
[----:B------:R-:W1:Y:S02]  /*3550*/  F2I.FTZ.U32.TRUNC.NTZ R25, R21 ;  /* 0x0000001500197305 */ /* 0x000e64000021f000 */
[----:B-1----:R-:W-:-:S05]  /*3560*/  IADD3 R2, PT, PT, RZ, -R25, RZ ;  /* 0x80000019ff027210 */ /* 0x002fca0007ffe0ff */
[----:B------:R-:W-:-:S04]  /*3570*/  IMAD R2, R2, UR13, RZ ;  /* 0x0000000d02027c24 */ /* 0x000fc8000f8e02ff */
[----:B------:R-:W-:-:S04]  /*3580*/  IMAD.HI.U32 R3, R25, R2, R24 ;  /* 0x0000000219037227 */ /* 0x000fc800078e0018 */
[----:B------:R-:W-:Y:S02]  /*3590*/  IMAD.MOV.U32 R2, RZ, RZ, RZ ;  /* 0x000000ffff027224 */ /* 0x000fe400078e00ff */
[----:B------:R-:W-:-:S05]  /*35a0*/  IMAD.HI.U32 R30, R3, R20, RZ ;  /* 0x00000014031e7227 */ /* 0x000fca00078e00ff */
[----:B------:R-:W-:-:S05]  /*35b0*/  IADD3 R3, PT, PT, -R30, RZ, RZ ;  /* 0x000000ff1e037210 */ /* 0x000fca0007ffe1ff */
[----:B------:R-:W-:-:S05]  /*35c0*/  IMAD R3, R3, UR13, R20 ;  /* 0x0000000d03037c24 */ /* 0x000fca000f8e0214 */
[----:B------:R-:W-:-:S13]  /*35d0*/  ISETP.GE.U32.AND P2, PT, R3, UR13, PT ;  /* 0x0000000d03007c0c */ /* 0x000fda000bf46070 */
[----:B------:R-:W-:Y:S01]  /*35e0*/  @P2 VIADD R3, R3, -UR13 ;  /* 0x8000000d03032c36 */ /* 0x000fe20008000000 */
[----:B------:R-:W-:-:S04]  /*35f0*/  @P2 IADD3 R30, PT, PT, R30, 0x1, RZ ;  /* 0x000000011e1e2810 */ /* 0x000fc80007ffe0ff */
[----:B------:R-:W-:-:S13]  /*3600*/  ISETP.GE.U32.AND P1, PT, R3, UR13, PT ;  /* 0x0000000d03007c0c */ /* 0x000fda000bf26070 */
[----:B------:R-:W-:Y:S01]  /*3610*/  @P1 VIADD R30, R30, 0x1 ;  /* 0x000000011e1e1836 */ /* 0x000fe20000000000 */
[----:B------:R-:W-:-:S04]  /*3620*/  @!P0 LOP3.LUT R30, RZ, UR13, RZ, 0x33, !PT ;  /* 0x0000000dff1e8c12 */ /* 0x000fc8000f8e33ff */
[----:B------:R-:W-:-:S05]  /*3630*/  IADD3 R3, PT, PT, -R30, RZ, RZ ;  /* 0x000000ff1e037210 */ /* 0x000fca0007ffe1ff */
[----:B------:R-:W-:Y:S01]  /*3640*/  IMAD R3, R3, UR13, R20 ;  /* 0x0000000d03037c24 */ /* 0x000fe2000f8e0214 */
[----:B------:R-:W-:Y:S05]  /*3650*/  BRA `(.L_x_60) ;  /* 0x0000000000387947 */ /* 0x000fea0003800000 */
.L_x_59:
[----:B------:R-:W-:Y:S01]  /*3660*/  IMAD.MOV.U32 R28, RZ, RZ, R20 ;  /* 0x000000ffff1c7224 */ /* 0x000fe200078e0014 */
[----:B------:R-:W-:Y:S01]  /*3670*/  MOV R44, UR13 ;  /* 0x0000000d002c7c02 */ /* 0x000fe20008000f00 */
[----:B------:R-:W-:Y:S01]  /*3680*/  IMAD.MOV.U32 R31, RZ, RZ, R3 ;  /* 0x000000ffff1f7224 */ /* 0x000fe200078e0003 */
[----:B------:R-:W-:Y:S02]  /*3690*/  MOV R35, UR5 ;  /* 0x0000000500237c02 */ /* 0x000fe40008000f00 */
[----:B------:R-:W-:Y:S02]  /*36a0*/  MOV R34, 0x36c0 ;  /* 0x000036c000227802 */ /* 0x000fe40000000f00 */
[----:B-----5:R-:W-:Y:S05]  /*36b0*/  CALL.REL.NOINC `($__internal_1_$__cuda_sm20_div_u64) ;  /* 0x0000005800e87944 */ /* 0x020fea0003c00000 */
[----:B------:R-:W-:Y:S02]  /*36c0*/  IADD3 R2, P0, PT, RZ, -R30, RZ ;  /* 0x8000001eff027210 */ /* 0x000fe40007f1e0ff */
[----:B------:R-:W-:Y:S02]  /*36d0*/  MOV R21, R3 ;  /* 0x0000000300157202 */ /* 0x000fe40000000f00 */
[----:B------:R-:W-:Y:S01]  /*36e0*/  IADD3.X R29, PT, PT, RZ, ~R29, RZ, P0, !PT ;  /* 0x8000001dff1d7210 */ /* 0x000fe200007fe4ff */
[----:B------:R-:W-:-:S04]  /*36f0*/  IMAD.WIDE.U32 R20, R2, UR13, R20 ;  /* 0x0000000d02147c25 */ /* 0x000fc8000f8e0014 */
[----:B------:R-:W-:Y:S01]  /*3700*/  IMAD R29, R29, UR13, RZ ;  /* 0x0000000d1d1d7c24 */ /* 0x000fe2000f8e02ff */
[----:B------:R-:W-:-:S03]  /*3710*/  MOV R3, R20 ;  /* 0x0000001400037202 */ /* 0x000fc60000000f00 */
[----:B------:R-:W-:-:S05]  /*3720*/  IMAD R2, R2, UR5, R29 ;  /* 0x0000000502027c24 */ /* 0x000fca000f8e021d */
[----:B------:R-:W-:Y:S02]  /*3730*/  IADD3 R2, PT, PT, R21, R2, RZ ;  /* 0x0000000215027210 */ /* 0x000fe40007ffe0ff */
.L_x_60:
[----:B------:R-:W-:Y:S05]  /*3740*/  BSYNC.RECONVERGENT B0 ;  /* 0x0000000000007941 */ /* 0x000fea0003800200 */
.L_x_58:
[----:B------:R-:W-:Y:S02]  /*3750*/  ISETP.GE.AND P0, PT, R26, UR22, PT ;  /* 0x000000161a007c0c */ /* 0x000fe4000bf06270 */
[----:B------:R-:W-:Y:S02]  /*3760*/  CS2R R24, SRZ ;  /* 0x0000000000187805 */ /* 0x000fe4000001ff00 */
[----:B------:R-:W-:Y:S02]  /*3770*/  PLOP3.LUT P2, PT, PT, PT, PT, 0x8, 0x80 ;  /* 0x000000000080781c */ /* 0x000fe40003f4e170 */
[----:B------:R-:W-:-:S13]  /*3780*/  ISETP.GE.OR P3, PT, R27, UR23, P0 ;  /* 0x000000171b007c0c */ /* 0x000fda0008766670 */
[--C-:B------:R-:W-:Y:S02]  /*3790*/  @!P3 SHF.R.U64 R3, R3, 0x3, R2.reuse ;  /* 0x000000030303b819 */ /* 0x100fe40000001202 */
[----:B------:R-:W-:Y:S02]  /*37a0*/  @!P3 SHF.R.U32.HI R2, RZ, 0x3, R2 ;  /* 0x00000003ff02b819 */ /* 0x000fe40000011602 */
[----:B------:R-:W-:Y:S02]  /*37b0*/  @!P3 SHF.R.S32.HI R21, RZ, 0x1f, R30 ;  /* 0x0000001fff15b819 */ /* 0x000fe4000001141e */
[----:B------:R-:W-:-:S04]  /*37c0*/  @!P3 ISETP.GT.U32.AND P1, PT, R30, R3, PT ;  /* 0x000000031e00b20c */ /* 0x000fc80003f24070 */
[----:B------:R-:W-:-:S04]  /*37d0*/  @!P3 ISETP.GT.U32.AND.EX P1, PT, R21, R2, PT, P1 ;  /* 0x000000021500b20c */ /* 0x000fc80003f24110 */
[----:B------:R-:W-:-:S13]  /*37e0*/  @!P3 PLOP3.LUT P2, PT, P1, PT, PT, 0x8, 0x80 ;  /* 0x000000000080b81c */ /* 0x000fda0000f4e170 */
[----:B------:R1:W4:Y:S01]  /*37f0*/  @P2 LDG.E.LTC128B.64 R24, desc[UR44][R62.64] ;  /* 0x0000002c3e182981 */ /* 0x000322000c1e1b20 */
[----:B------:R-:W-:Y:S01]  /*3800*/  IADD3 R2, P1, PT, -R54, R60, RZ ;  /* 0x0000003c36027210 */ /* 0x000fe20007f3e1ff */
[----:B------:R-:W-:Y:S04]  /*3810*/  BSSY.RECONVERGENT B0, `(.L_x_61) ;  /* 0x0000028000007945 */ /* 0x000fe80003800200 */
[----:B------:R-:W-:-:S05]  /*3820*/  IMAD.X R3, R61, 0x1, ~R55, P1 ;  /* 0x000000013d037824 */ /* 0x000fca00008e0e37 */
[----:B------:R-:W-:-:S04]  /*3830*/  LOP3.LUT R20, R3, UR5, RZ, 0xfc, !PT ;  /* 0x0000000503147c12 */ /* 0x000fc8000f8efcff */
[----:B------:R-:W-:-:S13]  /*3840*/  ISETP.NE.U32.AND P1, PT, R20, RZ, PT ;  /* 0x000000ff1400720c */ /* 0x000fda0003f25070 */
[----:B-1----:R-:W-:Y:S05]  /*3850*/  @P1 BRA `(.L_x_62) ;  /* 0x0000000000581947 */ /* 0x002fea0003800000 */
[----:B------:R-:W1:Y:S01]  /*3860*/  I2F.U32.RP R21, UR13 ;  /* 0x0000000d00157d06 */ /* 0x000e620008209000 */
[----:B------:R-:W-:Y:S01]  /*3870*/  IMAD.MOV.U32 R22, RZ, RZ, RZ ;  /* 0x000000ffff167224 */ /* 0x000fe200078e00ff */
[----:B------:R-:W-:-:S06]  /*3880*/  ISETP.NE.U32.AND P1, PT, RZ, UR13, PT ;  /* 0x0000000dff007c0c */ /* 0x000fcc000bf25070 */
[----:B-1----:R-:W1:Y:S02]  /*3890*/  MUFU.RCP R20, R21 ;  /* 0x0000001500147308 */ /* 0x002e640000001000 */
[----:B-1----:R-:W-:-:S06]  /*38a0*/  IADD3 R20, PT, PT, R20, 0xffffffe, RZ ;  /* 0x0ffffffe14147810 */ /* 0x002fcc0007ffe0ff */
[----:B------:R-:W1:Y:S02]  /*38b0*/  F2I.FTZ.U32.TRUNC.NTZ R23, R20 ;  /* 0x0000001400177305 */ /* 0x000e64000021f000 */
[----:B-1----:R-:W-:Y:S01]  /*38c0*/  IADD3 R3, PT, PT, RZ, -R23, RZ ;  /* 0x80000017ff037210 */ /* 0x002fe20007ffe0ff */
[----:B------:R-:W-:-:S04]  /*38d0*/  IMAD.MOV.U32 R20, RZ, RZ, RZ ;  /* 0x000000ffff147224 */ /* 0x000fc800078e00ff */
[----:B------:R-:W-:-:S04]  /*38e0*/  IMAD R3, R3, UR13, RZ ;  /* 0x0000000d03037c24 */ /* 0x000fc8000f8e02ff */
[----:B------:R-:W-:-:S06]  /*38f0*/  IMAD.HI.U32 R3, R23, R3, R22 ;  /* 0x0000000317037227 */ /* 0x000fcc00078e0016 */
        /* <DEDUP_REMOVED lines=12> */
.L_x_62:
[----:B------:R-:W-:Y:S01]  /*39c0*/  IMAD.MOV.U32 R28, RZ, RZ, R2 ;  /* 0x000000ffff1c7224 */ /* 0x000fe200078e0002 */
[----:B------:R-:W-:Y:S01]  /*39d0*/  MOV R44, UR13 ;  /* 0x0000000d002c7c02 */ /* 0x000fe20008000f00 */
[----:B------:R-:W-:Y:S01]  /*39e0*/  IMAD.MOV.U32 R31, RZ, RZ, R3 ;  /* 0x000000ffff1f7224 */ /* 0x000fe200078e0003 */
[----:B------:R-:W-:Y:S02]  /*39f0*/  MOV R35, UR5 ;  /* 0x0000000500237c02 */ /* 0x000fe40008000f00 */
[----:B------:R-:W-:Y:S02]  /*3a00*/  MOV R34, 0x3a20 ;  /* 0x00003a2000227802 */ /* 0x000fe40000000f00 */
[----:B----45:R-:W-:Y:S05]  /*3a10*/  CALL.REL.NOINC `($__internal_1_$__cuda_sm20_div_u64) ;  /* 0x0000005800107944 */ /* 0x030fea0003c00000 */
[----:B------:R-:W-:-:S04]  /*3a20*/  IADD3 R21, P1, PT, RZ, -R30, RZ ;  /* 0x8000001eff157210 */ /* 0x000fc80007f3e0ff */
[----:B------:R-:W-:Y:S01]  /*3a30*/  IADD3.X R20, PT, PT, RZ, ~R29, RZ, P1, !PT ;  /* 0x8000001dff147210 */ /* 0x000fe20000ffe4ff */
[----:B------:R-:W-:-:S04]  /*3a40*/  IMAD.WIDE.U32 R22, R21, UR13, R2 ;  /* 0x0000000d15167c25 */ /* 0x000fc8000f8e0002 */
[----:B------:R-:W-:Y:S01]  /*3a50*/  IMAD R20, R20, UR13, RZ ;  /* 0x0000000d14147c24 */ /* 0x000fe2000f8e02ff */
[----:B------:R-:W-:-:S03]  /*3a60*/  MOV R3, R22 ;  /* 0x0000001600037202 */ /* 0x000fc60000000f00 */
[----:B------:R-:W-:-:S05]  /*3a70*/  IMAD R20, R21, UR5, R20 ;  /* 0x0000000515147c24 */ /* 0x000fca000f8e0214 */
[----:B------:R-:W-:Y:S02]  /*3a80*/  IADD3 R20, PT, PT, R20, R23, RZ ;  /* 0x0000001714147210 */ /* 0x000fe40007ffe0ff */
.L_x_63:
[----:B------:R-:W-:Y:S05]  /*3a90*/  BSYNC.RECONVERGENT B0 ;  /* 0x0000000000007941 */ /* 0x000fea0003800200 */
.L_x_61:
[----:B------:R-:W-:Y:S01]  /*3aa0*/  VIADD R2, R27, 0x1 ;  /* 0x000000011b027836 */ /* 0x000fe20000000000 */
[----:B------:R-:W-:Y:S02]  /*3ab0*/  PLOP3.LUT P2, PT, PT, PT, PT, 0x8, 0x80 ;  /* 0x000000000080781c */ /* 0x000fe40003f4e170 */
[----:B------:R-:W-:Y:S02]  /*3ac0*/  CS2R R22, SRZ ;  /* 0x0000000000167805 */ /* 0x000fe4000001ff00 */
[----:B------:R-:W-:-:S13]  /*3ad0*/  ISETP.GE.OR P3, PT, R2, UR23, P0 ;  /* 0x0000001702007c0c */ /* 0x000fda0008766670 */
[--C-:B------:R-:W-:Y:S02]  /*3ae0*/  @!P3 SHF.R.U64 R3, R3, 0x3, R20.reuse ;  /* 0x000000030303b819 */ /* 0x100fe40000001214 */
[----:B------:R-:W-:Y:S02]  /*3af0*/  @!P3 SHF.R.U32.HI R20, RZ, 0x3, R20 ;  /* 0x00000003ff14b819 */ /* 0x000fe40000011614 */
[----:B------:R-:W-:Y:S02]  /*3b00*/  @!P3 SHF.R.S32.HI R21, RZ, 0x1f, R30 ;  /* 0x0000001fff15b819 */ /* 0x000fe4000001141e */
[----:B------:R-:W-:-:S04]  /*3b10*/  @!P3 ISETP.GT.U32.AND P1, PT, R30, R3, PT ;  /* 0x000000031e00b20c */ /* 0x000fc80003f24070 */
[----:B------:R-:W-:-:S04]  /*3b20*/  @!P3 ISETP.GT.U32.AND.EX P1, PT, R21, R20, PT, P1 ;  /* 0x000000141500b20c */ /* 0x000fc80003f24110 */
[----:B------:R-:W-:-:S13]  /*3b30*/  @!P3 PLOP3.LUT P2, PT, P1, PT, PT, 0x8, 0x80 ;  /* 0x000000000080b81c */ /* 0x000fda0000f4e170 */
[----:B------:R-:W-:Y:S02]  /*3b40*/  @P2 IMAD.MOV.U32 R28, RZ, RZ, R60 ;  /* 0x000000ffff1c2224 */ /* 0x000fe400078e003c */
[----:B------:R-:W-:-:S05]  /*3b50*/  @P2 IMAD.MOV.U32 R29, RZ, RZ, R61 ;  /* 0x000000ffff1d2224 */ /* 0x000fca00078e003d */
[----:B------:R1:W4:Y:S01]  /*3b60*/  @P2 LDG.E.LTC128B.64 R22, desc[UR44][R28.64] ;  /* 0x0000002c1c162981 */ /* 0x000322000c1e1b20 */
[----:B------:R-:W-:Y:S01]  /*3b70*/  IADD3 R64, P1, PT, R60, UR13, RZ ;  /* 0x0000000d3c407c10 */ /* 0x000fe2000ff3e0ff */
[----:B------:R-:W-:Y:S03]  /*3b80*/  BSSY.RECONVERGENT B0, `(.L_x_64) ;  /* 0x000002a000007945 */ /* 0x000fe60003800200 */
[----:B------:R-:W-:Y:S02]  /*3b90*/  IADD3.X R65, PT, PT, R61, UR5, RZ, P1, !PT ;  /* 0x000000053d417c10 */ /* 0x000fe40008ffe4ff */
[----:B------:R-:W-:-:S05]  /*3ba0*/  IADD3 R2, P1, PT, -R54, R64, RZ ;  /* 0x0000004036027210 */ /* 0x000fca0007f3e1ff */
        /* <DEDUP_REMOVED lines=26> */
.L_x_65:
        /* <DEDUP_REMOVED lines=13> */
.L_x_66:
[----:B------:R-:W-:Y:S05]  /*3e20*/  BSYNC.RECONVERGENT B0 ;  /* 0x0000000000007941 */ /* 0x000fea0003800200 */
.L_x_64:
[----:B------:R-:W-:Y:S01]  /*3e30*/  VIADD R2, R27, 0x2 ;  /* 0x000000021b027836 */ /* 0x000fe20000000000 */
[----:B------:R-:W-:-:S04]  /*3e40*/  PLOP3.LUT P2, PT, PT, PT, PT, 0x8, 0x80 ;  /* 0x000000000080781c */ /* 0x000fc80003f4e170 */
[----:B------:R-:W-:-:S13]  /*3e50*/  ISETP.GE.OR P3, PT, R2, UR23, P0 ;  /* 0x0000001702007c0c */ /* 0x000fda0008766670 */
[--C-:B------:R-:W-:Y:S02]  /*3e60*/  @!P3 SHF.R.U64 R3, R3, 0x3, R20.reuse ;  /* 0x000000030303b819 */ /* 0x100fe40000001214 */
[----:B------:R-:W-:Y:S02]  /*3e70*/  @!P3 SHF.R.U32.HI R20, RZ, 0x3, R20 ;  /* 0x00000003ff14b819 */ /* 0x000fe40000011614 */
[----:B------:R-:W-:Y:S02]  /*3e80*/  @!P3 SHF.R.S32.HI R21, RZ, 0x1f, R30 ;  /* 0x0000001fff15b819 */ /* 0x000fe4000001141e */
[----:B------:R-:W-:-:S04]  /*3e90*/  @!P3 ISETP.GT.U32.AND P1, PT, R30, R3, PT ;  /* 0x000000031e00b20c */ /* 0x000fc80003f24070 */
[----:B------:R-:W-:Y:S02]  /*3ea0*/  @!P3 ISETP.GT.U32.AND.EX P1, PT, R21, R20, PT, P1 ;  /* 0x000000141500b20c */ /* 0x000fe40003f24110 */
[----:B------:R-:W-:Y:S02]  /*3eb0*/  CS2R R20, SRZ ;  /* 0x0000000000147805 */ /* 0x000fe4000001ff00 */
[----:B------:R-:W-:-:S13]  /*3ec0*/  @!P3 PLOP3.LUT P2, PT, P1, PT, PT, 0x8, 0x80 ;  /* 0x000000000080b81c */ /* 0x000fda0000f4e170 */
        /* <DEDUP_REMOVED lines=24> */
[----:B------:R-:W-:Y:S01]  /*4050*/  ISETP.GE.U32.AND P2, PT, R3, UR13, PT ;  /* 0x0000000d03007c0c */ /* 0x000fe2000bf46070 */
[----:B------:R-:W-:-:S12]  /*4060*/  IMAD.MOV.U32 R3, RZ, RZ, RZ ;  /* 0x000000ffff037224 */ /* 0x000fd800078e00ff */
[----:B------:R-:W-:Y:S01]  /*4070*/  @P2 VIADD R30, R30, 0x1 ;  /* 0x000000011e1e2836 */ /* 0x000fe20000000000 */
[----:B------:R-:W-:-:S04]  /*4080*/  @!P1 LOP3.LUT R30, RZ, UR13, RZ, 0x33, !PT ;  /* 0x0000000dff1e9c12 */ /* 0x000fc8000f8e33ff */
[----:B------:R-:W-:-:S05]  /*4090*/  IADD3 R29, PT, PT, -R30, RZ, RZ ;  /* 0x000000ff1e1d7210 */ /* 0x000fca0007ffe1ff */
[----:B------:R-:W-:Y:S01]  /*40a0*/  IMAD R2, R29, UR13, R2 ;  /* 0x0000000d1d027c24 */ /* 0x000fe2000f8e0202 */
[----:B------:R-:W-:Y:S05]  /*40b0*/  BRA `(.L_x_69) ;  /* 0x0000000000307947 */ /* 0x000fea0003800000 */
.L_x_68:
        /* <DEDUP_REMOVED lines=9> */
[----:B------:R-:W-:-:S04]  /*4150*/  IMAD R28, R28, UR13, RZ ;  /* 0x0000000d1c1c7c24 */ /* 0x000fc8000f8e02ff */
[----:B------:R-:W-:-:S05]  /*4160*/  IMAD R28, R31, UR5, R28 ;  /* 0x000000051f1c7c24 */ /* 0x000fca000f8e021c */
[----:B------:R-:W-:Y:S02]  /*4170*/  IADD3 R3, PT, PT, R28, R3, RZ ;  /* 0x000000031c037210 */ /* 0x000fe40007ffe0ff */
.L_x_69:
[----:B------:R-:W-:Y:S05]  /*4180*/  BSYNC.RECONVERGENT B0 ;  /* 0x0000000000007941 */ /* 0x000fea0003800200 */
.L_x_67:
        /* <DEDUP_REMOVED lines=10> */
[----:B------:R-:W-:Y:S05]  /*4230*/  @!P1 BRA `(.L_x_57) ;  /* 0x0000000000049947 */ /* 0x000fea0003800000 */
[----:B------:R1:W4:Y:S02]  /*4240*/  LDG.E.LTC128B.64 R2, desc[UR44][R62.64] ;  /* 0x0000002c3e027981 */ /* 0x000324000c1e1b20 */
.L_x_57:
[----:B------:R-:W-:Y:S05]  /*4250*/  BSYNC.RECONVERGENT B1 ;  /* 0x0000000000017941 */ /* 0x000fea0003800200 */
.L_x_55:
[----:B------:R-:W-:Y:S01]  /*4260*/  BAR.SYNC.DEFER_BLOCKING 0x0 ;  /* 0x0000000000007b1d */ /* 0x000fe20000010000 */
[----:B------:R-:W-:Y:S01]  /*4270*/  IMAD.U32 R29, RZ, RZ, UR14 ;  /* 0x0000000eff1d7e24 */ /* 0x000fe2000f8e00ff */
[----:B------:R-:W-:Y:S01]  /*4280*/  UIMAD UR14, UR15, 0x38, URZ ;  /* 0x000000380f0e78a4 */ /* 0x000fe2000f8e02ff */
[----:B------:R-:W-:-:S03]  /*4290*/  IADD3 R66, P0, PT, R56, UR7, RZ ;  /* 0x0000000738427c10 */ /* 0x000fc6000ff1e0ff */
[----:B------:R-:W-:Y:S01]  /*42a0*/  BSSY.RECONVERGENT B1, `(.L_x_70) ;  /* 0x00000fb000017945 */ /* 0x000fe20003800200 */
[----:B------:R-:W-:Y:S01]  /*42b0*/  IADD3.X R67, PT, PT, R57, UR12, RZ, P0, !PT ;  /* 0x0000000c39437c10 */ /* 0x000fe200087fe4ff */
[----:B------:R-:W-:-:S04]  /*42c0*/  DEPBAR.LE SB5, 0x2 ;  /* 0x0000d0800000791a */ /* 0x000fc80000000000 */
[----:B------:R2:W-:Y:S04]  /*42d0*/  STS.128 [R47], R4 ;  /* 0x000000042f007388 */ /* 0x0005e80000000c00 */
[----:B------:R3:W-:Y:S01]  /*42e0*/  STS.128 [R47+0x40], R8 ;  /* 0x000040082f007388 */ /* 0x0007e20000000c00 */
[----:B------:R-:W-:Y:S01]  /*42f0*/  BAR.SYNC.DEFER_BLOCKING 0x0 ;  /* 0x0000000000007b1d */ /* 0x000fe20000010000 */
[----:B--2---:R-:W-:-:S05]  /*4300*/  IADD3 R4, PT, PT, R27, 0x8, RZ ;  /* 0x000000081b047810 */ /* 0x004fca0007ffe0ff */
[----:B------:R-:W2:Y:S01]  /*4310*/  LDS.64 R64, [R37+UR6] ;  /* 0x0000000625407984 */ /* 0x000ea20008000a00 */
[----:B---3--:R-:W-:-:S03]  /*4320*/  MOV R10, R60 ;  /* 0x0000003c000a7202 */ /* 0x008fc60000000f00 */
[----:B-1----:R-:W1:Y:S01]  /*4330*/  LDS.64 R62, [R37+UR6+0x120] ;  /* 0x00012006253e7984 */ /* 0x002e620008000a00 */
[----:B------:R-:W-:-:S03]  /*4340*/  IMAD.MOV.U32 R11, RZ, RZ, R61 ;  /* 0x000000ffff0b7224 */ /* 0x000fc600078e003d */
[----:B------:R-:W3:Y:S01]  /*4350*/  LDS.64 R30, [R37+UR6+0x240] ;  /* 0x00024006251e7984 */ /* 0x000ee20008000a00 */
[----:B------:R-:W-:-:S03]  /*4360*/  IMAD.WIDE.U32 R10, R29, 0x38, R10 ;  /* 0x000000381d0a7825 */ /* 0x000fc600078e000a */
[----:B------:R-:W3:Y:S01]  /*4370*/  LDS.64 R32, [R37+UR6+0x360] ;  /* 0x0003600625207984 */ /* 0x000ee20008000a00 */
[----:B------:R-:W-:Y:S01]  /*4380*/  VIADD R7, R11, UR14 ;  /* 0x0000000e0b077c36 */ /* 0x000fe20008000000 */
[-C--:B--2---:R-:W-:Y:S02]  /*4390*/  DMUL R64, R64, R52.reuse ;  /* 0x0000003440407228 */ /* 0x084fe40000000000 */
[-C--:B-1----:R-:W-:Y:S02]  /*43a0*/  DMUL R62, R62, R52.reuse ;  /* 0x000000343e3e7228 */ /* 0x082fe40000000000 */
[----:B---3--:R-:W-:-:S04]  /*43b0*/  DMUL R30, R30, R52 ;  /* 0x000000341e1e7228 */ /* 0x008fc80000000000 */
[----:B----4-:R-:W-:Y:S02]  /*43c0*/  DFMA R64, R24, R50, R64 ;  /* 0x000000321840722b */ /* 0x010fe40000000040 */
[----:B------:R-:W-:Y:S02]  /*43d0*/  DMUL R8, R32, R52 ;  /* 0x0000003420087228 */ /* 0x000fe40000000000 */
[-C--:B------:R-:W-:Y:S02]  /*43e0*/  DFMA R62, R22, R50.reuse, R62 ;  /* 0x00000032163e722b */ /* 0x080fe4000000003e */
[----:B------:R-:W-:-:S04]  /*43f0*/  DFMA R60, R20, R50, R30 ;  /* 0x00000032143c722b */ /* 0x000fc8000000001e */
[----:B------:R-:W-:Y:S01]  /*4400*/  DFMA R8, R2, R50, R8 ;  /* 0x000000320208722b */ /* 0x000fe20000000008 */
[----:B------:R-:W-:Y:S10]  /*4410*/  BRA.U UP0, `(.L_x_71) ;  /* 0x0000000100447547 */ /* 0x000ff4000b800000 */
[----:B------:R-:W-:Y:S01]  /*4420*/  ISETP.GE.AND P0, PT, R26, UR22, PT ;  /* 0x000000161a007c0c */ /* 0x000fe2000bf06270 */
[C---:B------:R-:W-:Y:S01]  /*4430*/  VIADD R6, R27.reuse, 0x1 ;  /* 0x000000011b067836 */ /* 0x040fe20000000000 */
[----:B------:R-:W-:Y:S01]  /*4440*/  IADD3 R30, P1, PT, R66, UR7, RZ ;  /* 0x00000007421e7c10 */ /* 0x000fe2000ff3e0ff */
[C---:B------:R-:W-:Y:S01]  /*4450*/  VIADD R5, R27.reuse, 0x2 ;  /* 0x000000021b057836 */ /* 0x040fe20000000000 */
[----:B------:R-:W-:Y:S02]  /*4460*/  ISETP.LT.AND P4, PT, R27, UR23, !P0 ;  /* 0x000000171b007c0c */ /* 0x000fe4000c781270 */
[----:B------:R-:W-:Y:S02]  /*4470*/  ISETP.LT.AND P3, PT, R6, UR23, !P0 ;  /* 0x0000001706007c0c */ /* 0x000fe4000c761270 */
[----:B------:R-:W-:Y:S02]  /*4480*/  ISETP.LT.AND P2, PT, R5, UR23, !P0 ;  /* 0x0000001705007c0c */ /* 0x000fe4000c741270 */
[----:B------:R-:W-:-:S02]  /*4490*/  IADD3.X R31, PT, PT, R67, UR12, RZ, P1, !PT ;  /* 0x0000000c431f7c10 */ /* 0x000fc40008ffe4ff */
[----:B------:R-:W-:Y:S02]  /*44a0*/  ISETP.LT.AND P1, PT, R28, UR23, !P0 ;  /* 0x000000171c007c0c */ /* 0x000fe4000c721270 */
[----:B------:R-:W-:-:S03]  /*44b0*/  IADD3 R28, P0, PT, R30, UR7, RZ ;  /* 0x000000071e1c7c10 */ /* 0x000fc6000ff1e0ff */
[----:B------:R3:W-:Y:S01]  /*44c0*/  @P4 STG.E.64 desc[UR44][R56.64], R64 ;  /* 0x0000004038004986 */ /* 0x0007e2000c101b2c */
[----:B------:R-:W-:-:S03]  /*44d0*/  IADD3.X R29, PT, PT, R31, UR12, RZ, P0, !PT ;  /* 0x0000000c1f1d7c10 */ /* 0x000fc600087fe4ff */
[----:B------:R3:W-:Y:S04]  /*44e0*/  @P3 STG.E.64 desc[UR44][R66.64], R62 ;  /* 0x0000003e42003986 */ /* 0x0007e8000c101b2c */
[----:B------:R3:W-:Y:S01]  /*44f0*/  @P2 STG.E.64 desc[UR44][R30.64], R60 ;  /* 0x0000003c1e002986 */ /* 0x0007e2000c101b2c */
[----:B------:R-:W-:Y:S05]  /*4500*/  @!P1 BRA `(.L_x_72) ;  /* 0x0000000c00509947 */ /* 0x000fea0003800000 */
[----:B------:R1:W-:Y:S01]  /*4510*/  STG.E.64 desc[UR44][R28.64], R8 ;  /* 0x000000081c007986 */ /* 0x0003e2000c101b2c */
[----:B------:R-:W-:Y:S05]  /*4520*/  BRA `(.L_x_72) ;  /* 0x0000000c00487947 */ /* 0x000fea0003800000 */
.L_x_71:
        /* <DEDUP_REMOVED lines=26> */
.L_x_74:
        /* <DEDUP_REMOVED lines=8> */
[----:B------:R-:W-:-:S05]  /*4750*/  IADD3.X R29, PT, PT, RZ, ~R29, RZ, P0, !PT ;  /* 0x8000001dff1d7210 */ /* 0x000fca00007fe4ff */
[----:B------:R-:W-:Y:S02]  /*4760*/  IMAD R6, R29, UR7, RZ ;  /* 0x000000071d067c24 */ /* 0x000fe4000f8e02ff */
[----:B------:R-:W-:-:S04]  /*4770*/  IMAD.WIDE.U32 R28, R5, UR7, R48 ;  /* 0x00000007051c7c25 */ /* 0x000fc8000f8e0030 */
[----:B------:R-:W-:Y:S01]  /*4780*/  IMAD R6, R5, UR12, R6 ;  /* 0x0000000c05067c24 */ /* 0x000fe2000f8e0206 */
[----:B------:R-:W-:-:S04]  /*4790*/  MOV R5, R28 ;  /* 0x0000001c00057202 */ /* 0x000fc80000000f00 */
[----:B------:R-:W-:Y:S02]  /*47a0*/  IADD3 R6, PT, PT, R29, R6, RZ ;  /* 0x000000061d067210 */ /* 0x000fe40007ffe0ff */
.L_x_75:
[----:B------:R-:W-:Y:S05]  /*47b0*/  BSYNC.RECONVERGENT B0 ;  /* 0x0000000000007941 */ /* 0x000fea0003800200 */
.L_x_73:
[----:B------:R-:W-:Y:S01]  /*47c0*/  ISETP.GE.AND P0, PT, R26, UR22, PT ;  /* 0x000000161a007c0c */ /* 0x000fe2000bf06270 */
[----:B------:R-:W-:Y:S01]  /*47d0*/  BSSY.RECONVERGENT B0, `(.L_x_76) ;  /* 0x0000031000007945 */ /* 0x000fe20003800200 */
[----:B------:R-:W-:Y:S02]  /*47e0*/  PLOP3.LUT P2, PT, PT, PT, PT, 0x8, 0x80 ;  /* 0x000000000080781c */ /* 0x000fe40003f4e170 */
[----:B------:R-:W-:-:S13]  /*47f0*/  ISETP.GE.OR P3, PT, R27, UR23, P0 ;  /* 0x000000171b007c0c */ /* 0x000fda0008766670 */
[--C-:B------:R-:W-:Y:S02]  /*4800*/  @!P3 SHF.R.U64 R5, R5, 0x3, R6.reuse ;  /* 0x000000030505b819 */ /* 0x100fe40000001206 */
[----:B------:R-:W-:Y:S02]  /*4810*/  @!P3 SHF.R.U32.HI R6, RZ, 0x3, R6 ;  /* 0x00000003ff06b819 */ /* 0x000fe40000011606 */
[----:B------:R-:W-:Y:S02]  /*4820*/  @!P3 SHF.R.S32.HI R29, RZ, 0x1f, R30 ;  /* 0x0000001fff1db819 */ /* 0x000fe4000001141e */
[----:B------:R-:W-:-:S04]  /*4830*/  @!P3 ISETP.GT.U32.AND P1, PT, R30, R5, PT ;  /* 0x000000051e00b20c */ /* 0x000fc80003f24070 */
[----:B------:R-:W-:-:S04]  /*4840*/  @!P3 ISETP.GT.U32.AND.EX P1, PT, R29, R6, PT, P1 ;  /* 0x000000061d00b20c */ /* 0x000fc80003f24110 */
[----:B------:R-:W-:Y:S02]  /*4850*/  @!P3 PLOP3.LUT P2, PT, P1, PT, PT, 0x8, 0x80 ;  /* 0x000000000080b81c */ /* 0x000fe40000f4e170 */
[----:B------:R-:W-:-:S04]  /*4860*/  IADD3 R48, P1, PT, R66, -UR10, RZ ;  /* 0x8000000a42307c10 */ /* 0x000fc8000ff3e0ff */
[----:B------:R-:W-:-:S04]  /*4870*/  IADD3.X R49, PT, PT, R67, ~UR11, RZ, P1, !PT ;  /* 0x8000000b43317c10 */ /* 0x000fc80008ffe4ff */
[----:B------:R-:W-:-:S03]  /*4880*/  LOP3.LUT R5, R49, UR12, RZ, 0xfc, !PT ;  /* 0x0000000c31057c12 */ /* 0x000fc6000f8efcff */
[----:B------:R1:W-:Y:S01]  /*4890*/  @P2 STG.E.64 desc[UR44][R56.64], R64 ;  /* 0x0000004038002986 */ /* 0x0003e2000c101b2c */
[----:B------:R-:W-:-:S13]  /*48a0*/  ISETP.NE.U32.AND P1, PT, R5, RZ, PT ;  /* 0x000000ff0500720c */ /* 0x000fda0003f25070 */
[----:B------:R-:W-:Y:S05]  /*48b0*/  @P1 BRA `(.L_x_77) ;  /* 0x0000000000581947 */ /* 0x000fea0003800000 */
[----:B------:R-:W2:Y:S01]  /*48c0*/  I2F.U32.RP R28, UR7 ;  /* 0x00000007001c7d06 */ /* 0x000ea20008209000 */
[----:B------:R-:W-:Y:S01]  /*48d0*/  IMAD.MOV.U32 R30, RZ, RZ, RZ ;  /* 0x000000ffff1e7224 */ /* 0x000fe200078e00ff */
[----:B------:R-:W-:-:S06]  /*48e0*/  ISETP.NE.U32.AND P1, PT, RZ, UR7, PT ;  /* 0x00000007ff007c0c */ /* 0x000fcc000bf25070 */
[----:B--2---:R-:W2:Y:S02]  /*48f0*/  MUFU.RCP R6, R28 ;  /* 0x0000001c00067308 */ /* 0x004ea40000001000 */
[----:B--2---:R-:W-:-:S06]  /*4900*/  IADD3 R6, PT, PT, R6, 0xffffffe, RZ ;  /* 0x0ffffffe06067810 */ /* 0x004fcc0007ffe0ff */
[----:B------:R-:W2:Y:S02]  /*4910*/  F2I.FTZ.U32.TRUNC.NTZ R31, R6 ;  /* 0x00000006001f7305 */ /* 0x000ea4000021f000 */
[----:B--2---:R-:W-:Y:S01]  /*4920*/  IADD3 R5, PT, PT, RZ, -R31, RZ ;  /* 0x8000001fff057210 */ /* 0x004fe20007ffe0ff */
        /* <DEDUP_REMOVED lines=15> */
.L_x_77:
[----:B------:R-:W-:Y:S01]  /*4a20*/  IMAD.MOV.U32 R28, RZ, RZ, R48 ;  /* 0x000000ffff1c7224 */ /* 0x000fe200078e0030 */
[----:B------:R-:W-:Y:S01]  /*4a30*/  MOV R44, UR7 ;  /* 0x00000007002c7c02 */ /* 0x000fe20008000f00 */
[----:B------:R-:W-:Y:S01]  /*4a40*/  IMAD.MOV.U32 R31, RZ, RZ, R49 ;  /* 0x000000ffff1f7224 */ /* 0x000fe200078e0031 */
[----:B------:R-:W-:Y:S02]  /*4a50*/  MOV R35, UR12 ;  /* 0x0000000c00237c02 */ /* 0x000fe40008000f00 */
[----:B------:R-:W-:Y:S02]  /*4a60*/  MOV R34, 0x4a80 ;  /* 0x00004a8000227802 */ /* 0x000fe40000000f00 */
[----:B-1---5:R-:W-:Y:S05]  /*4a70*/  CALL.REL.NOINC `($__internal_1_$__cuda_sm20_div_u64) ;  /* 0x0000004400f87944 */ /* 0x022fea0003c00000 */
[----:B------:R-:W-:-:S04]  /*4a80*/  IADD3 R5, P1, PT, RZ, -R30, RZ ;  /* 0x8000001eff057210 */ /* 0x000fc80007f3e0ff */
[----:B------:R-:W-:Y:S01]  /*4a90*/  IADD3.X R6, PT, PT, RZ, ~R29, RZ, P1, !PT ;  /* 0x8000001dff067210 */ /* 0x000fe20000ffe4ff */
[----:B------:R-:W-:-:S04]  /*4aa0*/  IMAD.WIDE.U32 R48, R5, UR7, R48 ;  /* 0x0000000705307c25 */ /* 0x000fc8000f8e0030 */
[----:B------:R-:W-:-:S04]  /*4ab0*/  IMAD R6, R6, UR7, RZ ;  /* 0x0000000706067c24 */ /* 0x000fc8000f8e02ff */
[----:B------:R-:W-:-:S05]  /*4ac0*/  IMAD R6, R5, UR12, R6 ;  /* 0x0000000c05067c24 */ /* 0x000fca000f8e0206 */
[----:B------:R-:W-:Y:S02]  /*4ad0*/  IADD3 R6, PT, PT, R6, R49, RZ ;  /* 0x0000003106067210 */ /* 0x000fe40007ffe0ff */
.L_x_78:
[----:B------:R-:W-:Y:S05]  /*4ae0*/  BSYNC.RECONVERGENT B0 ;  /* 0x0000000000007941 */ /* 0x000fea0003800200 */
.L_x_76:
[----:B------:R-:W-:Y:S01]  /*4af0*/  VIADD R5, R27, 0x1 ;  /* 0x000000011b057836 */ /* 0x000fe20000000000 */
[----:B------:R-:W-:Y:S01]  /*4b00*/  PLOP3.LUT P2, PT, PT, PT, PT, 0x8, 0x80 ;  /* 0x000000000080781c */ /* 0x000fe20003f4e170 */
[----:B------:R-:W-:Y:S03]  /*4b10*/  BSSY.RECONVERGENT B0, `(.L_x_79) ;  /* 0x0000034000007945 */ /* 0x000fe60003800200 */
[----:B------:R-:W-:-:S13]  /*4b20*/  ISETP.GE.OR P3, PT, R5, UR23, P0 ;  /* 0x0000001705007c0c */ /* 0x000fda0008766670 */
[--C-:B------:R-:W-:Y:S02]  /*4b30*/  @!P3 SHF.R.U64 R5, R48, 0x3, R6.reuse ;  /* 0x000000033005b819 */ /* 0x100fe40000001206 */
[----:B------:R-:W-:Y:S02]  /*4b40*/  @!P3 SHF.R.U32.HI R6, RZ, 0x3, R6 ;  /* 0x00000003ff06b819 */ /* 0x000fe40000011606 */
[----:B------:R-:W-:Y:S02]  /*4b50*/  @!P3 SHF.R.S32.HI R29, RZ, 0x1f, R30 ;  /* 0x0000001fff1db819 */ /* 0x000fe4000001141e */
[----:B------:R-:W-:-:S04]  /*4b60*/  @!P3 ISETP.GT.U32.AND P1, PT, R30, R5, PT ;  /* 0x000000051e00b20c */ /* 0x000fc80003f24070 */
[----:B------:R-:W-:-:S04]  /*4b70*/  @!P3 ISETP.GT.U32.AND.EX P1, PT, R29, R6, PT, P1 ;  /* 0x000000061d00b20c */ /* 0x000fc80003f24110 */
[----:B------:R-:W-:Y:S02]  /*4b80*/  @!P3 PLOP3.LUT P2, PT, P1, PT, PT, 0x8, 0x80 ;  /* 0x000000000080b81c */ /* 0x000fe40000f4e170 */
[----:B------:R-:W-:-:S04]  /*4b90*/  IADD3 R48, P1, PT, R66, UR7, RZ ;  /* 0x0000000742307c10 */ /* 0x000fc8000ff3e0ff */
[----:B------:R-:W-:Y:S02]  /*4ba0*/  IADD3.X R49, PT, PT, R67, UR12, RZ, P1, !PT ;  /* 0x0000000c43317c10 */ /* 0x000fe40008ffe4ff */
[----:B-1----:R-:W-:-:S04]  /*4bb0*/  IADD3 R56, P1, PT, R48, -UR10, RZ ;  /* 0x8000000a30387c10 */ /* 0x002fc8000ff3e0ff */
[----:B------:R-:W-:Y:S01]  /*4bc0*/  IADD3.X R57, PT, PT, R49, ~UR11, RZ, P1, !PT ;  /* 0x8000000b31397c10 */ /* 0x000fe20008ffe4ff */
[----:B------:R-:W-:Y:S02]  /*4bd0*/  @P2 IMAD.MOV.U32 R28, RZ, RZ, R66 ;  /* 0x000000ffff1c2224 */ /* 0x000fe400078e0042 */
[----:B------:R-:W-:Y:S01]  /*4be0*/  @P2 IMAD.MOV.U32 R29, RZ, RZ, R67 ;  /* 0x000000ffff1d2224 */ /* 0x000fe200078e0043 */
[----:B------:R-:W-:-:S04]  /*4bf0*/  LOP3.LUT R5, R57, UR12, RZ, 0xfc, !PT ;  /* 0x0000000c39057c12 */ /* 0x000fc8000f8efcff */
[----:B------:R1:W-:Y:S01]  /*4c00*/  @P2 STG.E.64 desc[UR44][R28.64], R62 ;  /* 0x0000003e1c002986 */ /* 0x0003e2000c101b2c */
[----:B------:R-:W-:-:S13]  /*4c10*/  ISETP.NE.U32.AND P1, PT, R5, RZ, PT ;  /* 0x000000ff0500720c */ /* 0x000fda0003f25070 */
[----:B------:R-:W-:Y:S05]  /*4c20*/  @P1 BRA `(.L_x_80) ;  /* 0x0000000000581947 */ /* 0x000fea0003800000 */
[----:B-1----:R-:W1:Y:S01]  /*4c30*/  I2F.U32.RP R28, UR7 ;  /* 0x00000007001c7d06 */ /* 0x002e620008209000 */
        /* <DEDUP_REMOVED lines=21> */
.L_x_80:
[----:B-1----:R-:W-:Y:S01]  /*4d90*/  IMAD.MOV.U32 R28, RZ, RZ, R56 ;  /* 0x000000ffff1c7224 */ /* 0x002fe200078e0038 */
[----:B------:R-:W-:Y:S01]  /*4da0*/  MOV R44, UR7 ;  /* 0x00000007002c7c02 */ /* 0x000fe20008000f00 */
[----:B------:R-:W-:Y:S01]  /*4db0*/  IMAD.MOV.U32 R31, RZ, RZ, R57 ;  /* 0x000000ffff1f7224 */ /* 0x000fe200078e0039 */
[----:B------:R-:W-:Y:S02]  /*4dc0*/  MOV R35, UR12 ;  /* 0x0000000c00237c02 */ /* 0x000fe40008000f00 */
[----:B------:R-:W-:Y:S02]  /*4dd0*/  MOV R34, 0x4df0 ;  /* 0x00004df000227802 */ /* 0x000fe40000000f00 */
[----:B-----5:R-:W-:Y:S05]  /*4de0*/  CALL.REL.NOINC `($__internal_1_$__cuda_sm20_div_u64) ;  /* 0x00000044001c7944 */ /* 0x020fea0003c00000 */
[----:B------:R-:W-:-:S04]  /*4df0*/  IADD3 R5, P1, PT, RZ, -R30, RZ ;  /* 0x8000001eff057210 */ /* 0x000fc80007f3e0ff */
[----:B------:R-:W-:Y:S01]  /*4e00*/  IADD3.X R6, PT, PT, RZ, ~R29, RZ, P1, !PT ;  /* 0x8000001dff067210 */ /* 0x000fe20000ffe4ff */
[----:B------:R-:W-:-:S04]  /*4e10*/  IMAD.WIDE.U32 R56, R5, UR7, R56 ;  /* 0x0000000705387c25 */ /* 0x000fc8000f8e0038 */
[----:B------:R-:W-:-:S04]  /*4e20*/  IMAD R6, R6, UR7, RZ ;  /* 0x0000000706067c24 */ /* 0x000fc8000f8e02ff */
[----:B------:R-:W-:-:S05]  /*4e30*/  IMAD R6, R5, UR12, R6 ;  /* 0x0000000c05067c24 */ /* 0x000fca000f8e0206 */
[----:B------:R-:W-:Y:S02]  /*4e40*/  IADD3 R6, PT, PT, R6, R57, RZ ;  /* 0x0000003906067210 */ /* 0x000fe40007ffe0ff */
.L_x_81:
[----:B------:R-:W-:Y:S05]  /*4e50*/  BSYNC.RECONVERGENT B0 ;  /* 0x0000000000007941 */ /* 0x000fea0003800200 */
.L_x_79:
        /* <DEDUP_REMOVED lines=12> */
[----:B------:R-:W-:-:S04]  /*4f20*/  IADD3 R58, P1, PT, R56, -UR10, RZ ;  /* 0x8000000a383a7c10 */ /* 0x000fc8000ff3e0ff */
[----:B------:R-:W-:Y:S01]  /*4f30*/  IADD3.X R59, PT, PT, R57, ~UR11, RZ, P1, !PT ;  /* 0x8000000b393b7c10 */ /* 0x000fe20008ffe4ff */
[----:B------:R1:W-:Y:S03]  /*4f40*/  @P2 STG.E.64 desc[UR44][R48.64], R60 ;  /* 0x0000003c30002986 */ /* 0x0003e6000c101b2c */
[----:B------:R-:W-:-:S04]  /*4f50*/  LOP3.LUT R5, R59, UR12, RZ, 0xfc, !PT ;  /* 0x0000000c3b057c12 */ /* 0x000fc8000f8efcff */
        /* <DEDUP_REMOVED lines=24> */
.L_x_83:
        /* <DEDUP_REMOVED lines=12> */
.L_x_84:
[----:B------:R-:W-:Y:S05]  /*51a0*/  BSYNC.RECONVERGENT B0 ;  /* 0x0000000000007941 */ /* 0x000fea0003800200 */
.L_x_82:
[----:B------:R-:W-:Y:S01]  /*51b0*/  VIADD R5, R27, 0x3 ;  /* 0x000000031b057836 */ /* 0x000fe20000000000 */
[----:B------:R-:W-:-:S04]  /*51c0*/  PLOP3.LUT P1, PT, PT, PT, PT, 0x8, 0x80 ;  /* 0x000000000080781c */ /* 0x000fc80003f2e170 */
[----:B------:R-:W-:-:S13]  /*51d0*/  ISETP.GE.OR P2, PT, R5, UR23, P0 ;  /* 0x0000001705007c0c */ /* 0x000fda0008746670 */
[--C-:B------:R-:W-:Y:S02]  /*51e0*/  @!P2 SHF.R.U64 R5, R58, 0x3, R6.reuse ;  /* 0x000000033a05a819 */ /* 0x100fe40000001206 */
[----:B------:R-:W-:Y:S02]  /*51f0*/  @!P2 SHF.R.U32.HI R6, RZ, 0x3, R6 ;  /* 0x00000003ff06a819 */ /* 0x000fe40000011606 */
[----:B------:R-:W-:Y:S02]  /*5200*/  @!P2 SHF.R.S32.HI R29, RZ, 0x1f, R30 ;  /* 0x0000001fff1da819 */ /* 0x000fe4000001141e */
[----:B------:R-:W-:-:S04]  /*5210*/  @!P2 ISETP.GT.U32.AND P0, PT, R30, R5, PT ;  /* 0x000000051e00a20c */ /* 0x000fc80003f04070 */
[----:B------:R-:W-:-:S04]  /*5220*/  @!P2 ISETP.GT.U32.AND.EX P0, PT, R29, R6, PT, P0 ;  /* 0x000000061d00a20c */ /* 0x000fc80003f04100 */
[----:B------:R-:W-:-:S13]  /*5230*/  @!P2 PLOP3.LUT P1, PT, P0, PT, PT, 0x8, 0x80 ;  /* 0x000000000080a81c */ /* 0x000fda000072e170 */
[----:B------:R2:W-:Y:S02]  /*5240*/  @P1 STG.E.64 desc[UR44][R56.64], R8 ;  /* 0x0000000838001986 */ /* 0x0005e4000c101b2c */
.L_x_72:
[----:B------:R-:W-:Y:S05]  /*5250*/  BSYNC.RECONVERGENT B1 ;  /* 0x0000000000017941 */ /* 0x000fea0003800200 */
.L_x_70:
[----:B------:R-:W-:Y:S01]  /*5260*/  UISETP.GT.AND UP0, UPT, UR19, UR20, UPT ;  /* 0x000000141300728c */ /* 0x000fe2000bf04270 */
[----:B-12---:R-:W-:Y:S01]  /*5270*/  MOV R8, UR8 ;  /* 0x0000000800087c02 */ /* 0x006fe20008000f00 */
[----:B------:R-:W-:Y:S01]  /*5280*/  UIMAD UR8, UR9, 0x38, URZ ;  /* 0x00000038090878a4 */ /* 0x000fe2000f8e02ff */
[----:B------:R-:W-:Y:S03]  /*5290*/  BSSY.RECONVERGENT B1, `(.L_x_85) ;  /* 0x00000f5000017945 */ /* 0x000fe60003800200 */
[----:B------:R-:W-:-:S05]  /*52a0*/  IMAD.WIDE.U32 R8, R8, 0x38, R66 ;  /* 0x0000003808087825 */ /* 0x000fca00078e0042 */
[----:B------:R-:W-:Y:S01]  /*52b0*/  IADD3 R5, PT, PT, R9, UR8, RZ ;  /* 0x0000000809057c10 */ /* 0x000fe2000fffe0ff */
[----:B------:R-:W-:Y:S05]  /*52c0*/  BRA.U !UP0, `(.L_x_86) ;  /* 0x0000000d08707547 */ /* 0x000fea000b800000 */
[----:B------:R-:W-:Y:S01]  /*52d0*/  IADD3 R48, P0, PT, -R54, R10, RZ ;  /* 0x0000000a36307210 */ /* 0x000fe20007f1e1ff */
[----:B------:R-:W-:Y:S04]  /*52e0*/  BSSY.RECONVERGENT B0, `(.L_x_87) ;  /* 0x0000028000007945 */ /* 0x000fe80003800200 */
[----:B------:R-:W-:-:S05]  /*52f0*/  IMAD.X R49, R7, 0x1, ~R55, P0 ;  /* 0x0000000107317824 */ /* 0x000fca00000e0e37 */
[----:B------:R-:W-:-:S04]  /*5300*/  LOP3.LUT R6, R49, UR5, RZ, 0xfc, !PT ;  /* 0x0000000531067c12 */ /* 0x000fc8000f8efcff */
[----:B------:R-:W-:-:S13]  /*5310*/  ISETP.NE.U32.AND P0, PT, R6, RZ, PT ;  /* 0x000000ff0600720c */ /* 0x000fda0003f05070 */
[----:B------:R-:W-:Y:S05]  /*5320*/  @P0 BRA `(.L_x_88) ;  /* 0x0000000000580947 */ /* 0x000fea0003800000 */
[----:B---3--:R-:W1:Y:S01]  /*5330*/  I2F.U32.RP R31, UR13 ;  /* 0x0000000d001f7d06 */ /* 0x008e620008209000 */
[----:B------:R-:W-:-:S07]  /*5340*/  ISETP.NE.U32.AND P0, PT, RZ, UR13, PT ;  /* 0x0000000dff007c0c */ /* 0x000fce000bf05070 */
[----:B-1----:R-:W1:Y:S02]  /*5350*/  MUFU.RCP R28, R31 ;  /* 0x0000001f001c7308 */ /* 0x002e640000001000 */
[----:B-1----:R-:W-:-:S06]  /*5360*/  IADD3 R28, PT, PT, R28, 0xffffffe, RZ ;  /* 0x0ffffffe1c1c7810 */ /* 0x002fcc0007ffe0ff */
[----:B------:R-:W1:Y:S02]  /*5370*/  F2I.FTZ.U32.TRUNC.NTZ R29, R28 ;  /* 0x0000001c001d7305 */ /* 0x000e64000021f000 */
[----:B-1----:R-:W-:Y:S01]  /*5380*/  IADD3 R6, PT, PT, RZ, -R29, RZ ;  /* 0x8000001dff067210 */ /* 0x002fe20007ffe0ff */
[----:B------:R-:W-:-:S04]  /*5390*/  IMAD.MOV.U32 R28, RZ, RZ, RZ ;  /* 0x000000ffff1c7224 */ /* 0x000fc800078e00ff */
        /* <DEDUP_REMOVED lines=15> */
.L_x_88:
[----:B------:R-:W-:Y:S01]  /*5490*/  IMAD.MOV.U32 R28, RZ, RZ, R48 ;  /* 0x000000ffff1c7224 */ /* 0x000fe200078e0030 */
[----:B------:R-:W-:Y:S01]  /*54a0*/  MOV R44, UR13 ;  /* 0x0000000d002c7c02 */ /* 0x000fe20008000f00 */
[----:B---3--:R-:W-:Y:S01]  /*54b0*/  IMAD.MOV.U32 R31, RZ, RZ, R49 ;  /* 0x000000ffff1f7224 */ /* 0x008fe200078e0031 */
[----:B------:R-:W-:Y:S02]  /*54c0*/  MOV R35, UR5 ;  /* 0x0000000500237c02 */ /* 0x000fe40008000f00 */
[----:B------:R-:W-:Y:S02]  /*54d0*/  MOV R34, 0x54f0 ;  /* 0x000054f000227802 */ /* 0x000fe40000000f00 */
[----:B-----5:R-:W-:Y:S05]  /*54e0*/  CALL.REL.NOINC `($__internal_1_$__cuda_sm20_div_u64) ;  /* 0x0000003c005c7944 */ /* 0x020fea0003c00000 */
[----:B------:R-:W-:-:S04]  /*54f0*/  IADD3 R31, P0, PT, RZ, -R30, RZ ;  /* 0x8000001eff1f7210 */ /* 0x000fc80007f1e0ff */
[----:B------:R-:W-:Y:S01]  /*5500*/  IADD3.X R6, PT, PT, RZ, ~R29, RZ, P0, !PT ;  /* 0x8000001dff067210 */ /* 0x000fe200007fe4ff */
[----:B------:R-:W-:-:S04]  /*5510*/  IMAD.WIDE.U32 R48, R31, UR13, R48 ;  /* 0x0000000d1f307c25 */ /* 0x000fc8000f8e0030 */
[----:B------:R-:W-:Y:S01]  /*5520*/  IMAD R6, R6, UR13, RZ ;  /* 0x0000000d06067c24 */ /* 0x000fe2000f8e02ff */
[----:B------:R-:W-:-:S03]  /*5530*/  MOV R29, R48 ;  /* 0x00000030001d7202 */ /* 0x000fc60000000f00 */
[----:B------:R-:W-:-:S05]  /*5540*/  IMAD R6, R31, UR5, R6 ;  /* 0x000000051f067c24 */ /* 0x000fca000f8e0206 */
[----:B------:R-:W-:Y:S02]  /*5550*/  IADD3 R6, PT, PT, R6, R49, RZ ;  /* 0x0000003106067210 */ /* 0x000fe40007ffe0ff */
.L_x_89:
[----:B------:R-:W-:Y:S05]  /*5560*/  BSYNC.RECONVERGENT B0 ;  /* 0x0000000000007941 */ /* 0x000fea0003800200 */
.L_x_87:
[----:B------:R-:W-:Y:S02]  /*5570*/  ISETP.GE.AND P0, PT, R26, UR22, PT ;  /* 0x000000161a007c0c */ /* 0x000fe4000bf06270 */
        /* <DEDUP_REMOVED lines=41> */
.L_x_91:
        /* <DEDUP_REMOVED lines=13> */
.L_x_92:
[----:B------:R-:W-:Y:S05]  /*58e0*/  BSYNC.RECONVERGENT B0 ;  /* 0x0000000000007941 */ /* 0x000fea0003800200 */
.L_x_90:
        /* <DEDUP_REMOVED lines=40> */
.L_x_94:
        /* <DEDUP_REMOVED lines=10> */
[----:B------:R-:W-:Y:S01]  /*5c10*/  IMAD R10, R11, UR5, R10 ;  /* 0x000000050b0a7c24 */ /* 0x000fe2000f8e020a */
[----:B------:R-:W-:-:S04]  /*5c20*/  MOV R11, R48 ;  /* 0x00000030000b7202 */ /* 0x000fc80000000f00 */
[----:B------:R-:W-:Y:S02]  /*5c30*/  IADD3 R10, PT, PT, R10, R49, RZ ;  /* 0x000000310a0a7210 */ /* 0x000fe40007ffe0ff */
.L_x_95:
[----:B------:R-:W-:Y:S05]  /*5c40*/  BSYNC.RECONVERGENT B0 ;  /* 0x0000000000007941 */ /* 0x000fea0003800200 */
.L_x_93:
        /* <DEDUP_REMOVED lines=40> */
.L_x_97:
        /* <DEDUP_REMOVED lines=13> */
.L_x_98:
[----:B------:R-:W-:Y:S05]  /*5fa0*/  BSYNC.RECONVERGENT B0 ;  /* 0x0000000000007941 */ /* 0x000fea0003800200 */
.L_x_96:
[----:B------:R-:W-:Y:S01]  /*5fb0*/  VIADD R28, R27, 0xb ;  /* 0x0000000b1b1c7836 */ /* 0x000fe20000000000 */
[----:B------:R-:W-:-:S04]  /*5fc0*/  PLOP3.LUT P1, PT, PT, PT, PT, 0x8, 0x80 ;  /* 0x000000000080781c */ /* 0x000fc80003f2e170 */
[----:B------:R-:W-:-:S13]  /*5fd0*/  ISETP.GE.OR P2, PT, R28, UR23, P0 ;  /* 0x000000171c007c0c */ /* 0x000fda0008746670 */
[--C-:B------:R-:W-:Y:S02]  /*5fe0*/  @!P2 SHF.R.U64 R7, R7, 0x3, R6.reuse ;  /* 0x000000030707a819 */ /* 0x100fe40000001206 */
[----:B------:R-:W-:Y:S02]  /*5ff0*/  @!P2 SHF.R.U32.HI R6, RZ, 0x3, R6 ;  /* 0x00000003ff06a819 */ /* 0x000fe40000011606 */
[----:B------:R-:W-:Y:S02]  /*6000*/  @!P2 SHF.R.S32.HI R29, RZ, 0x1f, R30 ;  /* 0x0000001fff1da819 */ /* 0x000fe4000001141e */
[----:B------:R-:W-:Y:S01]  /*6010*/  @!P2 ISETP.GT.U32.AND P0, PT, R30, R7, PT ;  /* 0x000000071e00a20c */ /* 0x000fe20003f04070 */
[----:B------:R-:W-:-:S03]  /*6020*/  IMAD.MOV.U32 R7, RZ, RZ, R3 ;  /* 0x000000ffff077224 */ /* 0x000fc600078e0003 */
[----:B------:R-:W-:Y:S01]  /*6030*/  @!P2 ISETP.GT.U32.AND.EX P0, PT, R29, R6, PT, P0 ;  /* 0x000000061d00a20c */ /* 0x000fe20003f04100 */
[----:B------:R-:W-:-:S03]  /*6040*/  IMAD.MOV.U32 R6, RZ, RZ, R2 ;  /* 0x000000ffff067224 */ /* 0x000fc600078e0002 */
[----:B------:R-:W-:-:S13]  /*6050*/  @!P2 PLOP3.LUT P1, PT, P0, PT, PT, 0x8, 0x80 ;  /* 0x000000000080a81c */ /* 0x000fda000072e170 */
[----:B------:R-:W-:Y:S05]  /*6060*/  @!P1 BRA `(.L_x_99) ;  /* 0x00000000005c9947 */ /* 0x000fea0003800000 */
[----:B------:R1:W4:Y:S01]  /*6070*/  LDG.E.LTC128B.64 R6, desc[UR44][R10.64] ;  /* 0x0000002c0a067981 */ /* 0x000322000c1e1b20 */
[----:B------:R-:W-:Y:S05]  /*6080*/  BRA `(.L_x_99) ;  /* 0x0000000000547947 */ /* 0x000fea0003800000 */
.L_x_86:
[----:B------:R-:W-:Y:S01]  /*6090*/  ISETP.GE.AND P1, PT, R26, UR22, PT ;  /* 0x000000161a007c0c */ /* 0x000fe2000bf26270 */
[C---:B------:R-:W-:Y:S01]  /*60a0*/  VIADD R6, R27.reuse, 0xa ;  /* 0x0000000a1b067836 */ /* 0x040fe20000000000 */
[----:B---3--:R-:W-:Y:S01]  /*60b0*/  IADD3 R30, P0, PT, R10, UR13, RZ ;  /* 0x0000000d0a1e7c10 */ /* 0x008fe2000ff1e0ff */
[C---:B------:R-:W-:Y:S01]  /*60c0*/  VIADD R11, R27.reuse, 0x9 ;  /* 0x000000091b0b7836 */ /* 0x040fe20000000000 */
[----:B------:R-:W-:Y:S01]  /*60d0*/  ISETP.LT.AND P4, PT, R4, UR23, !P1 ;  /* 0x0000001704007c0c */ /* 0x000fe2000cf81270 */
[----:B------:R-:W-:Y:S01]  /*60e0*/  VIADD R28, R27, 0xb ;  /* 0x0000000b1b1c7836 */ /* 0x000fe20000000000 */
[----:B------:R-:W-:Y:S02]  /*60f0*/  ISETP.LT.AND P2, PT, R6, UR23, !P1 ;  /* 0x0000001706007c0c */ /* 0x000fe4000cf41270 */
[----:B------:R-:W-:Y:S02]  /*6100*/  IADD3.X R31, PT, PT, R7, UR5, RZ, P0, !PT ;  /* 0x00000005071f7c10 */ /* 0x000fe400087fe4ff */
[----:B------:R-:W-:-:S02]  /*6110*/  ISETP.LT.AND P3, PT, R11, UR23, !P1 ;  /* 0x000000170b007c0c */ /* 0x000fc4000cf61270 */
[----:B------:R-:W-:-:S05]  /*6120*/  ISETP.LT.AND P1, PT, R28, UR23, !P1 ;  /* 0x000000171c007c0c */ /* 0x000fca000cf21270 */
[----:B------:R-:W-:Y:S01]  /*6130*/  @P4 IMAD.MOV.U32 R6, RZ, RZ, R10 ;  /* 0x000000ffff064224 */ /* 0x000fe200078e000a */
[----:B------:R-:W-:-:S04]  /*6140*/  IADD3 R10, P0, PT, R30, UR13, RZ ;  /* 0x0000000d1e0a7c10 */ /* 0x000fc8000ff1e0ff */
[----:B------:R-:W-:Y:S01]  /*6150*/  IADD3.X R11, PT, PT, R31, UR5, RZ, P0, !PT ;  /* 0x000000051f0b7c10 */ /* 0x000fe200087fe4ff */
[----:B------:R1:W4:Y:S01]  /*6160*/  @P4 LDG.E.LTC128B.64 R24, desc[UR44][R6.64] ;  /* 0x0000002c06184981 */ /* 0x000322000c1e1b20 */
[----:B------:R-:W-:-:S03]  /*6170*/  IADD3 R32, P0, PT, R10, UR13, RZ ;  /* 0x0000000d0a207c10 */ /* 0x000fc6000ff1e0ff */
[----:B------:R2:W4:Y:S01]  /*6180*/  @P3 LDG.E.LTC128B.64 R22, desc[UR44][R30.64] ;  /* 0x0000002c1e163981 */ /* 0x000522000c1e1b20 */
[----:B------:R-:W-:-:S03]  /*6190*/  IADD3.X R33, PT, PT, R11, UR5, RZ, P0, !PT ;  /* 0x000000050b217c10 */ /* 0x000fc600087fe4ff */
[----:B------:R2:W4:Y:S01]  /*61a0*/  @P2 LDG.E.LTC128B.64 R20, desc[UR44][R10.64] ;  /* 0x0000002c0a142981 */ /* 0x000522000c1e1b20 */
[----:B-1----:R-:W-:Y:S02]  /*61b0*/  IMAD.MOV.U32 R6, RZ, RZ, R2 ;  /* 0x000000ffff067224 */ /* 0x002fe400078e0002 */
[----:B------:R-:W-:-:S06]  /*61c0*/  IMAD.MOV.U32 R7, RZ, RZ, R3 ;  /* 0x000000ffff077224 */ /* 0x000fcc00078e0003 */
[----:B------:R2:W4:Y:S02]  /*61d0*/  @P1 LDG.E.LTC128B.64 R6, desc[UR44][R32.64] ;  /* 0x0000002c20061981 */ /* 0x000524000c1e1b20 */
.L_x_99:
[----:B------:R-:W-:Y:S05]  /*61e0*/  BSYNC.RECONVERGENT B1 ;  /* 0x0000000000017941 */ /* 0x000fea0003800200 */
.L_x_85:
[----:B------:R-:W-:Y:S01]  /*61f0*/  BAR.SYNC.DEFER_BLOCKING 0x0 ;  /* 0x0000000000007b1d */ /* 0x000fe20000010000 */
[----:B------:R-:W-:-:S05]  /*6200*/  UISETP.GT.AND UP0, UPT, UR19, UR20, UPT ;  /* 0x000000141300728c */ /* 0x000fca000bf04270 */
[----:B-----5:R-:W-:Y:S04]  /*6210*/  STS.128 [R47], R16 ;  /* 0x000000102f007388 */ /* 0x020fe80000000c00 */
[----:B------:R-:W-:Y:S01]  /*6220*/  STS.128 [R47+0x40], R12 ;  /* 0x0000400c2f007388 */ /* 0x000fe20000000c00 */
[----:B------:R-:W-:Y:S06]  /*6230*/  BAR.SYNC.DEFER_BLOCKING 0x0 ;  /* 0x0000000000007b1d */ /* 0x000fec0000010000 */
[----:B------:R-:W3:Y:S04]  /*6240*/  LDS.64 R2, [R37+UR6] ;  /* 0x0000000625027984 */ /* 0x000ee80008000a00 */
[----:B-12---:R-:W1:Y:S04]  /*6250*/  LDS.64 R10, [R37+UR6+0x120] ;  /* 0x00012006250a7984 */ /* 0x006e680008000a00 */
[----:B------:R-:W2:Y:S04]  /*6260*/  LDS.64 R30, [R37+UR6+0x240] ;  /* 0x00024006251e7984 */ /* 0x000ea80008000a00 */
[----:B------:R-:W2:Y:S01]  /*6270*/  LDS.64 R32, [R37+UR6+0x360] ;  /* 0x0003600625207984 */ /* 0x000ea20008000a00 */
[----:B---3--:R-:W-:-:S02]  /*6280*/  DMUL R2, R2, R52 ;  /* 0x0000003402027228 */ /* 0x008fc40000000000 */
[-C--:B-1----:R-:W-:Y:S02]  /*6290*/  DMUL R10, R10, R52.reuse ;  /* 0x000000340a0a7228 */ /* 0x082fe40000000000 */
[----:B--2---:R-:W-:-:S04]  /*62a0*/  DMUL R30, R30, R52 ;  /* 0x000000341e1e7228 */ /* 0x004fc80000000000 */
[----:B----4-:R-:W-:Y:S02]  /*62b0*/  DFMA R2, R24, R50, R2 ;  /* 0x000000321802722b */ /* 0x010fe40000000002 */
[----:B------:R-:W-:Y:S02]  /*62c0*/  DMUL R52, R32, R52 ;  /* 0x0000003420347228 */ /* 0x000fe40000000000 */
[-C--:B------:R-:W-:Y:S02]  /*62d0*/  DFMA R10, R22, R50.reuse, R10 ;  /* 0x00000032160a722b */ /* 0x080fe4000000000a */
[----:B------:R-:W-:-:S04]  /*62e0*/  DFMA R12, R20, R50, R30 ;  /* 0x00000032140c722b */ /* 0x000fc8000000001e */
[----:B------:R-:W-:Y:S01]  /*62f0*/  DFMA R50, R6, R50, R52 ;  /* 0x000000320632722b */ /* 0x000fe20000000034 */
[----:B------:R-:W-:Y:S10]  /*6300*/  BRA.U UP0, `(.L_x_100) ;  /* 0x0000000100507547 */ /* 0x000ff4000b800000 */
[----:B------:R-:W-:Y:S01]  /*6310*/  ISETP.GE.AND P0, PT, R26, UR22, PT ;  /* 0x000000161a007c0c */ /* 0x000fe2000bf06270 */
[C---:B------:R-:W-:Y:S02]  /*6320*/  VIADD R6, R27.reuse, 0x9 ;  /* 0x000000091b067836 */ /* 0x040fe40000000000 */
[----:B------:R-:W-:Y:S01]  /*6330*/  VIADD R27, R27, 0xa ;  /* 0x0000000a1b1b7836 */ /* 0x000fe20000000000 */
[----:B------:R-:W-:Y:S02]  /*6340*/  ISETP.LT.AND P4, PT, R4, UR23, !P0 ;  /* 0x0000001704007c0c */ /* 0x000fe4000c781270 */
[----:B------:R-:W-:Y:S02]  /*6350*/  ISETP.LT.AND P3, PT, R6, UR23, !P0 ;  /* 0x0000001706007c0c */ /* 0x000fe4000c761270 */
[----:B------:R-:W-:Y:S02]  /*6360*/  IADD3 R6, P1, PT, R8, UR7, RZ ;  /* 0x0000000708067c10 */ /* 0x000fe4000ff3e0ff */
[----:B------:R-:W-:-:S02]  /*6370*/  ISETP.LT.AND P2, PT, R27, UR23, !P0 ;  /* 0x000000171b007c0c */ /* 0x000fc4000c741270 */
[----:B------:R-:W-:Y:S02]  /*6380*/  IADD3.X R7, PT, PT, R5, UR12, RZ, P1, !PT ;  /* 0x0000000c05077c10 */ /* 0x000fe40008ffe4ff */
[----:B------:R-:W-:-:S03]  /*6390*/  IADD3 R14, P1, PT, R6, UR7, RZ ;  /* 0x00000007060e7c10 */ /* 0x000fc6000ff3e0ff */
[----:B------:R-:W-:Y:S01]  /*63a0*/  @P4 IMAD.MOV.U32 R4, RZ, RZ, R8 ;  /* 0x000000ffff044224 */ /* 0x000fe200078e0008 */
[----:B------:R-:W-:Y:S02]  /*63b0*/  IADD3.X R15, PT, PT, R7, UR12, RZ, P1, !PT ;  /* 0x0000000c070f7c10 */ /* 0x000fe40008ffe4ff */
[----:B------:R-:W-:Y:S02]  /*63c0*/  ISETP.LT.AND P1, PT, R28, UR23, !P0 ;  /* 0x000000171c007c0c */ /* 0x000fe4000c721270 */
[----:B------:R1:W-:Y:S01]  /*63d0*/  @P4 STG.E.64 desc[UR44][R4.64], R2 ;  /* 0x0000000204004986 */ /* 0x0003e2000c101b2c */
[----:B------:R-:W-:-:S03]  /*63e0*/  IADD3 R8, P0, PT, R14, UR7, RZ ;  /* 0x000000070e087c10 */ /* 0x000fc6000ff1e0ff */
[----:B------:R1:W-:Y:S01]  /*63f0*/  @P3 STG.E.64 desc[UR44][R6.64], R10 ;  /* 0x0000000a06003986 */ /* 0x0003e2000c101b2c */
[----:B------:R-:W-:-:S03]  /*6400*/  IADD3.X R9, PT, PT, R15, UR12, RZ, P0, !PT ;  /* 0x0000000c0f097c10 */ /* 0x000fc600087fe4ff */
[----:B------:R1:W-:Y:S03]  /*6410*/  @P2 STG.E.64 desc[UR44][R14.64], R12 ;  /* 0x0000000c0e002986 */ /* 0x0003e6000c101b2c */
[----:B------:R-:W-:Y:S05]  /*6420*/  @!P1 BRA `(.L_x_101) ;  /* 0x0000002c00749947 */ /* 0x000fea0003800000 */
[----:B------:R2:W-:Y:S01]  /*6430*/  STG.E.64 desc[UR44][R8.64], R50 ;  /* 0x0000003208007986 */ /* 0x0005e2000c101b2c */
[----:B------:R-:W-:Y:S05]  /*6440*/  BRA `(.L_x_101) ;  /* 0x0000002c006c7947 */ /* 0x000fea0003800000 */
.L_x_100:
[----:B------:R-:W-:Y:S01]  /*6450*/  IADD3 R6, P0, PT, R8, -UR10, RZ ;  /* 0x8000000a08067c10 */ /* 0x000fe2000ff1e0ff */
[----:B------:R-:W-:Y:S03]  /*6460*/  BSSY.RECONVERGENT B0, `(.L_x_102) ;  /* 0x0000028000007945 */ /* 0x000fe60003800200 */
[----:B------:R-:W-:-:S04]  /*6470*/  IADD3.X R7, PT, PT, R5, ~UR11, RZ, P0, !PT ;  /* 0x8000000b05077c10 */ /* 0x000fc800087fe4ff */
[----:B------:R-:W-:-:S04]  /*6480*/  LOP3.LUT R14, R7, UR12, RZ, 0xfc, !PT ;  /* 0x0000000c070e7c12 */ /* 0x000fc8000f8efcff */
        /* <DEDUP_REMOVED lines=24> */
.L_x_103:
[----:B------:R-:W-:Y:S01]  /*6610*/  IMAD.MOV.U32 R28, RZ, RZ, R6 ;  /* 0x000000ffff1c7224 */ /* 0x000fe200078e0006 */
[----:B------:R-:W-:Y:S01]  /*6620*/  MOV R44, UR7 ;  /* 0x00000007002c7c02 */ /* 0x000fe20008000f00 */
[----:B------:R-:W-:Y:S01]  /*6630*/  IMAD.MOV.U32 R31, RZ, RZ, R7 ;  /* 0x000000ffff1f7224 */ /* 0x000fe200078e0007 */
[----:B------:R-:W-:Y:S02]  /*6640*/  MOV R35, UR12 ;  /* 0x0000000c00237c02 */ /* 0x000fe40008000f00 */
[----:B------:R-:W-:Y:S02]  /*6650*/  MOV R34, 0x6670 ;  /* 0x0000667000227802 */ /* 0x000fe40000000f00 */
[----:B------:R-:W-:Y:S05]  /*6660*/  CALL.REL.NOINC `($__internal_1_$__cuda_sm20_div_u64) ;  /* 0x0000002800fc7944 */ /* 0x000fea0003c00000 */
[----:B------:R-:W-:-:S04]  /*6670*/  IADD3 R15, P0, PT, RZ, -R30, RZ ;  /* 0x8000001eff0f7210 */ /* 0x000fc80007f1e0ff */
[----:B------:R-:W-:Y:S01]  /*6680*/  IADD3.X R14, PT, PT, RZ, ~R29, RZ, P0, !PT ;  /* 0x8000001dff0e7210 */ /* 0x000fe200007fe4ff */
[----:B------:R-:W-:-:S04]  /*6690*/  IMAD.WIDE.U32 R16, R15, UR7, R6 ;  /* 0x000000070f107c25 */ /* 0x000fc8000f8e0006 */
[----:B------:R-:W-:Y:S01]  /*66a0*/  IMAD R14, R14, UR7, RZ ;  /* 0x000000070e0e7c24 */ /* 0x000fe2000f8e02ff */
[----:B------:R-:W-:-:S03]  /*66b0*/  MOV R7, R16 ;  /* 0x0000001000077202 */ /* 0x000fc60000000f00 */
[----:B------:R-:W-:-:S05]  /*66c0*/  IMAD R14, R15, UR12, R14 ;  /* 0x0000000c0f0e7c24 */ /* 0x000fca000f8e020e */
[----:B------:R-:W-:Y:S02]  /*66d0*/  IADD3 R14, PT, PT, R14, R17, RZ ;  /* 0x000000110e0e7210 */ /* 0x000fe40007ffe0ff */
.L_x_104:
[----:B------:R-:W-:Y:S05]  /*66e0*/  BSYNC.RECONVERGENT B0 ;  /* 0x0000000000007941 */ /* 0x000fea0003800200 */
.L_x_102:
        /* <DEDUP_REMOVED lines=12> */
[----:B------:R-:W-:-:S05]  /*67b0*/  IADD3 R4, P0, PT, R6, -UR10, RZ ;  /* 0x8000000a06047c10 */ /* 0x000fca000ff1e0ff */
[----:B------:R-:W-:Y:S02]  /*67c0*/  @P1 IMAD.MOV.U32 R14, RZ, RZ, R8 ;  /* 0x000000ffff0e1224 */ /* 0x000fe400078e0008 */
[----:B------:R-:W-:Y:S01]  /*67d0*/  @P1 IMAD.MOV.U32 R15, RZ, RZ, R5 ;  /* 0x000000ffff0f1224 */ /* 0x000fe200078e0005 */
[----:B------:R-:W-:-:S04]  /*67e0*/  IADD3.X R5, PT, PT, R7, ~UR11, RZ, P0, !PT ;  /* 0x8000000b07057c10 */ /* 0x000fc800087fe4ff */
[----:B------:R1:W-:Y:S01]  /*67f0*/  @P1 STG.E.64 desc[UR44][R14.64], R2 ;  /* 0x000000020e001986 */ /* 0x0003e2000c101b2c */
[----:B------:R-:W-:-:S04]  /*6800*/  LOP3.LUT R8, R5, UR12, RZ, 0xfc, !PT ;  /* 0x0000000c05087c12 */ /* 0x000fc8000f8efcff */
[----:B------:R-:W-:-:S13]  /*6810*/  ISETP.NE.U32.AND P0, PT, R8, RZ, PT ;  /* 0x000000ff0800720c */ /* 0x000fda0003f05070 */
[----:B------:R-:W-:Y:S05]  /*6820*/  @P0 BRA `(.L_x_106) ;  /* 0x0000000000580947 */ /* 0x000fea0003800000 */
[----:B------:R-:W2:Y:S01]  /*6830*/  I2F.U32.RP R8, UR7 ;  /* 0x0000000700087d06 */ /* 0x000ea20008209000 */
[----:B-1----:R-:W-:Y:S01]  /*6840*/  IMAD.MOV.U32 R14, RZ, RZ, RZ ;  /* 0x000000ffff0e7224 */ /* 0x002fe200078e00ff */
[----:B------:R-:W-:-:S06]  /*6850*/  ISETP.NE.U32.AND P0, PT, RZ, UR7, PT ;  /* 0x00000007ff007c0c */ /* 0x000fcc000bf05070 */
[----:B--2---:R-:W1:Y:S02]  /*6860*/  MUFU.RCP R5, R8 ;  /* 0x0000000800057308 */ /* 0x004e640000001000 */
        /* <DEDUP_REMOVED lines=18> */
.L_x_106:
[----:B------:R-:W-:Y:S01]  /*6990*/  IMAD.MOV.U32 R28, RZ, RZ, R4 ;  /* 0x000000ffff1c7224 */ /* 0x000fe200078e0004 */
[----:B------:R-:W-:Y:S01]  /*69a0*/  MOV R44, UR7 ;  /* 0x00000007002c7c02 */ /* 0x000fe20008000f00 */
[----:B------:R-:W-:Y:S01]  /*69b0*/  IMAD.MOV.U32 R31, RZ, RZ, R5 ;  /* 0x000000ffff1f7224 */ /* 0x000fe200078e0005 */
[----:B------:R-:W-:Y:S02]  /*69c0*/  MOV R35, UR12 ;  /* 0x0000000c00237c02 */ /* 0x000fe40008000f00 */
[----:B------:R-:W-:Y:S02]  /*69d0*/  MOV R34, 0x69f0 ;  /* 0x000069f000227802 */ /* 0x000fe40000000f00 */
[----:B-1----:R-:W-:Y:S05]  /*69e0*/  CALL.REL.NOINC `($__internal_1_$__cuda_sm20_div_u64) ;  /* 0x00000028001c7944 */ /* 0x002fea0003c00000 */
[----:B------:R-:W-:-:S04]  /*69f0*/  IADD3 R3, P0, PT, RZ, -R30, RZ ;  /* 0x8000001eff037210 */ /* 0x000fc80007f1e0ff */
[----:B------:R-:W-:Y:S01]  /*6a00*/  IADD3.X R2, PT, PT, RZ, ~R29, RZ, P0, !PT ;  /* 0x8000001dff027210 */ /* 0x000fe200007fe4ff */
[----:B------:R-:W-:-:S04]  /*6a10*/  IMAD.WIDE.U32 R4, R3, UR7, R4 ;  /* 0x0000000703047c25 */ /* 0x000fc8000f8e0004 */
[----:B------:R-:W-:-:S04]  /*6a20*/  IMAD R2, R2, UR7, RZ ;  /* 0x0000000702027c24 */ /* 0x000fc8000f8e02ff */
[----:B------:R-:W-:-:S05]  /*6a30*/  IMAD R2, R3, UR12, R2 ;  /* 0x0000000c03027c24 */ /* 0x000fca000f8e0202 */
[----:B------:R-:W-:Y:S02]  /*6a40*/  IADD3 R2, PT, PT, R2, R5, RZ ;  /* 0x0000000502027210 */ /* 0x000fe40007ffe0ff */
.L_x_107:
[----:B------:R-:W-:Y:S05]  /*6a50*/  BSYNC.RECONVERGENT B0 ;  /* 0x0000000000007941 */ /* 0x000fea0003800200 */
.L_x_105:
[----:B------:R-:W-:Y:S01]  /*6a60*/  VIADD R3, R27, 0x9 ;  /* 0x000000091b037836 */ /* 0x000fe20000000000 */
        /* <DEDUP_REMOVED lines=40> */
.L_x_109:
        /* <DEDUP_REMOVED lines=9> */
[----:B------:R-:W-:Y:S01]  /*6d80*/  IMAD R6, R6, UR7, RZ ;  /* 0x0000000706067c24 */ /* 0x000fe2000f8e02ff */
[----:B------:R-:W-:-:S03]  /*6d90*/  MOV R5, R8 ;  /* 0x0000000800057202 */ /* 0x000fc60000000f00 */
[----:B------:R-:W-:-:S05]  /*6da0*/  IMAD R6, R7, UR12, R6 ;  /* 0x0000000c07067c24 */ /* 0x000fca000f8e0206 */
[----:B------:R-:W-:Y:S02]  /*6db0*/  IADD3 R6, PT, PT, R6, R9, RZ ;  /* 0x0000000906067210 */ /* 0x000fe40007ffe0ff */
.L_x_110:
[----:B------:R-:W-:Y:S05]  /*6dc0*/  BSYNC.RECONVERGENT B0 ;  /* 0x0000000000007941 */ /* 0x000fea0003800200 */
.L_x_108:
        /* <DEDUP_REMOVED lines=20> */
[----:B------:R-:W-:-:S07]  /*6f10*/  ISETP.NE.U32.AND P0, PT, RZ, UR7, PT ;  /* 0x00000007ff007c0c */ /* 0x000fce000bf05070 */
[----:B--2---:R-:W2:Y:S02]  /*6f20*/  MUFU.RCP R8, R7 ;  /* 0x0000000700087308 */ /* 0x004ea40000001000 */
[----:B--2---:R-:W-:-:S06]  /*6f30*/  IADD3 R8, PT, PT, R8, 0xffffffe, RZ ;  /* 0x0ffffffe08087810 */ /* 0x004fcc0007ffe0ff */
        /* <DEDUP_REMOVED lines=18> */
.L_x_112:
        /* <DEDUP_REMOVED lines=10> */
[----:B------:R-:W-:Y:S01]  /*7100*/  IMAD R2, R3, UR12, R2 ;  /* 0x0000000c03027c24 */ /* 0x000fe2000f8e0202 */
[----:B------:R-:W-:-:S04]  /*7110*/  MOV R3, R6 ;  /* 0x0000000600037202 */ /* 0x000fc80000000f00 */
[----:B------:R-:W-:Y:S02]  /*7120*/  IADD3 R2, PT, PT, R2, R7, RZ ;  /* 0x0000000702027210 */ /* 0x000fe40007ffe0ff */
.L_x_113:
[----:B------:R-:W-:Y:S05]  /*7130*/  BSYNC.RECONVERGENT B0 ;  /* 0x0000000000007941 */ /* 0x000fea0003800200 */
.L_x_111:
[----:B------:R-:W-:Y:S01]  /*7140*/  VIADD R27, R27, 0xb ;  /* 0x0000000b1b1b7836 */ /* 0x000fe20000000000 */
        /* <DEDUP_REMOVED lines=9> */
[----:B------:R-:W-:Y:S05]  /*71e0*/  @!P1 BRA `(.L_x_101) ;  /* 0x0000002000049947 */ /* 0x000fea0003800000 */
[----:B------:R1:W-:Y:S01]  /*71f0*/  STG.E.64 desc[UR44][R4.64], R50 ;  /* 0x0000003204007986 */ /* 0x0003e2000c101b2c */
[----:B------:R-:W-:Y:S05]  /*7200*/  BRA `(.L_x_101) ;  /* 0x0000001c00fc7947 */ /* 0x000fea0003800000 */
.L_x_54:
[----:B------:R-:W-:Y:S01]  /*7210*/  BAR.SYNC.DEFER_BLOCKING 0x0 ;  /* 0x0000000000007b1d */ /* 0x000fe20000010000 */
[----:B------:R-:W-:Y:S01]  /*7220*/  UISETP.GT.AND UP0, UPT, UR19, UR20, UPT ;  /* 0x000000141300728c */ /* 0x000fe2000bf04270 */
[----:B------:R-:W-:-:S04]  /*7230*/  IADD3 R50, P0, PT, R56, UR7, RZ ;  /* 0x0000000738327c10 */ /* 0x000fc8000ff1e0ff */
[----:B------:R-:W-:Y:S01]  /*7240*/  BSSY.RECONVERGENT B1, `(.L_x_114) ;  /* 0x00000f8000017945 */ /* 0x000fe20003800200 */
[----:B------:R-:W-:Y:S01]  /*7250*/  IADD3.X R51, PT, PT, R57, UR12, RZ, P0, !PT ;  /* 0x0000000c39337c10 */ /* 0x000fe200087fe4ff */
[----:B------:R-:W-:-:S04]  /*7260*/  DEPBAR.LE SB5, 0x2 ;  /* 0x0000d0800000791a */ /* 0x000fc80000000000 */
[----:B------:R-:W-:Y:S04]  /*7270*/  STS.128 [R47], R4 ;  /* 0x000000042f007388 */ /* 0x000fe80000000c00 */
[----:B------:R-:W-:Y:S01]  /*7280*/  STS.128 [R47+0x40], R8 ;  /* 0x000040082f007388 */ /* 0x000fe20000000c00 */
[----:B------:R-:W-:Y:S06]  /*7290*/  BAR.SYNC.DEFER_BLOCKING 0x0 ;  /* 0x0000000000007b1d */ /* 0x000fec0000010000 */
[----:B------:R-:W1:Y:S04]  /*72a0*/  LDS.64 R24, [R37+UR6] ;  /* 0x0000000625187984 */ /* 0x000e680008000a00 */
[----:B------:R-:W2:Y:S04]  /*72b0*/  LDS.64 R22, [R37+UR6+0x120] ;  /* 0x0001200625167984 */ /* 0x000ea80008000a00 */
[----:B------:R-:W3:Y:S04]  /*72c0*/  LDS.64 R20, [R37+UR6+0x240] ;  /* 0x0002400625147984 */ /* 0x000ee80008000a00 */
[----:B------:R-:W4:Y:S01]  /*72d0*/  LDS.64 R2, [R37+UR6+0x360] ;  /* 0x0003600625027984 */ /* 0x000f220008000a00 */
[----:B-1----:R-:W-:-:S02]  /*72e0*/  DMUL R24, R24, R52 ;  /* 0x0000003418187228 */ /* 0x002fc40000000000 */
[-C--:B--2---:R-:W-:Y:S02]  /*72f0*/  DMUL R22, R22, R52.reuse ;  /* 0x0000003416167228 */ /* 0x084fe40000000000 */
[-C--:B---3--:R-:W-:Y:S02]  /*7300*/  DMUL R20, R20, R52.reuse ;  /* 0x0000003414147228 */ /* 0x088fe40000000000 */
[----:B----4-:R-:W-:Y:S01]  /*7310*/  DMUL R2, R2, R52 ;  /* 0x0000003402027228 */ /* 0x010fe20000000000 */
[----:B------:R-:W-:Y:S10]  /*7320*/  BRA.U UP0, `(.L_x_115) ;  /* 0x0000000100487547 */ /* 0x000ff4000b800000 */
[----:B------:R-:W-:Y:S01]  /*7330*/  ISETP.GE.AND P0, PT, R26, UR22, PT ;  /* 0x000000161a007c0c */ /* 0x000fe2000bf06270 */
[C---:B------:R-:W-:Y:S01]  /*7340*/  VIADD R5, R27.reuse, 0x1 ;  /* 0x000000011b057836 */ /* 0x040fe20000000000 */
[----:B------:R-:W-:Y:S01]  /*7350*/  IADD3 R6, P1, PT, R50, UR7, RZ ;  /* 0x0000000732067c10 */ /* 0x000fe2000ff3e0ff */
[C---:B------:R-:W-:Y:S01]  /*7360*/  VIADD R4, R27.reuse, 0x2 ;  /* 0x000000021b047836 */ /* 0x040fe20000000000 */
[----:B------:R-:W-:Y:S02]  /*7370*/  ISETP.LT.AND P4, PT, R27, UR23, !P0 ;  /* 0x000000171b007c0c */ /* 0x000fe4000c781270 */
[----:B------:R-:W-:Y:S02]  /*7380*/  ISETP.LT.AND P3, PT, R5, UR23, !P0 ;  /* 0x0000001705007c0c */ /* 0x000fe4000c761270 */
[----:B------:R-:W-:Y:S01]  /*7390*/  ISETP.LT.AND P2, PT, R4, UR23, !P0 ;  /* 0x0000001704007c0c */ /* 0x000fe2000c741270 */
[----:B------:R-:W-:Y:S01]  /*73a0*/  VIADD R4, R27, 0x3 ;  /* 0x000000031b047836 */ /* 0x000fe20000000000 */
[----:B------:R-:W-:-:S04]  /*73b0*/  IADD3.X R7, PT, PT, R51, UR12, RZ, P1, !PT ;  /* 0x0000000c33077c10 */ /* 0x000fc80008ffe4ff */
[----:B------:R-:W-:Y:S02]  /*73c0*/  ISETP.LT.AND P1, PT, R4, UR23, !P0 ;  /* 0x0000001704007c0c */ /* 0x000fe4000c721270 */
[----:B------:R-:W-:Y:S01]  /*73d0*/  IADD3 R4, P0, PT, R6, UR7, RZ ;  /* 0x0000000706047c10 */ /* 0x000fe2000ff1e0ff */
[----:B------:R3:W-:Y:S03]  /*73e0*/  @P4 STG.E.64 desc[UR44][R56.64], R24 ;  /* 0x0000001838004986 */ /* 0x0007e6000c101b2c */
[----:B------:R-:W-:Y:S01]  /*73f0*/  IADD3.X R5, PT, PT, R7, UR12, RZ, P0, !PT ;  /* 0x0000000c07057c10 */ /* 0x000fe200087fe4ff */
[----:B------:R3:W-:Y:S04]  /*7400*/  @P3 STG.E.64 desc[UR44][R50.64], R22 ;  /* 0x0000001632003986 */ /* 0x0007e8000c101b2c */
[----:B------:R3:W-:Y:S02]  /*7410*/  @P2 STG.E.64 desc[UR44][R6.64], R20 ;  /* 0x0000001406002986 */ /* 0x0007e4000c101b2c */
[----:B------:R-:W-:Y:S05]  /*7420*/  @!P1 BRA `(.L_x_116) ;  /* 0x0000000c00649947 */ /* 0x000fea0003800000 */
[----:B------:R1:W-:Y:S01]  /*7430*/  STG.E.64 desc[UR44][R4.64], R2 ;  /* 0x0000000204007986 */ /* 0x0003e2000c101b2c */
[----:B------:R-:W-:Y:S05]  /*7440*/  BRA `(.L_x_116) ;  /* 0x0000000c005c7947 */ /* 0x000fea0003800000 */
.L_x_115:
        /* <DEDUP_REMOVED lines=26> */
.L_x_118:
        /* <DEDUP_REMOVED lines=8> */
[----:B------:R-:W-:-:S03]  /*7670*/  IADD3.X R5, PT, PT, RZ, ~R29, RZ, P0, !PT ;  /* 0x8000001dff057210 */ /* 0x000fc600007fe4ff */
[----:B------:R-:W-:-:S04]  /*7680*/  IMAD.WIDE.U32 R58, R4, UR7, R48 ;  /* 0x00000007043a7c25 */ /* 0x000fc8000f8e0030 */
[----:B------:R-:W-:-:S04]  /*7690*/  IMAD R5, R5, UR7, RZ ;  /* 0x0000000705057c24 */ /* 0x000fc8000f8e02ff */
[----:B------:R-:W-:Y:S01]  /*76a0*/  IMAD R5, R4, UR12, R5 ;  /* 0x0000000c04057c24 */ /* 0x000fe2000f8e0205 */
[----:B------:R-:W-:-:S04]  /*76b0*/  MOV R4, R30 ;  /* 0x0000001e00047202 */ /* 0x000fc80000000f00 */
[----:B------:R-:W-:Y:S02]  /*76c0*/  IADD3 R6, PT, PT, R59, R5, RZ ;  /* 0x000000053b067210 */ /* 0x000fe40007ffe0ff */
.L_x_119:
[----:B------:R-:W-:Y:S05]  /*76d0*/  BSYNC.RECONVERGENT B0 ;  /* 0x0000000000007941 */ /* 0x000fea0003800200 */
.L_x_117:
        /* <DEDUP_REMOVED lines=38> */
.L_x_121:
        /* <DEDUP_REMOVED lines=9> */
[----:B------:R-:W-:Y:S01]  /*79d0*/  IMAD R6, R6, UR7, RZ ;  /* 0x0000000706067c24 */ /* 0x000fe2000f8e02ff */
[----:B------:R-:W-:-:S03]  /*79e0*/  MOV R5, R8 ;  /* 0x0000000800057202 */ /* 0x000fc60000000f00 */
[----:B------:R-:W-:-:S05]  /*79f0*/  IMAD R6, R7, UR12, R6 ;  /* 0x0000000c07067c24 */ /* 0x000fca000f8e0206 */
[----:B------:R-:W-:Y:S02]  /*7a00*/  IADD3 R6, PT, PT, R6, R9, RZ ;  /* 0x0000000906067210 */ /* 0x000fe40007ffe0ff */
.L_x_122:
[----:B------:R-:W-:Y:S05]  /*7a10*/  BSYNC.RECONVERGENT B0 ;  /* 0x0000000000007941 */ /* 0x000fea0003800200 */
.L_x_120:
        /* <DEDUP_REMOVED lines=15> */
[----:B------:R-:W-:Y:S02]  /*7b10*/  @P1 IMAD.MOV.U32 R10, RZ, RZ, R50 ;  /* 0x000000ffff0a1224 */ /* 0x000fe400078e0032 */
[----:B------:R-:W-:Y:S01]  /*7b20*/  @P1 IMAD.MOV.U32 R11, RZ, RZ, R51 ;  /* 0x000000ffff0b1224 */ /* 0x000fe200078e0033 */
[----:B------:R-:W-:-:S04]  /*7b30*/  LOP3.LUT R8, R7, UR12, RZ, 0xfc, !PT ;  /* 0x0000000c07087c12 */ /* 0x000fc8000f8efcff */
[----:B------:R2:W-:Y:S01]  /*7b40*/  @P1 STG.E.64 desc[UR44][R10.64], R22 ;  /* 0x000000160a001986 */ /* 0x0005e2000c101b2c */
[----:B------:R-:W-:-:S13]  /*7b50*/  ISETP.NE.U32.AND P0, PT, R8, RZ, PT ;  /* 0x000000ff0800720c */ /* 0x000fda0003f05070 */
[----:B------:R-:W-:Y:S05]  /*7b60*/  @P0 BRA `(.L_x_124) ;  /* 0x0000000000580947 */ /* 0x000fea0003800000 */
[----:B------:R-:W3:Y:S01]  /*7b70*/  I2F.U32.RP R9, UR7 ;  /* 0x0000000700097d06 */ /* 0x000ee20008209000 */
[----:B--2---:R-:W-:Y:S01]  /*7b80*/  IMAD.MOV.U32 R10, RZ, RZ, RZ ;  /* 0x000000ffff0a7224 */ /* 0x004fe200078e00ff */
[----:B------:R-:W-:-:S06]  /*7b90*/  ISETP.NE.U32.AND P0, PT, RZ, UR7, PT ;  /* 0x00000007ff007c0c */ /* 0x000fcc000bf05070 */
[----:B---3--:R-:W2:Y:S02]  /*7ba0*/  MUFU.RCP R8, R9 ;  /* 0x0000000900087308 */ /* 0x008ea40000001000 */
        /* <DEDUP_REMOVED lines=18> */
.L_x_124:
[----:B------:R-:W-:Y:S01]  /*7cd0*/  IMAD.MOV.U32 R28, RZ, RZ, R6 ;  /* 0x000000ffff1c7224 */ /* 0x000fe200078e0006 */
[----:B------:R-:W-:Y:S01]  /*7ce0*/  MOV R44, UR7 ;  /* 0x00000007002c7c02 */ /* 0x000fe20008000f00 */
[----:B------:R-:W-:Y:S01]  /*7cf0*/  IMAD.MOV.U32 R31, RZ, RZ, R7 ;  /* 0x000000ffff1f7224 */ /* 0x000fe200078e0007 */
[----:B------:R-:W-:Y:S02]  /*7d00*/  MOV R35, UR12 ;  /* 0x0000000c00237c02 */ /* 0x000fe40008000f00 */
[----:B------:R-:W-:Y:S02]  /*7d10*/  MOV R34, 0x7d30 ;  /* 0x00007d3000227802 */ /* 0x000fe40000000f00 */
[----:B-12--5:R-:W-:Y:S05]  /*7d20*/  CALL.REL.NOINC `($__internal_1_$__cuda_sm20_div_u64) ;  /* 0x00000014004c7944 */ /* 0x026fea0003c00000 */
[----:B------:R-:W-:-:S04]  /*7d30*/  IADD3 R9, P0, PT, RZ, -R30, RZ ;  /* 0x8000001eff097210 */ /* 0x000fc80007f1e0ff */
[----:B------:R-:W-:Y:S01]  /*7d40*/  IADD3.X R8, PT, PT, RZ, ~R29, RZ, P0, !PT ;  /* 0x8000001dff087210 */ /* 0x000fe200007fe4ff */
[----:B------:R-:W-:-:S04]  /*7d50*/  IMAD.WIDE.U32 R10, R9, UR7, R6 ;  /* 0x00000007090a7c25 */ /* 0x000fc8000f8e0006 */
[----:B------:R-:W-:Y:S01]  /*7d60*/  IMAD R8, R8, UR7, RZ ;  /* 0x0000000708087c24 */ /* 0x000fe2000f8e02ff */
[----:B------:R-:W-:-:S03]  /*7d70*/  MOV R7, R10 ;  /* 0x0000000a00077202 */ /* 0x000fc60000000f00 */
[----:B------:R-:W-:-:S05]  /*7d80*/  IMAD R8, R9, UR12, R8 ;  /* 0x0000000c09087c24 */ /* 0x000fca000f8e0208 */
[----:B------:R-:W-:Y:S02]  /*7d90*/  IADD3 R8, PT, PT, R8, R11, RZ ;  /* 0x0000000b08087210 */ /* 0x000fe40007ffe0ff */
.L_x_125:
[----:B------:R-:W-:Y:S05]  /*7da0*/  BSYNC.RECONVERGENT B0 ;  /* 0x0000000000007941 */ /* 0x000fea0003800200 */
.L_x_123:
        /* <DEDUP_REMOVED lines=25> */
[----:B--2---:R-:W-:-:S05]  /*7f40*/  IADD3 R4, PT, PT, RZ, -R21, RZ ;  /* 0x80000015ff047210 */ /* 0x004fca0007ffe0ff */
        /* <DEDUP_REMOVED lines=15> */
.L_x_127:
        /* <DEDUP_REMOVED lines=9> */
[----:B------:R-:W-:-:S04]  /*80d0*/  IMAD R4, R4, UR7, RZ ;  /* 0x0000000704047c24 */ /* 0x000fc8000f8e02ff */
[----:B------:R-:W-:-:S05]  /*80e0*/  IMAD R4, R5, UR12, R4 ;  /* 0x0000000c05047c24 */ /* 0x000fca000f8e0204 */
[----:B------:R-:W-:Y:S02]  /*80f0*/  IADD3 R4, PT, PT, R4, R9, RZ ;  /* 0x0000000904047210 */ /* 0x000fe40007ffe0ff */
.L_x_128:
[----:B------:R-:W-:Y:S05]  /*8100*/  BSYNC.RECONVERGENT B0 ;  /* 0x0000000000007941 */ /* 0x000fea0003800200 */
.L_x_126:
        /* <DEDUP_REMOVED lines=11> */
.L_x_116:
[----:B------:R-:W-:Y:S05]  /*81c0*/  BSYNC.RECONVERGENT B1 ;  /* 0x0000000000017941 */ /* 0x000fea0003800200 */
.L_x_114:
[----:B------:R-:W-:Y:S01]  /*81d0*/  BAR.SYNC.DEFER_BLOCKING 0x0 ;  /* 0x0000000000007b1d */ /* 0x000fe20000010000 */
[----:B------:R-:W-:Y:S01]  /*81e0*/  UISETP.GT.AND UP0, UPT, UR19, UR20, UPT ;  /* 0x000000141300728c */ /* 0x000fe2000bf04270 */
[----:B------:R-:W-:Y:S01]  /*81f0*/  MOV R10, UR8 ;  /* 0x00000008000a7c02 */ /* 0x000fe20008000f00 */
[----:B------:R-:W-:-:S04]  /*8200*/  UIMAD UR8, UR9, 0x38, URZ ;  /* 0x00000038090878a4 */ /* 0x000fc8000f8e02ff */
[----:B------:R-:W-:Y:S01]  /*8210*/  IMAD.WIDE.U32 R10, R10, 0x38, R50 ;  /* 0x000000380a0a7825 */ /* 0x000fe200078e0032 */
[----:B-----5:R-:W-:Y:S04]  /*8220*/  STS.128 [R47], R16 ;  /* 0x000000102f007388 */ /* 0x020fe80000000c00 */
[----:B------:R-:W-:Y:S01]  /*8230*/  STS.128 [R47+0x40], R12 ;  /* 0x0000400c2f007388 */ /* 0x000fe20000000c00 */
[----:B------:R-:W-:Y:S06]  /*8240*/  BAR.SYNC.DEFER_BLOCKING 0x0 ;  /* 0x0000000000007b1d */ /* 0x000fec0000010000 */
[----:B-1----:R-:W1:Y:S04]  /*8250*/  LDS.64 R4, [R37+UR6] ;  /* 0x0000000625047984 */ /* 0x002e680008000a00 */
[----:B------:R-:W4:Y:S04]  /*8260*/  LDS.64 R8, [R37+UR6+0x120] ;  /* 0x0001200625087984 */ /* 0x000f280008000a00 */
[----:B--23--:R-:W2:Y:S04]  /*8270*/  LDS.64 R6, [R37+UR6+0x240] ;  /* 0x0002400625067984 */ /* 0x00cea80008000a00 */
[----:B------:R-:W3:Y:S01]  /*8280*/  LDS.64 R2, [R37+UR6+0x360] ;  /* 0x0003600625027984 */ /* 0x000ee20008000a00 */
[----:B-1----:R-:W-:-:S02]  /*8290*/  DMUL R4, R4, R52 ;  /* 0x0000003404047228 */ /* 0x002fc40000000000 */
[-C--:B----4-:R-:W-:Y:S02]  /*82a0*/  DMUL R8, R8, R52.reuse ;  /* 0x0000003408087228 */ /* 0x090fe40000000000 */
[-C--:B--2---:R-:W-:Y:S02]  /*82b0*/  DMUL R6, R6, R52.reuse ;  /* 0x0000003406067228 */ /* 0x084fe40000000000 */
[----:B---3--:R-:W-:Y:S01]  /*82c0*/  DMUL R52, R2, R52 ;  /* 0x0000003402347228 */ /* 0x008fe20000000000 */
[----:B------:R-:W-:Y:S02]  /*82d0*/  IADD3 R2, PT, PT, R27, 0x8, RZ ;  /* 0x000000081b027810 */ /* 0x000fe40007ffe0ff */
[----:B------:R-:W-:Y:S01]  /*82e0*/  IADD3 R3, PT, PT, R11, UR8, RZ ;  /* 0x000000080b037c10 */ /* 0x000fe2000fffe0ff */
[----:B------:R-:W-:Y:S07]  /*82f0*/  BRA.U UP0, `(.L_x_129) ;  /* 0x0000000100547547 */ /* 0x000fee000b800000 */
[----:B------:R-:W-:Y:S01]  /*8300*/  ISETP.GE.AND P0, PT, R26, UR22, PT ;  /* 0x000000161a007c0c */ /* 0x000fe2000bf06270 */
[C---:B------:R-:W-:Y:S02]  /*8310*/  VIADD R12, R27.reuse, 0x9 ;  /* 0x000000091b0c7836 */ /* 0x040fe40000000000 */
[C---:B------:R-:W-:Y:S01]  /*8320*/  VIADD R11, R27.reuse, 0xa ;  /* 0x0000000a1b0b7836 */ /* 0x040fe20000000000 */
[----:B------:R-:W-:Y:S01]  /*8330*/  ISETP.LT.AND P4, PT, R2, UR23, !P0 ;  /* 0x0000001702007c0c */ /* 0x000fe2000c781270 */
[----:B------:R-:W-:Y:S01]  /*8340*/  VIADD R27, R27, 0xb ;  /* 0x0000000b1b1b7836 */ /* 0x000fe20000000000 */
        /* <DEDUP_REMOVED lines=16> */
.L_x_129:
        /* <DEDUP_REMOVED lines=28> */
.L_x_131:
        /* <DEDUP_REMOVED lines=13> */
.L_x_132:
[----:B------:R-:W-:Y:S05]  /*86e0*/  BSYNC.RECONVERGENT B0 ;  /* 0x0000000000007941 */ /* 0x000fea0003800200 */
.L_x_130:
        /* <DEDUP_REMOVED lines=42> */
.L_x_134:
        /* <DEDUP_REMOVED lines=13> */
.L_x_135:
[----:B------:R-:W-:Y:S05]  /*8a60*/  BSYNC.RECONVERGENT B0 ;  /* 0x0000000000007941 */ /* 0x000fea0003800200 */
.L_x_133:
        /* <DEDUP_REMOVED lines=41> */
.L_x_137:
        /* <DEDUP_REMOVED lines=13> */
.L_x_138:
[----:B------:R-:W-:Y:S05]  /*8dd0*/  BSYNC.RECONVERGENT B0 ;  /* 0x0000000000007941 */ /* 0x000fea0003800200 */
.L_x_136:
        /* <DEDUP_REMOVED lines=19> */
[----:B------:R-:W1:Y:S01]  /*8f10*/  I2F.U32.RP R9, UR7 ;  /* 0x0000000700097d06 */ /* 0x000e620008209000 */
        /* <DEDUP_REMOVED lines=21> */
.L_x_140:
        /* <DEDUP_REMOVED lines=13> */
.L_x_141:
[----:B------:R-:W-:Y:S05]  /*9140*/  BSYNC.RECONVERGENT B0 ;  /* 0x0000000000007941 */ /* 0x000fea0003800200 */
.L_x_139:
        /* <DEDUP_REMOVED lines=11> */
.L_x_101:
[----:B------:R-:W-:Y:S05]  /*9200*/  BSYNC.RECONVERGENT B2 ;  /* 0x0000000000027941 */ /* 0x000fea0003800200 */
.L_x_45:
[----:B------:R-:W4:Y:S01]  /*9210*/  LDCU UR4, c[0x0][0x398] ;  /* 0x00007300ff0477ac */ /* 0x000f220008000800 */
[----:B------:R-:W-:-:S04]  /*9220*/  UIADD3 UR42, UPT, UPT, UR25, UR42, URZ ;  /* 0x0000002a192a7290 */ /* 0x000fc8000fffe0ff */
[----:B----4-:R-:W-:-:S09]  /*9230*/  UISETP.GE.AND UP0, UPT, UR42, UR4, UPT ;  /* 0x000000042a00728c */ /* 0x010fd2000bf06270 */
[----:B------:R-:W-:Y:S05]  /*9240*/  BRA.U !UP0, `(.L_x_142) ;  /* 0xffffff71089c7547 */ /* 0x000fea000b83ffff */
[----:B------:R-:W-:Y:S05]  /*9250*/  EXIT ;  /* 0x000000000000794d */ /* 0x000fea0003800000 */
        .weak           $__internal_1_$__cuda_sm20_div_u64
        .type           $__internal_1_$__cuda_sm20_div_u64,@function
        .size           $__internal_1_$__cuda_sm20_div_u64,($__internal_2_$__cuda_sm20_dsqrt_rn_f64_mediumpath_v1 - $__internal_1_$__cuda_sm20_div_u64)
$__internal_1_$__cuda_sm20_div_u64:
[----:B------:R-:W-:-:S06]  /*9260*/  IMAD.MOV.U32 R45, RZ, RZ, R35 ;  /* 0x000000ffff2d7224 */ /* 0x000fcc00078e0023 */
[----:B------:R-:W1:Y:S08]  /*9270*/  I2F.U64.RP R45, R44 ;  /* 0x0000002c002d7312 */ /* 0x000e700000309000 */
[----:B-1----:R-:W1:Y:S02]  /*9280*/  MUFU.RCP R33, R45 ;  /* 0x0000002d00217308 */ /* 0x002e640000001000 */
[----:B-1----:R-:W-:-:S06]  /*9290*/  IADD3 R33, PT, PT, R33, 0x1ffffffe, RZ ;  /* 0x1ffffffe21217810 */ /* 0x002fcc0007ffe0ff */
[----:B------:R-:W1:Y:S02]  /*92a0*/  F2I.U64.TRUNC R70, R33 ;  /* 0x0000002100467311 */ /* 0x000e64000020d800 */
[----:B-1----:R-:W-:-:S04]  /*92b0*/  IMAD.WIDE.U32 R68, R70, R44, RZ ;  /* 0x0000002c46447225 */ /* 0x002fc800078e00ff */
[C---:B------:R-:W-:Y:S01]  /*92c0*/  IMAD R29, R70.reuse, R35, R69 ;  /* 0x00000023461d7224 */ /* 0x040fe200078e0245 */
[----:B------:R-:W-:Y:S02]  /*92d0*/  IADD3 R32, P1, PT, RZ, -R68, RZ ;  /* 0x80000044ff207210 */ /* 0x000fe40007f3e0ff */
[----:B------:R-:W-:Y:S01]  /*92e0*/  MOV R69, R70 ;  /* 0x0000004600457202 */ /* 0x000fe20000000f00 */
[----:B------:R-:W-:Y:S02]  /*92f0*/  IMAD R30, R71, R44, R29 ;  /* 0x0000002c471e7224 */ /* 0x000fe400078e021d */
[----:B------:R-:W-:-:S04]  /*9300*/  IMAD.HI.U32 R68, R70, R32, RZ ;  /* 0x0000002046447227 */ /* 0x000fc800078e00ff */
[----:B------:R-:W-:-:S04]  /*9310*/  IMAD.X R30, RZ, RZ, ~R30, P1 ;  /* 0x000000ffff1e7224 */ /* 0x000fc800008e0e1e */
[----:B------:R-:W-:-:S04]  /*9320*/  IMAD.WIDE.U32 R68, P3, R70, R30, R68 ;  /* 0x0000001e46447225 */ /* 0x000fc80007860044 */
[C---:B------:R-:W-:Y:S02]  /*9330*/  IMAD R29, R71.reuse, R30, RZ ;  /* 0x0000001e471d7224 */ /* 0x040fe400078e02ff */
[----:B------:R-:W-:-:S04]  /*9340*/  IMAD.HI.U32 R32, P2, R71, R32, R68 ;  /* 0x0000002047207227 */ /* 0x000fc80007840044 */
[----:B------:R-:W-:Y:S01]  /*9350*/  IMAD.HI.U32 R30, R71, R30, RZ ;  /* 0x0000001e471e7227 */ /* 0x000fe200078e00ff */
[----:B------:R-:W-:-:S03]  /*9360*/  IADD3 R69, P1, PT, R29, R32, RZ ;  /* 0x000000201d457210 */ /* 0x000fc60007f3e0ff */
[----:B------:R-:W-:Y:S02]  /*9370*/  IMAD.X R30, R30, 0x1, R71, P3 ;  /* 0x000000011e1e7824 */ /* 0x000fe400018e0647 */
[----:B------:R-:W-:-:S03]  /*9380*/  IMAD.WIDE.U32 R70, R69, R44, RZ ;  /* 0x0000002c45467225 */ /* 0x000fc600078e00ff */
[----:B------:R-:W-:Y:S01]  /*9390*/  IADD3.X R33, PT, PT, RZ, RZ, R30, P1, P2 ;  /* 0x000000ffff217210 */ /* 0x000fe20000fe441e */
[----:B------:R-:W-:Y:S01]  /*93a0*/  IMAD R30, R69, R35, R71 ;  /* 0x00000023451e7224 */ /* 0x000fe200078e0247 */
[----:B------:R-:W-:-:S03]  /*93b0*/  IADD3 R32, P1, PT, RZ, -R70, RZ ;  /* 0x80000046ff207210 */ /* 0x000fc60007f3e0ff */
[----:B------:R-:W-:Y:S02]  /*93c0*/  IMAD R30, R33, R44, R30 ;  /* 0x0000002c211e7224 */ /* 0x000fe400078e021e */
[----:B------:R-:W-:-:S03]  /*93d0*/  IMAD.HI.U32 R68, R69, R32, RZ ;  /* 0x0000002045447227 */ /* 0x000fc600078e00ff */
[----:B------:R-:W-:-:S05]  /*93e0*/  IADD3.X R30, PT, PT, RZ, ~R30, RZ, P1, !PT ;  /* 0x8000001eff1e7210 */ /* 0x000fca0000ffe4ff */
[----:B------:R-:W-:-:S04]  /*93f0*/  IMAD.WIDE.U32 R68, P3, R69, R30, R68 ;  /* 0x0000001e45447225 */ /* 0x000fc80007860044 */
[C---:B------:R-:W-:Y:S02]  /*9400*/  IMAD R29, R33.reuse, R30, RZ ;  /* 0x0000001e211d7224 */ /* 0x040fe400078e02ff */
[----:B------:R-:W-:-:S04]  /*9410*/  IMAD.HI.U32 R32, P2, R33, R32, R68 ;  /* 0x0000002021207227 */ /* 0x000fc80007840044 */
[----:B------:R-:W-:Y:S01]  /*9420*/  IMAD.HI.U32 R30, R33, R30, RZ ;  /* 0x0000001e211e7227 */ /* 0x000fe200078e00ff */
[----:B------:R-:W-:-:S03]  /*9430*/  IADD3 R29, P1, PT, R29, R32, RZ ;  /* 0x000000201d1d7210 */ /* 0x000fc60007f3e0ff */
[----:B------:R-:W-:Y:S01]  /*9440*/  IMAD.X R30, R30, 0x1, R33, P3 ;  /* 0x000000011e1e7824 */ /* 0x000fe200018e0621 */
[----:B------:R-:W-:Y:S01]  /*9450*/  MOV R33, RZ ;  /* 0x000000ff00217202 */ /* 0x000fe20000000f00 */
[----:B------:R-:W-:-:S03]  /*9460*/  IMAD.HI.U32 R32, R29, R28, RZ ;  /* 0x0000001c1d207227 */ /* 0x000fc600078e00ff */
[----:B------:R-:W-:Y:S01]  /*9470*/  IADD3.X R30, PT, PT, RZ, RZ, R30, P1, P2 ;  /* 0x000000ffff1e7210 */ /* 0x000fe20000fe441e */
[----:B------:R-:W-:-:S04]  /*9480*/  IMAD.WIDE.U32 R32, R29, R31, R32 ;  /* 0x0000001f1d207225 */ /* 0x000fc800078e0020 */
[C---:B------:R-:W-:Y:S02]  /*9490*/  IMAD R46, R30.reuse, R31, RZ ;  /* 0x0000001f1e2e7224 */ /* 0x040fe400078e02ff */
[----:B------:R-:W-:-:S04]  /*94a0*/  IMAD.HI.U32 R33, P2, R30, R28, R32 ;  /* 0x0000001c1e217227 */ /* 0x000fc80007840020 */
[----:B------:R-:W-:Y:S01]  /*94b0*/  IMAD.HI.U32 R29, R30, R31, RZ ;  /* 0x0000001f1e1d7227 */ /* 0x000fe200078e00ff */
[----:B------:R-:W-:-:S03]  /*94c0*/  IADD3 R46, P1, PT, R46, R33, RZ ;  /* 0x000000212e2e7210 */ /* 0x000fc60007f3e0ff */
[----:B------:R-:W-:Y:S02]  /*94d0*/  IMAD.X R29, RZ, RZ, R29, P2 ;  /* 0x000000ffff1d7224 */ /* 0x000fe400010e061d */
[----:B------:R-:W-:-:S03]  /*94e0*/  IMAD.WIDE.U32 R32, R46, R44, RZ ;  /* 0x0000002c2e207225 */ /* 0x000fc600078e00ff */
[----:B------:R-:W-:Y:S01]  /*94f0*/  IADD3.X R45, PT, PT, RZ, R29, RZ, P1, !PT ;  /* 0x0000001dff2d7210 */ /* 0x000fe20000ffe4ff */
[----:B------:R-:W-:Y:S01]  /*9500*/  IMAD R30, R46, R35, R33 ;  /* 0x000000232e1e7224 */ /* 0x000fe200078e0221 */
[----:B------:R-:W-:-:S03]  /*9510*/  IADD3 R29, P1, PT, -R32, R28, RZ ;  /* 0x0000001c201d7210 */ /* 0x000fc60007f3e1ff */
[-C--:B------:R-:W-:Y:S01]  /*9520*/  IMAD R28, R45, R44.reuse, R30 ;  /* 0x0000002c2d1c7224 */ /* 0x080fe200078e021e */
[----:B------:R-:W-:Y:S02]  /*9530*/  ISETP.GE.U32.AND P3, PT, R29, R44, PT ;  /* 0x0000002c1d00720c */ /* 0x000fe40003f66070 */
[----:B------:R-:W-:Y:S01]  /*9540*/  IADD3 R30, P2, PT, -R44, R29, RZ ;  /* 0x0000001d2c1e7210 */ /* 0x000fe20007f5e1ff */
[----:B------:R-:W-:Y:S01]  /*9550*/  IMAD.X R28, R31, 0x1, ~R28, P1 ;  /* 0x000000011f1c7824 */ /* 0x000fe200008e0e1c */
[----:B------:R-:W-:-:S04]  /*9560*/  IADD3 R33, P1, PT, R46, 0x1, RZ ;  /* 0x000000012e217810 */ /* 0x000fc80007f3e0ff */
[----:B------:R-:W-:Y:S01]  /*9570*/  ISETP.GE.U32.AND.EX P3, PT, R28, R35, PT, P3 ;  /* 0x000000231c00720c */ /* 0x000fe20003f66130 */
[----:B------:R-:W-:Y:S01]  /*9580*/  IMAD.X R32, RZ, RZ, R45, P1 ;  /* 0x000000ffff207224 */ /* 0x000fe200008e062d */
[----:B------:R-:W-:Y:S02]  /*9590*/  IADD3.X R31, PT, PT, ~R35, R28, RZ, P2, !PT ;  /* 0x0000001c231f7210 */ /* 0x000fe400017fe5ff */
[----:B------:R-:W-:Y:S02]  /*95a0*/  SEL R29, R30, R29, P3 ;  /* 0x0000001d1e1d7207 */ /* 0x000fe40001800000 */
[----:B------:R-:W-:Y:S02]  /*95b0*/  SEL R33, R33, R46, P3 ;  /* 0x0000002e21217207 */ /* 0x000fe40001800000 */
[----:B------:R-:W-:Y:S02]  /*95c0*/  SEL R28, R31, R28, P3 ;  /* 0x0000001c1f1c7207 */ /* 0x000fe40001800000 */
[----:B------:R-:W-:-:S02]  /*95d0*/  SEL R32, R32, R45, P3 ;  /* 0x0000002d20207207 */ /* 0x000fc40001800000 */
[----:B------:R-:W-:Y:S02]  /*95e0*/  ISETP.GE.U32.AND P3, PT, R29, R44, PT ;  /* 0x0000002c1d00720c */ /* 0x000fe40003f66070 */
[----:B------:R-:W-:Y:S02]  /*95f0*/  IADD3 R30, P2, PT, R33, 0x1, RZ ;  /* 0x00000001211e7810 */ /* 0x000fe40007f5e0ff */
[----:B------:R-:W-:Y:S02]  /*9600*/  ISETP.NE.U32.AND P1, PT, R44, RZ, PT ;  /* 0x000000ff2c00720c */ /* 0x000fe40003f25070 */
[----:B------:R-:W-:Y:S02]  /*9610*/  ISETP.GE.U32.AND.EX P3, PT, R28, R35, PT, P3 ;  /* 0x000000231c00720c */ /* 0x000fe40003f66130 */
[----:B------:R-:W-:Y:S02]  /*9620*/  IADD3.X R29, PT, PT, RZ, R32, RZ, P2, !PT ;  /* 0x00000020ff1d7210 */ /* 0x000fe400017fe4ff */
[----:B------:R-:W-:Y:S01]  /*9630*/  ISETP.NE.AND.EX P1, PT, R35, RZ, PT, P1 ;  /* 0x000000ff2300720c */ /* 0x000fe20003f25310 */
[----:B------:R-:W-:Y:S01]  /*9640*/  IMAD.MOV.U32 R35, RZ, RZ, 0x0 ;  /* 0x00000000ff237424 */ /* 0x000fe200078e00ff */
[----:B------:R-:W-:-:S02]  /*9650*/  SEL R30, R30, R33, P3 ;  /* 0x000000211e1e7207 */ /* 0x000fc40001800000 */
[----:B------:R-:W-:Y:S02]  /*9660*/  SEL R29, R29, R32, P3 ;  /* 0x000000201d1d7207 */ /* 0x000fe40001800000 */
[----:B------:R-:W-:Y:S02]  /*9670*/  SEL R30, R30, 0xffffffff, P1 ;  /* 0xffffffff1e1e7807 */ /* 0x000fe40000800000 */
[----:B------:R-:W-:Y:S01]  /*9680*/  SEL R29, R29, 0xffffffff, P1 ;  /* 0xffffffff1d1d7807 */ /* 0x000fe20000800000 */
[----:B------:R-:W-:Y:S06]  /*9690*/  RET.REL.NODEC R34 `(_ZN7cutlass6KernelINS_4gemm6kernel13Rank2KGroupedINS1_11threadblock13MmaMultistageINS1_9GemmShapeILi32ELi32ELi16EEENS_9transform11threadblock28PredicatedTileAccessIteratorINS_11MatrixShapeILi32ELi16EEEdNS_6layout11ColumnMajorELi1ENS8_31PitchLinearWarpStripedThreadMapINS_16PitchLinearShapeILi32ELi16EEELi128ENSG_ILi16ELi2EEELi1EEENS_5ArrayIdLi1ELb1EEELb0ENSD_9NoPermuteEEENS9_25RegularTileAccessIteratorISC_dNSD_43ColumnMajorTensorOpMultiplicandCongruous64bELi1ESJ_Li8EEELNS_4arch14CacheOperation4KindE0ENSA_INSB_ILi16ELi32EEEdNSD_8RowMajorELi0ESJ_SL_Lb0ESM_EENSO_ISU_dNSD_40RowMajorTensorOpMultiplicandCongruous64bELi0ESJ_Li8EEELST_0EdSV_NS4_9MmaPolicyINS1_4warp11MmaTensorOpINS6_ILi16ELi16ELi16EEEdSP_dSX_dSV_NS10_17MmaTensorOpPolicyINSR_3MmaINS6_ILi8ELi8ELi4EEELi32EdSV_dSE_dSV_NSR_13OpMultiplyAddEEENSB_ILi1ELi1EEEEELi1ELb0EbEENSB_ILi0ELi0EEES1B_Li1EEELi4ELNS1_23SharedMemoryClearOptionE0EbEES1E_NS_8epilogue11threadblock8EpilogueIS7_S1A_Li1ENS1G_27PredicatedTileIteratorBlas3INS1G_26OutputTileOptimalThreadMapINS1G_15OutputTileShapeILi32ELi8ELi2ELi1ELi1EEENS1K_ILi1ELi2ELi1ELi1ELi2EEELi128ELi1ELi64EEEdLNS_8BlasModeE1EEENS1F_4warp24FragmentIteratorTensorOpIS12_S15_dNSK_IdLi2ELb1EEESV_EENS1Q_20TileIteratorTensorOpIS12_S15_dSV_EENS1G_18SharedLoadIteratorINS1N_18CompactedThreadMapEdLi8EEENS1F_6thread17LinearCombinationIdLi1EddLNS1Z_9ScaleType4KindE0ELNS_15FloatRoundStyleE2EdEENSB_ILi0ELi4EEELi1ELi1EEENS4_30GemmIdentityThreadblockSwizzleILi1EEELNS_16ComplexTransformE0ELS29_0ELNS_8FillModeE2ELS1O_1ELNS2_17GroupScheduleModeE1ELb1EEEEEvNT_6ParamsE) ;  /* 0xffffff6822587950 */ /* 0x000fec0003c3ffff */
        .weak           $__internal_2_$__cuda_sm20_dsqrt_rn_f64_mediumpath_v1
        .type           $__internal_2_$__cuda_sm20_dsqrt_rn_f64_mediumpath_v1,@function
        .size           $__internal_2_$__cuda_sm20_dsqrt_rn_f64_mediumpath_v1,(.L_x_363 - $__internal_2_$__cuda_sm20_dsqrt_rn_f64_mediumpath_v1)
$__internal_2_$__cuda_sm20_dsqrt_rn_f64_mediumpath_v1:
[----:B------:R-:W-:Y:S02]  /*96a0*/  ISETP.GE.U32.AND P0, PT, R16, -0x3400000, PT ;  /* 0xfcc000001000780c */ /* 0x000fe40003f06070 */
        /* <DEDUP_REMOVED lines=10> */
.L_x_143:
        /* <DEDUP_REMOVED lines=9> */
[----:B------:R-:W-:Y:S01]  /*97e0*/  MOV R10, RZ ;  /* 0x000000ff000a7202 */ /* 0x000fe20000000f00 */
[----:B------:R-:W-:Y:S01]  /*97f0*/  IMAD.MOV.U32 R5, RZ, RZ, 0x3fd80000 ;  /* 0x3fd80000ff057424 */ /* 0x000fe200078e00ff */
[----:B------:R-:W-:-:S03]  /*9800*/  MOV R4, 0x0 ;  /* 0x0000000000047802 */ /* 0x000fc60000000f00 */
[----:B------:R-:W1:Y:S02]  /*9810*/  MUFU.RSQ64H R11, R13 ;  /* 0x0000000d000b7308 */ /* 0x000e640000001c00 */
[----:B-1----:R-:W-:-:S08]  /*9820*/  DMUL R8, R10, R10 ;  /* 0x0000000a0a087228 */ /* 0x002fd00000000000 */
        /* <DEDUP_REMOVED lines=10> */
.L_x_145:
[----:B------:R-:W-:Y:S02]  /*98d0*/  DADD R4, R12, R12 ;  /* 0x000000000c047229 */ /* 0x000fe4000000000c */
.L_x_144:
[----:B------:R-:W-:-:S04]  /*98e0*/  MOV R7, 0x0 ;  /* 0x0000000000077802 */ /* 0x000fc80000000f00 */
[----:B------:R-:W-:Y:S05]  /*98f0*/  RET.REL.NODEC R6 `(_ZN7cutlass6KernelINS_4gemm6kernel13Rank2KGroupedINS1_11threadblock13MmaMultistageINS1_9GemmShapeILi32ELi32ELi16EEENS_9transform11threadblock28PredicatedTileAccessIteratorINS_11MatrixShapeILi32ELi16EEEdNS_6layout11ColumnMajorELi1ENS8_31PitchLinearWarpStripedThreadMapINS_16PitchLinearShapeILi32ELi16EEELi128ENSG_ILi16ELi2EEELi1EEENS_5ArrayIdLi1ELb1EEELb0ENSD_9NoPermuteEEENS9_25RegularTileAccessIteratorISC_dNSD_43ColumnMajorTensorOpMultiplicandCongruous64bELi1ESJ_Li8EEELNS_4arch14CacheOperation4KindE0ENSA_INSB_ILi16ELi32EEEdNSD_8RowMajorELi0ESJ_SL_Lb0ESM_EENSO_ISU_dNSD_40RowMajorTensorOpMultiplicandCongruous64bELi0ESJ_Li8EEELST_0EdSV_NS4_9MmaPolicyINS1_4warp11MmaTensorOpINS6_ILi16ELi16ELi16EEEdSP_dSX_dSV_NS10_17MmaTensorOpPolicyINSR_3MmaINS6_ILi8ELi8ELi4EEELi32EdSV_dSE_dSV_NSR_13OpMultiplyAddEEENSB_ILi1ELi1EEEEELi1ELb0EbEENSB_ILi0ELi0EEES1B_Li1EEELi4ELNS1_23SharedMemoryClearOptionE0EbEES1E_NS_8epilogue11threadblock8EpilogueIS7_S1A_Li1ENS1G_27PredicatedTileIteratorBlas3INS1G_26OutputTileOptimalThreadMapINS1G_15OutputTileShapeILi32ELi8ELi2ELi1ELi1EEENS1K_ILi1ELi2ELi1ELi1ELi2EEELi128ELi1ELi64EEEdLNS_8BlasModeE1EEENS1F_4warp24FragmentIteratorTensorOpIS12_S15_dNSK_IdLi2ELb1EEESV_EENS1Q_20TileIteratorTensorOpIS12_S15_dSV_EENS1G_18SharedLoadIteratorINS1N_18CompactedThreadMapEdLi8EEENS1F_6thread17LinearCombinationIdLi1EddLNS1Z_9ScaleType4KindE0ELNS_15FloatRoundStyleE2EdEENSB_ILi0ELi4EEELi1ELi1EEENS4_30GemmIdentityThreadblockSwizzleILi1EEELNS_16ComplexTransformE0ELS29_0ELNS_8FillModeE2ELS1O_1ELNS2_17GroupScheduleModeE1ELb1EEEEEvNT_6ParamsE) ;  /* 0xffffff6406c07950 */ /* 0x000fea0003c3ffff */
.L_x_146:
        /* <DEDUP_REMOVED lines=16> */
.L_x_363:


//--------------------- .text._ZN7cutlass6KernelINS_4gemm6kernel13Rank2KGroupedINS1_11threadblock13MmaMultistageINS1_9GemmShapeILi32ELi32ELi16EEENS_9transform11threadblock28PredicatedTileAccessIteratorINS_11MatrixShapeILi32ELi16EEEdNS_6layout11ColumnMajorELi1ENS8_31PitchLinearWarpStripedThreadMapINS_16PitchLinearShapeILi32ELi16EEELi128ENSG_ILi16ELi2EEELi1EEENS_5ArrayIdLi1ELb1EEELb0ENSD_9NoPermuteEEENS9_25RegularTileAccessIteratorISC_dNSD_43ColumnMajorTensorOpMultiplicandCongruous64bELi1ESJ_Li8EEELNS_4arch14CacheOperation4KindE0ENSA_INSB_ILi16ELi32EEEdNSD_8RowMajorELi0ESJ_SL_Lb0ESM_EENSO_ISU_dNSD_40RowMajorTensorOpMultiplicandCongruous64bELi0ESJ_Li8EEELST_0EdSV_NS4_9MmaPolicyINS1_4warp11MmaTensorOpINS6_ILi16ELi16ELi16EEEdSP_dSX_dSV_NS10_17MmaTensorOpPolicyINSR_3MmaINS6_ILi8ELi8ELi4EEELi32EdSV_dSE_dSV_NSR_13OpMultiplyAddEEENSB_ILi1ELi1EEEEELi1ELb0EbEENSB_ILi0ELi0EEES1B_Li1EEELi4ELNS1_23SharedMemoryClearOptionE0EbEES1E_NS_8epilogue11threadblock8EpilogueIS7_S1A_Li1ENS1G_27PredicatedTileIteratorBlas3INS1G_26OutputTileOptimalThreadMapINS1G_15OutputTileShapeILi32ELi8ELi2ELi1ELi1EEENS1K_ILi1ELi2ELi1ELi1ELi2EEELi128ELi1ELi64EEEdLNS_8BlasModeE1EEENS1F_4warp24FragmentIteratorTensorOpIS12_S15_dNSK_IdLi2ELb1EEESV_EENS1Q_20TileIteratorTensorOpIS12_S15_dSV_EENS1G_18SharedLoadIteratorINS1N_18CompactedThreadMapEdLi8EEENS1F_6thread17LinearCombinationIdLi1EddLNS1Z_9ScaleType4KindE0ELNS_15FloatRoundStyleE2EdEENSB_ILi0ELi4EEELi1ELi1EEENS4_30GemmIdentityThreadblockSwizzleILi1EEELNS_16ComplexTransformE0ELS29_0ELNS_8FillModeE2ELS1O_1ELNS2_17GroupScheduleModeE0ELb1EEEEEvNT_6ParamsE --------------------------
	.section	.text._ZN7cutlass6KernelINS_4gemm6kernel13Rank2KGroupedINS1_11threadblock13MmaMultistageINS1_9GemmShapeILi32ELi32ELi16EEENS_9transform11threadblock28PredicatedTileAccessIteratorINS_11MatrixShapeILi32ELi16EEEdNS_6layout11ColumnMajorELi1ENS8_31PitchLinearWarpStripedThreadMapINS_16PitchLinearShapeILi32ELi16EEELi128ENSG_ILi16ELi2EEELi1EEENS_5ArrayIdLi1ELb1EEELb0ENSD_9NoPermuteEEENS9_25RegularTileAccessIteratorISC_dNSD_43ColumnMajorTensorOpMultiplicandCongruous64bELi1ESJ_Li8EEELNS_4arch14CacheOperation4KindE0ENSA_INSB_ILi16ELi32EEEdNSD_8RowMajorELi0ESJ_SL_Lb0ESM_EENSO_ISU_dNSD_40RowMajorTensorOpMultiplicandCongruous64bELi0ESJ_Li8EEELST_0EdSV_NS4_9MmaPolicyINS1_4warp11MmaTensorOpINS6_ILi16ELi16ELi16EEEdSP_dSX_dSV_NS10_17MmaTensorOpPolicyINSR_3MmaINS6_ILi8ELi8ELi4EEELi32EdSV_dSE_dSV_NSR_13OpMultiplyAddEEENSB_ILi1ELi1EEEEELi1ELb0EbEENSB_ILi0ELi0EEES1B_Li1EEELi4ELNS1_23SharedMemoryClearOptionE0EbEES1E_NS_8epilogue11threadblock8EpilogueIS7_S1A_Li1ENS1G_27PredicatedTileIteratorBlas3INS1G_26OutputTileOptimalThreadMapINS1G_15OutputTileShapeILi32ELi8ELi2ELi1ELi1EEENS1K_ILi1ELi2ELi1ELi1ELi2EEELi128ELi1ELi64EEEdLNS_8BlasModeE1EEENS1F_4warp24FragmentIteratorTensorOpIS12_S15_dNSK_IdLi2ELb1EEESV_EENS1Q_20TileIteratorTensorOpIS12_S15_dSV_EENS1G_18SharedLoadIteratorINS1N_18CompactedThreadMapEdLi8EEENS1F_6thread17LinearCombinationIdLi1EddLNS1Z_9ScaleType4KindE0ELNS_15FloatRoundStyleE2EdEENSB_ILi0ELi4EEELi1ELi1EEENS4_30GemmIdentityThreadblockSwizzleILi1EEELNS_16ComplexTransformE0ELS29_0ELNS_8FillModeE2ELS1O_1ELNS2_17GroupScheduleModeE0ELb1EEEEEvNT_6ParamsE,"ax",@progbits
	.align	128
.text._ZN7cutlass6KernelINS_4gemm6kernel13Rank2KGroupedINS1_11threadblock13MmaMultistageINS1_9GemmShapeILi32ELi32ELi16EEENS_9transform11threadblock28PredicatedTileAccessIteratorINS_11MatrixShapeILi32ELi16EEEdNS_6layout11ColumnMajorELi1ENS8_31PitchLinearWarpStripedThreadMapINS_16PitchLinearShapeILi32ELi16EEELi128ENSG_ILi16ELi2EEELi1EEENS_5ArrayIdLi1ELb1EEELb0ENSD_9NoPermuteEEENS9_25RegularTileAccessIteratorISC_dNSD_43ColumnMajorTensorOpMultiplicandCongruous64bELi1ESJ_Li8EEELNS_4arch14CacheOperation4KindE0ENSA_INSB_ILi16ELi32EEEdNSD_8RowMajorELi0ESJ_SL_Lb0ESM_EENSO_ISU_dNSD_40RowMajorTensorOpMultiplicandCongruous64bELi0ESJ_Li8EEELST_0EdSV_NS4_9MmaPolicyINS1_4warp11MmaTensorOpINS6_ILi16ELi16ELi16EEEdSP_dSX_dSV_NS10_17MmaTensorOpPolicyINSR_3MmaINS6_ILi8ELi8ELi4EEELi32EdSV_dSE_dSV_NSR_13OpMultiplyAddEEENSB_ILi1ELi1EEEEELi1ELb0EbEENSB_ILi0ELi0EEES1B_Li1EEELi4ELNS1_23SharedMemoryClearOptionE0EbEES1E_NS_8epilogue11threadblock8EpilogueIS7_S1A_Li1ENS1G_27PredicatedTileIteratorBlas3INS1G_26OutputTileOptimalThreadMapINS1G_15OutputTileShapeILi32ELi8ELi2ELi1ELi1EEENS1K_ILi1ELi2ELi1ELi1ELi2EEELi128ELi1ELi64EEEdLNS_8BlasModeE1EEENS1F_4warp24FragmentIteratorTensorOpIS12_S15_dNSK_IdLi2ELb1EEESV_EENS1Q_20TileIteratorTensorOpIS12_S15_dSV_EENS1G_18SharedLoadIteratorINS1N_18CompactedThreadMapEdLi8EEENS1F_6thread17LinearCombinationIdLi1EddLNS1Z_9ScaleType4KindE0ELNS_15FloatRoundStyleE2EdEENSB_ILi0ELi4EEELi1ELi1EEENS4_30GemmIdentityThreadblockSwizzleILi1EEELNS_16ComplexTransformE0ELS29_0ELNS_8FillModeE2ELS1O_1ELNS2_17GroupScheduleModeE0ELb1EEEEEvNT_6ParamsE:
        .type           _ZN7cutlass6KernelINS_4gemm6kernel13Rank2KGroupedINS1_11threadblock13MmaMultistageINS1_9GemmShapeILi32ELi32ELi16EEENS_9transform11threadblock28PredicatedTileAccessIteratorINS_11MatrixShapeILi32ELi16EEEdNS_6layout11ColumnMajorELi1ENS8_31PitchLinearWarpStripedThreadMapINS_16PitchLinearShapeILi32ELi16EEELi128ENSG_ILi16ELi2EEELi1EEENS_5ArrayIdLi1ELb1EEELb0ENSD_9NoPermuteEEENS9_25RegularTileAccessIteratorISC_dNSD_43ColumnMajorTensorOpMultiplicandCongruous64bELi1ESJ_Li8EEELNS_4arch14CacheOperation4KindE0ENSA_INSB_ILi16ELi32EEEdNSD_8RowMajorELi0ESJ_SL_Lb0ESM_EENSO_ISU_dNSD_40RowMajorTensorOpMultiplicandCongruous64bELi0ESJ_Li8EEELST_0EdSV_NS4_9MmaPolicyINS1_4warp11MmaTensorOpINS6_ILi16ELi16ELi16EEEdSP_dSX_dSV_NS10_17MmaTensorOpPolicyINSR_3MmaINS6_ILi8ELi8ELi4EEELi32EdSV_dSE_dSV_NSR_13OpMultiplyAddEEENSB_ILi1ELi1EEEEELi1ELb0EbEENSB_ILi0ELi0EEES1B_Li1EEELi4ELNS1_23SharedMemoryClearOptionE0EbEES1E_NS_8epilogue11threadblock8EpilogueIS7_S1A_Li1ENS1G_27PredicatedTileIteratorBlas3INS1G_26OutputTileOptimalThreadMapINS1G_15OutputTileShapeILi32ELi8ELi2ELi1ELi1EEENS1K_ILi1ELi2ELi1ELi1ELi2EEELi128ELi1ELi64EEEdLNS_8BlasModeE1EEENS1F_4warp24FragmentIteratorTensorOpIS12_S15_dNSK_IdLi2ELb1EEESV_EENS1Q_20TileIteratorTensorOpIS12_S15_dSV_EENS1G_18SharedLoadIteratorINS1N_18CompactedThreadMapEdLi8EEENS1F_6thread17LinearCombinationIdLi1EddLNS1Z_9ScaleType4KindE0ELNS_15FloatRoundStyleE2EdEENSB_ILi0ELi4EEELi1ELi1EEENS4_30GemmIdentityThreadblockSwizzleILi1EEELNS_16ComplexTransformE0ELS29_0ELNS_8FillModeE2ELS1O_1ELNS2_17GroupScheduleModeE0ELb1EEEEEvNT_6ParamsE,@function
        .size           _ZN7cutlass6KernelINS_4gemm6kernel13Rank2KGroupedINS1_11threadblock13MmaMultistageINS1_9GemmShapeILi32ELi32ELi16EEENS_9transform11threadblock28PredicatedTileAccessIteratorINS_11MatrixShapeILi32ELi16EEEdNS_6layout11ColumnMajorELi1ENS8_31PitchLinearWarpStripedThreadMapINS_16PitchLinearShapeILi32ELi16EEELi128ENSG_ILi16ELi2EEELi1EEENS_5ArrayIdLi1ELb1EEELb0ENSD_9NoPermuteEEENS9_25RegularTileAccessIteratorISC_dNSD_43ColumnMajorTensorOpMultiplicandCongruous64bELi1ESJ_Li8EEELNS_4arch14CacheOperation4KindE0ENSA_INSB_ILi16ELi32EEEdNSD_8RowMajorELi0ESJ_SL_Lb0ESM_EENSO_ISU_dNSD_40RowMajorTensorOpMultiplicandCongruous64bELi0ESJ_Li8EEELST_0EdSV_NS4_9MmaPolicyINS1_4warp11MmaTensorOpINS6_ILi16ELi16ELi16EEEdSP_dSX_dSV_NS10_17MmaTensorOpPolicyINSR_3MmaINS6_ILi8ELi8ELi4EEELi32EdSV_dSE_dSV_NSR_13OpMultiplyAddEEENSB_ILi1ELi1EEEEELi1ELb0EbEENSB_ILi0ELi0EEES1B_Li1EEELi4ELNS1_23SharedMemoryClearOptionE0EbEES1E_NS_8epilogue11threadblock8EpilogueIS7_S1A_Li1ENS1G_27PredicatedTileIteratorBlas3INS1G_26OutputTileOptimalThreadMapINS1G_15OutputTileShapeILi32ELi8ELi2ELi1ELi1EEENS1K_ILi1ELi2ELi1ELi1ELi2EEELi128ELi1ELi64EEEdLNS_8BlasModeE1EEENS1F_4warp24FragmentIteratorTensorOpIS12_S15_dNSK_IdLi2ELb1EEESV_EENS1Q_20TileIteratorTensorOpIS12_S15_dSV_EENS1G_18SharedLoadIteratorINS1N_18CompactedThreadMapEdLi8EEENS1F_6thread17LinearCombinationIdLi1EddLNS1Z_9ScaleType4KindE0ELNS_15FloatRoundStyleE2EdEENSB_ILi0ELi4EEELi1ELi1EEENS4_30GemmIdentityThreadblockSwizzleILi1EEELNS_16ComplexTransformE0ELS29_0ELNS_8FillModeE2ELS1O_1ELNS2_17GroupScheduleModeE0ELb1EEEEEvNT_6ParamsE,(.L_x_366 - _ZN7cutlass6KernelINS_4gemm6kernel13Rank2KGroupedINS1_11threadblock13MmaMultistageINS1_9GemmShapeILi32ELi32ELi16EEENS_9transform11threadblock28PredicatedTileAccessIteratorINS_11MatrixShapeILi32ELi16EEEdNS_6layout11ColumnMajorELi1ENS8_31PitchLinearWarpStripedThreadMapINS_16PitchLinearShapeILi32ELi16EEELi128ENSG_ILi16ELi2EEELi1EEENS_5ArrayIdLi1ELb1EEELb0ENSD_9NoPermuteEEENS9_25RegularTileAccessIteratorISC_dNSD_43ColumnMajorTensorOpMultiplicandCongruous64bELi1ESJ_Li8EEELNS_4arch14CacheOperation4KindE0ENSA_INSB_ILi16ELi32EEEdNSD_8RowMajorELi0ESJ_SL_Lb0ESM_EENSO_ISU_dNSD_40RowMajorTensorOpMultiplicandCongruous64bELi0ESJ_Li8EEELST_0EdSV_NS4_9MmaPolicyINS1_4warp11MmaTensorOpINS6_ILi16ELi16ELi16EEEdSP_dSX_dSV_NS10_17MmaTensorOpPolicyINSR_3MmaINS6_ILi8ELi8ELi4EEELi32EdSV_dSE_dSV_NSR_13OpMultiplyAddEEENSB_ILi1ELi1EEEEELi1ELb0EbEENSB_ILi0ELi0EEES1B_Li1EEELi4ELNS1_23SharedMemoryClearOptionE0EbEES1E_NS_8epilogue11threadblock8EpilogueIS7_S1A_Li1ENS1G_27PredicatedTileIteratorBlas3INS1G_26OutputTileOptimalThreadMapINS1G_15OutputTileShapeILi32ELi8ELi2ELi1ELi1EEENS1K_ILi1ELi2ELi1ELi1ELi2EEELi128ELi1ELi64EEEdLNS_8BlasModeE1EEENS1F_4warp24FragmentIteratorTensorOpIS12_S15_dNSK_IdLi2ELb1EEESV_EENS1Q_20TileIteratorTensorOpIS12_S15_dSV_EENS1G_18SharedLoadIteratorINS1N_18CompactedThreadMapEdLi8EEENS1F_6thread17LinearCombinationIdLi1EddLNS1Z_9ScaleType4KindE0ELNS_15FloatRoundStyleE2EdEENSB_ILi0ELi4EEELi1ELi1EEENS4_30GemmIdentityThreadblockSwizzleILi1EEELNS_16ComplexTransformE0ELS29_0ELNS_8FillModeE2ELS1O_1ELNS2_17GroupScheduleModeE0ELb1EEEEEvNT_6ParamsE)
        .other          _ZN7cutlass6KernelINS_4gemm6kernel13Rank2KGroupedINS1_11threadblock13MmaMultistageINS1_9GemmShapeILi32ELi32ELi16EEENS_9transform11threadblock28PredicatedTileAccessIteratorINS_11MatrixShapeILi32ELi16EEEdNS_6layout11ColumnMajorELi1ENS8_31PitchLinearWarpStripedThreadMapINS_16PitchLinearShapeILi32ELi16EEELi128ENSG_ILi16ELi2EEELi1EEENS_5ArrayIdLi1ELb1EEELb0ENSD_9NoPermuteEEENS9_25RegularTileAccessIteratorISC_dNSD_43ColumnMajorTensorOpMultiplicandCongruous64bELi1ESJ_Li8EEELNS_4arch14CacheOperation4KindE0ENSA_INSB_ILi16ELi32EEEdNSD_8RowMajorELi0ESJ_SL_Lb0ESM_EENSO_ISU_dNSD_40RowMajorTensorOpMultiplicandCongruous64bELi0ESJ_Li8EEELST_0EdSV_NS4_9MmaPolicyINS1_4warp11MmaTensorOpINS6_ILi16ELi16ELi16EEEdSP_dSX_dSV_NS10_17MmaTensorOpPolicyINSR_3MmaINS6_ILi8ELi8ELi4EEELi32EdSV_dSE_dSV_NSR_13OpMultiplyAddEEENSB_ILi1ELi1EEEEELi1ELb0EbEENSB_ILi0ELi0EEES1B_Li1EEELi4ELNS1_23SharedMemoryClearOptionE0EbEES1E_NS_8epilogue11threadblock8EpilogueIS7_S1A_Li1ENS1G_27PredicatedTileIteratorBlas3INS1G_26OutputTileOptimalThreadMapINS1G_15OutputTileShapeILi32ELi8ELi2ELi1ELi1EEENS1K_ILi1ELi2ELi1ELi1ELi2EEELi128ELi1ELi64EEEdLNS_8BlasModeE1EEENS1F_4warp24FragmentIteratorTensorOpIS12_S15_dNSK_IdLi2ELb1EEESV_EENS1Q_20TileIteratorTensorOpIS12_S15_dSV_EENS1G_18SharedLoadIteratorINS1N_18CompactedThreadMapEdLi8EEENS1F_6thread17LinearCombinationIdLi1EddLNS1Z_9ScaleType4KindE0ELNS_15FloatRoundStyleE2EdEENSB_ILi0ELi4EEELi1ELi1EEENS4_30GemmIdentityThreadblockSwizzleILi1EEELNS_16ComplexTransformE0ELS29_0ELNS_8FillModeE2ELS1O_1ELNS2_17GroupScheduleModeE0ELb1EEEEEvNT_6ParamsE,@"STO_CUDA_ENTRY STV_DEFAULT"
_ZN7cutlass6KernelINS_4gemm6kernel13Rank2KGroupedINS1_11threadblock13MmaMultistageINS1_9GemmShapeILi32ELi32ELi16EEENS_9transform11threadblock28PredicatedTileAccessIteratorINS_11MatrixShapeILi32ELi16EEEdNS_6layout11ColumnMajorELi1ENS8_31PitchLinearWarpStripedThreadMapINS_16PitchLinearShapeILi32ELi16EEELi128ENSG_ILi16ELi2EEELi1EEENS_5ArrayIdLi1ELb1EEELb0ENSD_9NoPermuteEEENS9_25RegularTileAccessIteratorISC_dNSD_43ColumnMajorTensorOpMultiplicandCongruous64bELi1ESJ_Li8EEELNS_4arch14CacheOperation4KindE0ENSA_INSB_ILi16ELi32EEEdNSD_8RowMajorELi0ESJ_SL_Lb0ESM_EENSO_ISU_dNSD_40RowMajorTensorOpMultiplicandCongruous64bELi0ESJ_Li8EEELST_0EdSV_NS4_9MmaPolicyINS1_4warp11MmaTensorOpINS6_ILi16ELi16ELi16EEEdSP_dSX_dSV_NS10_17MmaTensorOpPolicyINSR_3MmaINS6_ILi8ELi8ELi4EEELi32EdSV_dSE_dSV_NSR_13OpMultiplyAddEEENSB_ILi1ELi1EEEEELi1ELb0EbEENSB_ILi0ELi0EEES1B_Li1EEELi4ELNS1_23SharedMemoryClearOptionE0EbEES1E_NS_8epilogue11threadblock8EpilogueIS7_S1A_Li1ENS1G_27PredicatedTileIteratorBlas3INS1G_26OutputTileOptimalThreadMapINS1G_15OutputTileShapeILi32ELi8ELi2ELi1ELi1EEENS1K_ILi1ELi2ELi1ELi1ELi2EEELi128ELi1ELi64EEEdLNS_8BlasModeE1EEENS1F_4warp24FragmentIteratorTensorOpIS12_S15_dNSK_IdLi2ELb1EEESV_EENS1Q_20TileIteratorTensorOpIS12_S15_dSV_EENS1G_18SharedLoadIteratorINS1N_18CompactedThreadMapEdLi8EEENS1F_6thread17LinearCombinationIdLi1EddLNS1Z_9ScaleType4KindE0ELNS_15FloatRoundStyleE2EdEENSB_ILi0ELi4EEELi1ELi1EEENS4_30GemmIdentityThreadblockSwizzleILi1EEELNS_16ComplexTransformE0ELS29_0ELNS_8FillModeE2ELS1O_1ELNS2_17GroupScheduleModeE0ELb1EEEEEvNT_6ParamsE:
        /* <DEDUP_REMOVED lines=8> */
[----:B------:R-:W1:Y:S01]  /*0080*/  S2R R0, SR_TID.X ;  /* 0x0000000000007919 */ /* 0x000e620000002100 */
[----:B------:R-:W2:Y:S01]  /*0090*/  S2UR UR6, SR_CgaCtaId ;  /* 0x00000000000679c3 */ /* 0x000ea20000008800 */
[----:B------:R-:W-:Y:S01]  /*00a0*/  UMOV UR4, 0x400 ;  /* 0x0000040000047882 */ /* 0x000fe20000000000 */
[----:B------:R-:W3:Y:S01]  /*00b0*/  LDCU UR24, c[0x0][0x370] ;  /* 0x00006e00ff1877ac */ /* 0x000ee20008000800 */
[----:B------:R-:W1:Y:S05]  /*00c0*/  LDCU.64 UR42, c[0x0][0x358] ;  /* 0x00006b00ff2a77ac */ /* 0x000e6a0008000a00 */
[----:B------:R-:W3:Y:S01]  /*00d0*/  S2UR UR40, SR_CTAID.X ;  /* 0x00000000002879c3 */ /* 0x000ee20000002500 */
[----:B------:R-:W-:Y:S01]  /*00e0*/  UMOV UR39, URZ ;  /* 0x000000ff00277c82 */ /* 0x000fe20008000000 */
[----:B--2---:R-:W-:Y:S01]  /*00f0*/  ULEA UR6, UR6, UR4, 0x18 ;  /* 0x0000000406067291 */ /* 0x004fe2000f8ec0ff */
[--C-:B-1----:R-:W-:Y:S01]  /*0100*/  SHF.R.U32.HI R4, RZ, 0x1, R0.reuse ;  /* 0x00000001ff047819 */ /* 0x102fe20000011600 */
[C---:B------:R-:W-:Y:S01]  /*0110*/  IMAD.SHL.U32 R3, R0.reuse, 0x4, RZ ;  /* 0x0000000400037824 */ /* 0x040fe200078e00ff */
[----:B------:R-:W-:Y:S01]  /*0120*/  SHF.R.U32.HI R39, RZ, 0x4, R0 ;  /* 0x00000004ff277819 */ /* 0x000fe20000011600 */
[----:B------:R-:W-:Y:S01]  /*0130*/  IMAD.SHL.U32 R36, R0, 0x8, RZ ;  /* 0x0000000800247824 */ /* 0x000fe200078e00ff */
[----:B------:R-:W-:-:S02]  /*0140*/  LOP3.LUT R4, R4, 0x3, RZ, 0xc0, !PT ;  /* 0x0000000304047812 */ /* 0x000fc400078ec0ff */
[----:B------:R-:W-:Y:S02]  /*0150*/  LOP3.LUT R41, R0, 0xf, RZ, 0xc0, !PT ;  /* 0x0000000f00297812 */ /* 0x000fe400078ec0ff */
[----:B------:R-:W-:Y:S02]  /*0160*/  LOP3.LUT R39, R39, 0x1, RZ, 0xc0, !PT ;  /* 0x0000000127277812 */ /* 0x000fe400078ec0ff */
[----:B------:R-:W-:Y:S02]  /*0170*/  LOP3.LUT R8, R4, 0x4, R3, 0xf8, !PT ;  /* 0x0000000404087812 */ /* 0x000fe400078ef803 */
[----:B------:R-:W-:Y:S02]  /*0180*/  SHF.R.U32.HI R2, RZ, 0x3, R41 ;  /* 0x00000003ff027819 */ /* 0x000fe40000011629 */
[----:B------:R-:W-:Y:S02]  /*0190*/  LOP3.LUT R3, R8, R39, RZ, 0x3c, !PT ;  /* 0x0000002708037212 */ /* 0x000fe400078e3cff */
[----:B------:R-:W-:-:S02]  /*01a0*/  SHF.R.U32.HI R42, RZ, 0x5, R0 ;  /* 0x00000005ff2a7819 */ /* 0x000fc40000011600 */
[----:B------:R-:W-:Y:S01]  /*01b0*/  LOP3.LUT R43, R0, 0x1f, RZ, 0xc0, !PT ;  /* 0x0000001f002b7812 */ /* 0x000fe200078ec0ff */
[----:B------:R-:W-:Y:S01]  /*01c0*/  IMAD R2, R3, 0x2, R2 ;  /* 0x0000000203027824 */ /* 0x000fe200078e0202 */
[--C-:B------:R-:W-:Y:S01]  /*01d0*/  SHF.R.U32.HI R7, RZ, 0x3, R0.reuse ;  /* 0x00000003ff077819 */ /* 0x100fe20000011600 */
[----:B------:R-:W-:Y:S01]  /*01e0*/  IMAD R39, R42, 0x2, R39 ;  /* 0x000000022a277824 */ /* 0x000fe200078e0227 */
[----:B------:R-:W-:Y:S02]  /*01f0*/  SHF.R.U32.HI R3, RZ, 0x3, R43 ;  /* 0x00000003ff037819 */ /* 0x000fe4000001162b */
[----:B------:R-:W-:Y:S01]  /*0200*/  LOP3.LUT R37, R0, 0x3, RZ, 0xc0, !PT ;  /* 0x0000000300257812 */ /* 0x000fe200078ec0ff */
[----:B------:R-:W-:Y:S01]  /*0210*/  VIADD R38, R39, 0x8 ;  /* 0x0000000827267836 */ /* 0x000fe20000000000 */
[----:B------:R-:W-:Y:S02]  /*0220*/  SHF.R.U32.HI R40, RZ, 0x2, R0 ;  /* 0x00000002ff287819 */ /* 0x000fe40000011600 */
[----:B------:R-:W-:-:S02]  /*0230*/  LOP3.LUT R2, R2, 0x4, R7, 0x78, !PT ;  /* 0x0000000402027812 */ /* 0x000fc400078e7807 */
[C---:B------:R-:W-:Y:S02]  /*0240*/  LOP3.LUT R0, R3.reuse, 0x7, R0, 0x78, !PT ;  /* 0x0000000703007812 */ /* 0x040fe400078e7800 */
[----:B------:R-:W-:Y:S02]  /*0250*/  LOP3.LUT R75, R4, 0x3c, R39, 0xf8, !PT ;  /* 0x0000003c044b7812 */ /* 0x000fe400078ef827 */
[----:B------:R-:W-:Y:S01]  /*0260*/  SHF.R.U32.HI R6, RZ, 0x2, R43 ;  /* 0x00000002ff067819 */ /* 0x000fe2000001162b */
[----:B------:R-:W-:Y:S01]  /*0270*/  IMAD R0, R3, 0x10, R0 ;  /* 0x0000001003007824 */ /* 0x000fe200078e0200 */
[----:B------:R-:W-:Y:S01]  /*0280*/  LOP3.LUT R36, R36, 0xf8, RZ, 0xc0, !PT ;  /* 0x000000f824247812 */ /* 0x000fe200078ec0ff */
[----:B------:R-:W-:Y:S01]  /*0290*/  IMAD R75, R75, 0x20, R2 ;  /* 0x000000204b4b7824 */ /* 0x000fe200078e0202 */
[----:B------:R-:W-:Y:S01]  /*02a0*/  LOP3.LUT R5, R7, 0x7c, RZ, 0xc0, !PT ;  /* 0x0000007c07057812 */ /* 0x000fe200078ec0ff */
[----:B------:R-:W-:Y:S01]  /*02b0*/  IMAD R37, R6, 0x12, R37 ;  /* 0x0000001206257824 */ /* 0x000fe200078e0225 */
[----:B------:R-:W-:Y:S01]  /*02c0*/  LOP3.LUT R40, R40, 0xf0, RZ, 0xc0, !PT ;  /* 0x000000f028287812 */ /* 0x000fe200078ec0ff */
[----:B------:R-:W-:Y:S01]  /*02d0*/  IMAD.MOV.U32 R3, RZ, RZ, -0x20 ;  /* 0xffffffe0ff037424 */ /* 0x000fe200078e00ff */
[----:B------:R-:W-:Y:S01]  /*02e0*/  LEA R0, R0, UR6, 0x4 ;  /* 0x0000000600007c11 */ /* 0x000fe2000f8e20ff */
[----:B------:R-:W-:Y:S01]  /*02f0*/  IMAD R36, R5, 0x120, R36 ;  /* 0x0000012005247824 */ /* 0x000fe200078e0224 */
[----:B------:R-:W-:Y:S01]  /*0300*/  LOP3.LUT R40, R40, 0x4, R7, 0xf8, !PT ;  /* 0x0000000428287812 */ /* 0x000fe200078ef807 */
[----:B------:R-:W-:Y:S01]  /*0310*/  IMAD.MOV.U32 R2, RZ, RZ, RZ ;  /* 0x000000ffff027224 */ /* 0x000fe200078e00ff */
[----:B---3--:R-:W-:-:S07]  /*0320*/  LEA R75, R75, UR6, 0x3 ;  /* 0x000000064b4b7c11 */ /* 0x008fce000f8e18ff */
.L_x_250:
[----:B-12---:R-:W-:-:S04]  /*0330*/  SHF.R.S32.HI R6, RZ, 0x1f, R3 ;  /* 0x0000001fff067819 */ /* 0x006fc80000011403 */
[----:B------:R-:W-:-:S04]  /*0340*/  LEA.HI R6, R6, R3, RZ, 0x5 ;  /* 0x0000000306067211 */ /* 0x000fc800078f28ff */
[----:B------:R-:W-:-:S05]  /*0350*/  LOP3.LUT R6, R6, 0xffffffe0, RZ, 0xc0, !PT ;  /* 0xffffffe006067812 */ /* 0x000fca00078ec0ff */
[----:B------:R-:W-:-:S05]  /*0360*/  IMAD.IADD R5, R3, 0x1, -R6 ;  /* 0x0000000103057824 */ /* 0x000fca00078e0a06 */
[----:B------:R-:W1:Y:S02]  /*0370*/  SHFL.IDX PT, R4, R2, R5, 0x1f ;  /* 0x00001f0502047589 */ /* 0x000e6400000e0000 */
[----:B-1----:R-:W-:-:S13]  /*0380*/  ISETP.LE.AND P0, PT, R4, UR40, PT ;  /* 0x0000002804007c0c */ /* 0x002fda000bf03270 */
[----:B---3--:R-:W-:Y:S05]  /*0390*/  @!P0 BRA `(.L_x_147) ;  /* 0x0000000400048947 */ /* 0x008fea0003800000 */
[----:B------:R-:W1:Y:S02]  /*03a0*/  SHFL.IDX PT, R3, R2, 0x1f, 0x1f ;  /* 0x03e01f0002037f89 */ /* 0x000e6400000e0000 */
[----:B-1----:R-:W-:-:S13]  /*03b0*/  ISETP.GT.AND P0, PT, R3, UR40, PT ;  /* 0x0000002803007c0c */ /* 0x002fda000bf04270 */
[----:B------:R-:W-:Y:S05]  /*03c0*/  @P0 BRA `(.L_x_148) ;  /* 0x0000000000d40947 */ /* 0x000fea0003800000 */
[----:B------:R-:W1:Y:S01]  /*03d0*/  LDC.64 R8, c[0x0][0x380] ;  /* 0x0000e000ff087b82 */ /* 0x000e620000000a00 */
[C---:B------:R-:W-:Y:S01]  /*03e0*/  ISETP.GE.U32.AND P5, PT, R43.reuse, 0x10, PT ;  /* 0x000000102b00780c */ /* 0x040fe20003fa6070 */
[----:B------:R-:W2:Y:S01]  /*03f0*/  LDCU UR4, c[0x0][0x388] ;  /* 0x00007100ff0477ac */ /* 0x000ea20008000800 */
[C---:B------:R-:W-:Y:S02]  /*0400*/  ISETP.GE.U32.AND P4, PT, R43.reuse, 0x8, PT ;  /* 0x000000082b00780c */ /* 0x040fe40003f86070 */
[C---:B------:R-:W-:Y:S02]  /*0410*/  ISETP.GE.U32.AND P3, PT, R43.reuse, 0x4, PT ;  /* 0x000000042b00780c */ /* 0x040fe40003f66070 */
[C---:B------:R-:W-:Y:S02]  /*0420*/  ISETP.GE.U32.AND P2, PT, R43.reuse, 0x2, PT ;  /* 0x000000022b00780c */ /* 0x040fe40003f46070 */
[----:B------:R-:W-:Y:S02]  /*0430*/  ISETP.NE.AND P1, PT, R43, RZ, PT ;  /* 0x000000ff2b00720c */ /* 0x000fe40003f25270 */
.L_x_151:
[----:B------:R-:W-:-:S04]  /*0440*/  IADD3 R4, PT, PT, R6, 0x20, RZ ;  /* 0x0000002006047810 */ /* 0x000fc80007ffe0ff */
[----:B--2---:R-:W-:-:S13]  /*0450*/  ISETP.GT.AND P0, PT, R4, UR4, PT ;  /* 0x0000000404007c0c */ /* 0x004fda000bf04270 */
[----:B------:R-:W-:Y:S05]  /*0460*/  @P0 EXIT ;  /* 0x000000000000094d */ /* 0x000fea0003800000 */
[----:B------:R-:W-:Y:S01]  /*0470*/  IMAD.IADD R2, R43, 0x1, R4 ;  /* 0x000000012b027824 */ /* 0x000fe200078e0204 */
[----:B------:R-:W-:Y:S01]  /*0480*/  R2UR UR39, R3 ;  /* 0x00000000032772ca */ /* 0x000fe200000e0000 */
[----:B------:R-:W-:Y:S03]  /*0490*/  BSSY.RECONVERGENT B0, `(.L_x_149) ;  /* 0x0000012000007945 */ /* 0x000fe60003800200 */
[----:B------:R-:W-:Y:S01]  /*04a0*/  ISETP.GE.AND P0, PT, R2, UR4, PT ;  /* 0x0000000402007c0c */ /* 0x000fe2000bf06270 */
[----:B------:R-:W-:-:S12]  /*04b0*/  IMAD.MOV.U32 R2, RZ, RZ, RZ ;  /* 0x000000ffff027224 */ /* 0x000fd800078e00ff */
[----:B------:R-:W-:Y:S05]  /*04c0*/  @P0 BRA `(.L_x_150) ;  /* 0x0000000000380947 */ /* 0x000fea0003800000 */
[----:B------:R-:W-:-:S04]  /*04d0*/  IADD3 R3, P0, PT, R43, R6, RZ ;  /* 0x000000062b037210 */ /* 0x000fc80007f1e0ff */
[----:B------:R-:W-:Y:S01]  /*04e0*/  LEA.HI.X.SX32 R2, R6, RZ, 0x1, P0 ;  /* 0x000000ff06027211 */ /* 0x000fe200000f0eff */
[----:B-1----:R-:W-:-:S04]  /*04f0*/  IMAD.WIDE.U32 R6, R3, 0xc, R8 ;  /* 0x0000000c03067825 */ /* 0x002fc800078e0008 */
[----:B------:R-:W-:-:S04]  /*0500*/  IMAD R2, R2, 0xc, RZ ;  /* 0x0000000c02027824 */ /* 0x000fc800078e02ff */
[----:B------:R-:W-:-:S05]  /*0510*/  IMAD.IADD R7, R7, 0x1, R2 ;  /* 0x0000000107077824 */ /* 0x000fca00078e0202 */
[----:B------:R-:W2:Y:S02]  /*0520*/  LDG.E R3, desc[UR42][R6.64+0x180] ;  /* 0x0001802a06037981 */ /* 0x000ea4000c1e1900 */
[----:B--2---:R-:W-:-:S05]  /*0530*/  VIADD R3, R3, 0x1f ;  /* 0x0000001f03037836 */ /* 0x004fca0000000000 */
[----:B------:R-:W-:-:S04]  /*0540*/  SHF.R.S32.HI R2, RZ, 0x1f, R3 ;  /* 0x0000001fff027819 */ /* 0x000fc80000011403 */
[----:B------:R-:W-:-:S04]  /*0550*/  LEA.HI R3, R2, R3, RZ, 0x5 ;  /* 0x0000000302037211 */ /* 0x000fc800078f28ff */
[----:B------:R-:W-:-:S05]  /*0560*/  SHF.R.S32.HI R3, RZ, 0x5, R3 ;  /* 0x00000005ff037819 */ /* 0x000fca0000011403 */
[----:B------:R-:W-:-:S04]  /*0570*/  VIADD R2, R3, 0xffffffff ;  /* 0xffffffff03027836 */ /* 0x000fc80000000000 */
[----:B------:R-:W-:-:S05]  /*0580*/  IMAD R2, R3, R2, RZ ;  /* 0x0000000203027224 */ /* 0x000fca00078e02ff */
[----:B------:R-:W-:-:S04]  /*0590*/  LEA.HI R2, R2, R2, RZ, 0x1 ;  /* 0x0000000202027211 */ /* 0x000fc800078f08ff */
[----:B------:R-:W-:Y:S02]  /*05a0*/  LEA.HI.SX32 R2, R2, R3, 0x1f ;  /* 0x0000000302027211 */ /* 0x000fe400078ffaff */
.L_x_150:
[----:B------:R-:W-:Y:S05]  /*05b0*/  BSYNC.RECONVERGENT B0 ;  /* 0x0000000000007941 */ /* 0x000fea0003800200 */
.L_x_149:
[----:B------:R-:W2:Y:S02]  /*05c0*/  SHFL.UP PT, R3, R2, 0x1, RZ ;  /* 0x0420000002037989 */ /* 0x000ea400000e00ff */
[----:B--2---:R-:W-:-:S05]  /*05d0*/  SEL R3, R3, RZ, P1 ;  /* 0x000000ff03037207 */ /* 0x004fca0000800000 */
[----:B------:R-:W-:-:S05]  /*05e0*/  IMAD.IADD R6, R3, 0x1, R2 ;  /* 0x0000000103067824 */ /* 0x000fca00078e0202 */
[----:B------:R-:W2:Y:S02]  /*05f0*/  SHFL.UP PT, R7, R6, 0x2, RZ ;  /* 0x0440000006077989 */ /* 0x000ea400000e00ff */
[----:B--2---:R-:W-:-:S05]  /*0600*/  SEL R7, R7, RZ, P2 ;  /* 0x000000ff07077207 */ /* 0x004fca0001000000 */
[----:B------:R-:W-:Y:S01]  /*0610*/  IMAD.IADD R7, R6, 0x1, R7 ;  /* 0x0000000106077824 */ /* 0x000fe200078e0207 */
[----:B------:R-:W-:-:S04]  /*0620*/  MOV R6, R4 ;  /* 0x0000000400067202 */ /* 0x000fc80000000f00 */
[----:B------:R-:W2:Y:S02]  /*0630*/  SHFL.UP PT, R10, R7, 0x4, RZ ;  /* 0x04800000070a7989 */ /* 0x000ea400000e00ff */
[----:B--2---:R-:W-:-:S05]  /*0640*/  SEL R10, R10, RZ, P3 ;  /* 0x000000ff0a0a7207 */ /* 0x004fca0001800000 */
[----:B------:R-:W-:-:S05]  /*0650*/  IMAD.IADD R10, R7, 0x1, R10 ;  /* 0x00000001070a7824 */ /* 0x000fca00078e020a */
[----:B------:R-:W2:Y:S02]  /*0660*/  SHFL.UP PT, R5, R10, 0x8, RZ ;  /* 0x050000000a057989 */ /* 0x000ea400000e00ff */
[----:B--2---:R-:W-:-:S04]  /*0670*/  SEL R5, R5, RZ, P4 ;  /* 0x000000ff05057207 */ /* 0x004fc80002000000 */
[----:B------:R-:W-:-:S05]  /*0680*/  IADD3 R5, PT, PT, R10, R5, RZ ;  /* 0x000000050a057210 */ /* 0x000fca0007ffe0ff */
[----:B------:R-:W2:Y:S02]  /*0690*/  SHFL.UP PT, R2, R5, 0x10, RZ ;  /* 0x0600000005027989 */ /* 0x000ea400000e00ff */
[----:B--2---:R-:W-:-:S05]  /*06a0*/  SEL R2, R2, RZ, P5 ;  /* 0x000000ff02027207 */ /* 0x004fca0002800000 */
[----:B------:R-:W-:-:S05]  /*06b0*/  IMAD.IADD R2, R5, 0x1, R2 ;  /* 0x0000000105027824 */ /* 0x000fca00078e0202 */
[----:B------:R-:W2:Y:S02]  /*06c0*/  SHFL.IDX PT, R3, R2, 0x1f, 0x1f ;  /* 0x03e01f0002037f89 */ /* 0x000ea400000e0000 */
[----:B--2---:R-:W-:-:S05]  /*06d0*/  VIADD R3, R3, UR39 ;  /* 0x0000002703037c36 */ /* 0x004fca0008000000 */
[----:B------:R-:W-:-:S13]  /*06e0*/  ISETP.GT.AND P0, PT, R3, UR40, PT ;  /* 0x0000002803007c0c */ /* 0x000fda000bf04270 */
[----:B------:R-:W-:Y:S05]  /*06f0*/  @!P0 BRA `(.L_x_151) ;  /* 0xfffffffc00508947 */ /* 0x000fea000383ffff */
[----:B------:R-:W-:Y:S02]  /*0700*/  IADD3 R2, PT, PT, R2, UR39, RZ ;  /* 0x0000002702027c10 */ /* 0x000fe4000fffe0ff */
[----:B------:R-:W-:-:S07]  /*0710*/  MOV R6, R4 ;  /* 0x0000000400067202 */ /* 0x000fce0000000f00 */
.L_x_148:
[----:B------:R-:W-:-:S13]  /*0720*/  ISETP.GT.AND P0, PT, R2, UR40, PT ;  /* 0x0000002802007c0c */ /* 0x000fda000bf04270 */
[----:B------:R-:W-:-:S04]  /*0730*/  VOTE.ANY R4, PT, !P0 ;  /* 0x0000000000047806 */ /* 0x000fc800040e0100 */
[----:B------:R-:W2:Y:S01]  /*0740*/  POPC R5, R4 ;  /* 0x0000000400057309 */ /* 0x000ea20000000000 */
[----:B------:R-:W-:Y:S01]  /*0750*/  ISETP.NE.AND P0, PT, R4, RZ, PT ;  /* 0x000000ff0400720c */ /* 0x000fe20003f05270 */
[----:B--2---:R-:W-:-:S12]  /*0760*/  IMAD.IADD R3, R5, 0x1, R6 ;  /* 0x0000000105037824 */ /* 0x004fd800078e0206 */
[----:B------:R-:W-:Y:S05]  /*0770*/  @!P0 BRA `(.L_x_147) ;  /* 0x00000000000c8947 */ /* 0x000fea0003800000 */
[----:B------:R-:W-:-:S05]  /*0780*/  IADD3 R5, PT, PT, R5, -0x1, RZ ;  /* 0xffffffff05057810 */ /* 0x000fca0007ffe0ff */
[----:B------:R-:W2:Y:S02]  /*0790*/  SHFL.IDX PT, R4, R2, R5, 0x1f ;  /* 0x00001f0502047589 */ /* 0x000ea400000e0000 */
[----:B--2---:R-:W-:-:S15]  /*07a0*/  R2UR UR39, R4 ;  /* 0x00000000042772ca */ /* 0x004fde00000e0000 */
.L_x_147:
[----:B------:R-:W2:Y:S02]  /*07b0*/  LDC.64 R14, c[0x0][0x380] ;  /* 0x0000e000ff0e7b82 */ /* 0x000ea40000000a00 */
[----:B--2---:R-:W-:-:S05]  /*07c0*/  IMAD.WIDE R14, R3, 0xc, R14 ;  /* 0x0000000c030e7825 */ /* 0x004fca00078e020e */
[----:B------:R-:W2:Y:S04]  /*07d0*/  LDG.E R6, desc[UR42][R14.64] ;  /* 0x0000002a0e067981 */ /* 0x000ea8000c1e1900 */
[----:B------:R-:W3:Y:S04]  /*07e0*/  LDG.E R5, desc[UR42][R14.64+0x4] ;  /* 0x0000042a0e057981 */ /* 0x000ee8000c1e1900 */
[----:B------:R4:W3:Y:S01]  /*07f0*/  LDG.E R4, desc[UR42][R14.64+0x8] ;  /* 0x0000082a0e047981 */ /* 0x0008e2000c1e1900 */
[----:B------:R-:W-:Y:S01]  /*0800*/  UIADD3 UR7, UPT, UPT, -UR39, UR40, URZ ;  /* 0x0000002827077290 */ /* 0x000fe2000fffe1ff */
[----:B-1----:R-:W-:Y:S01]  /*0810*/  IMAD.MOV.U32 R8, RZ, RZ, 0x0 ;  /* 0x00000000ff087424 */ /* 0x002fe200078e00ff */
        /* <DEDUP_REMOVED lines=13> */
[----:B----4-:R-:W-:Y:S01]  /*08f0*/  VIADD R15, R11, 0xfff00000 ;  /* 0xfff000000b0f7836 */ /* 0x010fe20000000000 */
[----:B------:R-:W-:Y:S02]  /*0900*/  MOV R14, R10 ;  /* 0x0000000a000e7202 */ /* 0x000fe40000000f00 */
[----:B--2---:R-:W-:-:S03]  /*0910*/  R2UR UR22, R6 ;  /* 0x00000000061672ca */ /* 0x004fc600000e0000 */
[----:B------:R-:W-:Y:S01]  /*0920*/  DFMA R6, R8, -R8, R12 ;  /* 0x800000080806722b */ /* 0x000fe2000000000c */
[----:B---3--:R-:W-:Y:S02]  /*0930*/  R2UR UR21, R5 ;  /* 0x00000000051572ca */ /* 0x008fe400000e0000 */
[----:B------:R-:W-:-:S05]  /*0940*/  R2UR UR35, R4 ;  /* 0x00000000042372ca */ /* 0x000fca00000e0000 */
[----:B------:R-:W-:Y:S02]  /*0950*/  DFMA R4, R6, R14, R8 ;  /* 0x0000000e0604722b */ /* 0x000fe40000000008 */
[----:B------:R-:W-:-:S04]  /*0960*/  UIADD3 UR9, UPT, UPT, UR22, 0x1f, URZ ;  /* 0x0000001f16097890 */ /* 0x000fc8000fffe0ff */
[----:B------:R-:W-:Y:S02]  /*0970*/  UIADD3 UR8, UPT, UPT, UR21, 0x1f, URZ ;  /* 0x0000001f15087890 */ /* 0x000fe4000fffe0ff */
[----:B------:R-:W-:Y:S02]  /*0980*/  USHF.R.S32.HI UR5, URZ, 0x1f, UR9 ;  /* 0x0000001fff057899 */ /* 0x000fe40008011409 */
[----:B------:R-:W-:Y:S02]  /*0990*/  USHF.R.S32.HI UR4, URZ, 0x1f, UR8 ;  /* 0x0000001fff047899 */ /* 0x000fe40008011408 */
[----:B------:R-:W-:Y:S02]  /*09a0*/  ULEA.HI UR5, UR5, UR9, URZ, 0x5 ;  /* 0x0000000905057291 */ /* 0x000fe4000f8f28ff */
[----:B------:R-:W-:Y:S02]  /*09b0*/  ULEA.HI UR4, UR4, UR8, URZ, 0x5 ;  /* 0x0000000804047291 */ /* 0x000fe4000f8f28ff */
[----:B------:R-:W-:-:S02]  /*09c0*/  USHF.R.S32.HI UR5, URZ, 0x5, UR5 ;  /* 0x00000005ff057899 */ /* 0x000fc40008011405 */
[----:B------:R-:W-:Y:S01]  /*09d0*/  USHF.R.S32.HI UR4, URZ, 0x5, UR4 ;  /* 0x00000005ff047899 */ /* 0x000fe20008011404 */
[----:B------:R-:W-:Y:S11]  /*09e0*/  @!P0 BRA `(.L_x_152) ;  /* 0x0000000000108947 */ /* 0x000ff60003800000 */
[----:B------:R-:W-:-:S06]  /*09f0*/  MOV R4, 0xa10 ;  /* 0x00000a1000047802 */ /* 0x000fcc0000000f00 */
[----:B------:R-:W-:Y:S05]  /*0a00*/  CALL.REL.NOINC `($__internal_4_$__cuda_sm20_dsqrt_rn_f64_mediumpath_v1) ;  /* 0x0000008c00507944 */ /* 0x000fea0003c00000 */
[----:B------:R-:W-:Y:S02]  /*0a10*/  MOV R4, R6 ;  /* 0x0000000600047202 */ /* 0x000fe40000000f00 */
[----:B------:R-:W-:-:S07]  /*0a20*/  MOV R5, R7 ;  /* 0x0000000700057202 */ /* 0x000fce0000000f00 */
.L_x_152:
[----:B------:R-:W-:-:S06]  /*0a30*/  DADD R6, R4, -0.5 ;  /* 0xbfe0000004067429 */ /* 0x000fcc0000000000 */
[----:B------:R-:W1:Y:S02]  /*0a40*/  FRND.F64.CEIL R70, R6 ;  /* 0x0000000600467313 */ /* 0x000e640000309800 */
[----:B-1----:R-:W-:-:S10]  /*0a50*/  DADD R70, R70, -1 ;  /* 0xbff0000046467429 */ /* 0x002fd40000000000 */
[----:B------:R-:W1:Y:S02]  /*0a60*/  F2I.F64.TRUNC R70, R70 ;  /* 0x0000004600467311 */ /* 0x000e64000030d100 */
[C---:B-1----:R-:W-:Y:S01]  /*0a70*/  IMAD R4, R70.reuse, R70, R70 ;  /* 0x0000004646047224 */ /* 0x042fe200078e0246 */
[----:B------:R-:W-:-:S04]  /*0a80*/  ISETP.LT.AND P0, PT, R70, UR4, PT ;  /* 0x0000000446007c0c */ /* 0x000fc8000bf01270 */
[----:B------:R-:W-:-:S04]  /*0a90*/  LEA.HI R4, R4, R4, RZ, 0x1 ;  /* 0x0000000404047211 */ /* 0x000fc800078f08ff */
[----:B------:R-:W-:-:S05]  /*0aa0*/  R2UR UR8, R4 ;  /* 0x00000000040872ca */ /* 0x000fca00000e0000 */
[----:B------:R-:W-:-:S08]  /*0ab0*/  VOTEU.ANY UP0, P0 ;  /* 0x0000000000ff7886 */ /* 0x000fd00000000100 */
[----:B------:R-:W-:-:S04]  /*0ac0*/  USHF.R.S32.HI UR8, URZ, 0x1, UR8 ;  /* 0x00000001ff087899 */ /* 0x000fc80008011408 */
[----:B------:R-:W-:-:S04]  /*0ad0*/  UIADD3 UR8, UPT, UPT, UR7, -UR8, URZ ;  /* 0x8000000807087290 */ /* 0x000fc8000fffe0ff */
[----:B------:R-:W-:-:S09]  /*0ae0*/  UISETP.LE.OR UP0, UPT, UR5, UR8, !UP0 ;  /* 0x000000080500728c */ /* 0x000fd2000c703670 */
[----:B------:R-:W-:Y:S05]  /*0af0*/  BRA.U UP0, `(.L_x_153) ;  /* 0x0000008500fc7547 */ /* 0x000fea000b800000 */
[----:B------:R-:W-:Y:S01]  /*0b00*/  IMAD.SHL.U32 R70, R70, 0x20, RZ ;  /* 0x0000002046467824 */ /* 0x000fe200078e00ff */
[----:B------:R-:W-:-:S04]  /*0b10*/  USHF.L.U32 UR20, UR8, 0x5, URZ ;  /* 0x0000000508147899 */ /* 0x000fc800080006ff */
[----:B------:R-:W-:-:S04]  /*0b20*/  IADD3 R4, PT, PT, R70, 0x20, RZ ;  /* 0x0000002046047810 */ /* 0x000fc80007ffe0ff */
[----:B------:R-:W-:-:S13]  /*0b30*/  ISETP.LE.AND P0, PT, R4, UR20, PT ;  /* 0x0000001404007c0c */ /* 0x000fda000bf03270 */
[----:B------:R-:W-:Y:S05]  /*0b40*/  @P0 BRA `(.L_x_153) ;  /* 0x0000008400e80947 */ /* 0x000fea0003800000 */
[----:B------:R-:W1:Y:S08]  /*0b50*/  LDC.64 R16, c[0x0][0x400] ;  /* 0x00010000ff107b82 */ /* 0x000e700000000a00 */
[----:B------:R-:W2:Y:S08]  /*0b60*/  LDC.64 R18, c[0x0][0x408] ;  /* 0x00010200ff127b82 */ /* 0x000eb00000000a00 */
[----:B------:R-:W3:Y:S01]  /*0b70*/  LDC.64 R14, c[0x0][0x3e0] ;  /* 0x0000f800ff0e7b82 */ /* 0x000ee20000000a00 */
[----:B-1----:R-:W-:-:S07]  /*0b80*/  IMAD.WIDE R16, R3, 0x8, R16 ;  /* 0x0000000803107825 */ /* 0x002fce00078e0210 */
[----:B------:R-:W1:Y:S01]  /*0b90*/  LDC.64 R12, c[0x0][0x3e8] ;  /* 0x0000fa00ff0c7b82 */ /* 0x000e620000000a00 */
[----:B------:R-:W4:Y:S01]  /*0ba0*/  LDG.E.64 R16, desc[UR42][R16.64] ;  /* 0x0000002a10107981 */ /* 0x000f22000c1e1b00 */
[----:B--2---:R-:W-:-:S06]  /*0bb0*/  IMAD.WIDE R18, R3, 0x8, R18 ;  /* 0x0000000803127825 */ /* 0x004fcc00078e0212 */
[----:B------:R-:W2:Y:S01]  /*0bc0*/  LDG.E.64 R18, desc[UR42][R18.64] ;  /* 0x0000002a12127981 */ /* 0x000ea2000c1e1b00 */
[----:B---3--:R-:W-:-:S06]  /*0bd0*/  IMAD.WIDE R14, R3, 0x8, R14 ;  /* 0x00000008030e7825 */ /* 0x008fcc00078e020e */
[----:B------:R-:W3:Y:S01]  /*0be0*/  LDG.E.64 R14, desc[UR42][R14.64] ;  /* 0x0000002a0e0e7981 */ /* 0x000ee2000c1e1b00 */
[----:B-1----:R-:W-:-:S06]  /*0bf0*/  IMAD.WIDE R12, R3, 0x8, R12 ;  /* 0x00000008030c7825 */ /* 0x002fcc00078e020c */
[----:B------:R-:W3:Y:S01]  /*0c00*/  LDG.E.64 R12, desc[UR42][R12.64] ;  /* 0x0000002a0c0c7981 */ /* 0x000ee2000c1e1b00 */
[----:B------:R-:W-:-:S04]  /*0c10*/  USHF.R.S32.HI UR26, URZ, 0x1f, UR35 ;  /* 0x0000001fff1a7899 */ /* 0x000fc80008011423 */
[----:B------:R-:W-:-:S04]  /*0c20*/  ULEA.HI UR26, UR26, UR35, URZ, 0x4 ;  /* 0x000000231a1a7291 */ /* 0x000fc8000f8f20ff */
[----:B------:R-:W-:-:S04]  /*0c30*/  ULOP3.LUT UR26, UR26, 0xfffffff0, URZ, 0xc0, !UPT ;  /* 0xfffffff01a1a7892 */ /* 0x000fc8000f8ec0ff */
[----:B------:R-:W-:-:S04]  /*0c40*/  UIADD3 UR26, UPT, UPT, UR35, -UR26, URZ ;  /* 0x8000001a231a7290 */ /* 0x000fc8000fffe0ff */
[----:B------:R-:W-:Y:S01]  /*0c50*/  UISETP.NE.AND UP0, UPT, UR26, URZ, UPT ;  /* 0x000000ff1a00728c */ /* 0x000fe2000bf05270 */
[----:B------:R-:W-:-:S03]  /*0c60*/  VIADD R8, R41, UR20 ;  /* 0x0000001429087c36 */ /* 0x000fc60008000000 */
[----:B------:R-:W-:Y:S01]  /*0c70*/  USEL UR26, UR26, 0x10, UP0 ;  /* 0x000000101a1a7887 */ /* 0x000fe20008000000 */
[----:B------:R-:W-:-:S03]  /*0c80*/  VIADD R4, R8, 0x10 ;  /* 0x0000001008047836 */ /* 0x000fc60000000000 */
[----:B------:R-:W-:Y:S01]  /*0c90*/  UISETP.LT.AND UP0, UPT, UR35, UR26, UPT ;  /* 0x0000001a2300728c */ /* 0x000fe2000bf01270 */
[----:B------:R-:W-:-:S03]  /*0ca0*/  ISETP.GE.AND P0, PT, R8, UR22, PT ;  /* 0x0000001608007c0c */ /* 0x000fc6000bf06270 */
[----:B------:R-:W-:Y:S01]  /*0cb0*/  USEL UR5, UR35, UR26, UP0 ;  /* 0x0000001a23057287 */ /* 0x000fe20008000000 */
[----:B------:R-:W-:Y:S01]  /*0cc0*/  ISETP.GE.AND P3, PT, R4, UR22, PT ;  /* 0x0000001604007c0c */ /* 0x000fe2000bf66270 */
[----:B------:R-:W-:Y:S01]  /*0cd0*/  IMAD.IADD R6, R41, 0x1, R70 ;  /* 0x0000000129067824 */ /* 0x000fe200078e0246 */
[----:B------:R-:W-:Y:S02]  /*0ce0*/  SEL R11, RZ, 0x4, P0 ;  /* 0x00000004ff0b7807 */ /* 0x000fe40000000000 */
[----:B------:R-:W-:Y:S01]  /*0cf0*/  SEL R10, RZ, 0x2, P3 ;  /* 0x00000002ff0a7807 */ /* 0x000fe20001800000 */
[----:B------:R-:W-:Y:S01]  /*0d00*/  VIADD R9, R6, 0x10 ;  /* 0x0000001006097836 */ /* 0x000fe20000000000 */
[C---:B------:R-:W-:Y:S02]  /*0d10*/  ISETP.LT.AND P1, PT, R39.reuse, UR5, !P0 ;  /* 0x0000000527007c0c */ /* 0x040fe4000c721270 */
[----:B------:R-:W-:Y:S02]  /*0d20*/  ISETP.GE.AND P4, PT, R39, UR5, PT ;  /* 0x0000000527007c0c */ /* 0x000fe4000bf86270 */
[----:B------:R-:W-:Y:S01]  /*0d30*/  ISETP.GE.AND P2, PT, R38, UR5, PT ;  /* 0x0000000526007c0c */ /* 0x000fe2000bf46270 */
[----:B------:R-:W-:Y:S01]  /*0d40*/  UIADD3 UR4, UPT, UPT, UR35, 0x1e, URZ ;  /* 0x0000001e23047890 */ /* 0x000fe2000fffe0ff */
[----:B------:R-:W-:-:S02]  /*0d50*/  SEL R74, RZ, 0x1, P0 ;  /* 0x00000001ff4a7807 */ /* 0x000fc40000000000 */
[----:B------:R-:W-:Y:S02]  /*0d60*/  SEL R7, RZ, 0x1, !P1 ;  /* 0x00000001ff077807 */ /* 0x000fe40004800000 */
[----:B------:R-:W-:Y:S02]  /*0d70*/  SEL R4, R10, RZ, !P4 ;  /* 0x000000ff0a047207 */ /* 0x000fe40006000000 */
[----:B------:R-:W-:Y:S02]  /*0d80*/  SEL R5, R11, RZ, !P2 ;  /* 0x000000ff0b057207 */ /* 0x000fe40005000000 */
[----:B------:R-:W-:Y:S02]  /*0d90*/  ISETP.GE.AND P0, PT, R6, UR21, PT ;  /* 0x0000001506007c0c */ /* 0x000fe4000bf06270 */
[----:B------:R-:W-:Y:S01]  /*0da0*/  ISETP.GE.AND P1, PT, R9, UR21, PT ;  /* 0x0000001509007c0c */ /* 0x000fe2000bf26270 */
[----:B------:R-:W-:Y:S01]  /*0db0*/  UISETP.GE.U32.AND UP0, UPT, UR4, 0x1f, UPT ;  /* 0x0000001f0400788c */ /* 0x000fe2000bf06070 */
[----:B------:R-:W-:-:S02]  /*0dc0*/  IADD3 R74, PT, PT, R11, R10, R74 ;  /* 0x0000000a0b4a7210 */ /* 0x000fc40007ffe04a */
[----:B------:R-:W-:Y:S02]  /*0dd0*/  IADD3 R5, PT, PT, R5, R4, R7 ;  /* 0x0000000405057210 */ /* 0x000fe40007ffe007 */
[----:B------:R-:W-:Y:S02]  /*0de0*/  SEL R23, RZ, 0x4, P0 ;  /* 0x00000004ff177807 */ /* 0x000fe40000000000 */
[----:B------:R-:W-:Y:S02]  /*0df0*/  SEL R10, RZ, 0x1, P0 ;  /* 0x00000001ff0a7807 */ /* 0x000fe40000000000 */
[----:B------:R-:W-:Y:S02]  /*0e00*/  ISETP.LT.AND P0, PT, R39, UR5, !P0 ;  /* 0x0000000527007c0c */ /* 0x000fe4000c701270 */
[----:B------:R-:W-:Y:S02]  /*0e10*/  SEL R4, RZ, 0x2, P1 ;  /* 0x00000002ff047807 */ /* 0x000fe40000800000 */
[----:B------:R-:W-:-:S02]  /*0e20*/  SEL R11, RZ, 0x1, !P0 ;  /* 0x00000001ff0b7807 */ /* 0x000fc40004000000 */
[C---:B------:R-:W-:Y:S02]  /*0e30*/  IADD3 R10, PT, PT, R23.reuse, R4, R10 ;  /* 0x00000004170a7210 */ /* 0x040fe40007ffe00a */
[----:B------:R-:W-:Y:S02]  /*0e40*/  PLOP3.LUT P0, PT, PT, PT, UP0, 0x80, 0x8 ;  /* 0x000000000008781c */ /* 0x000fe40003f0f008 */
[----:B------:R-:W-:Y:S02]  /*0e50*/  SHF.R.S32.HI R7, RZ, 0x1f, R6 ;  /* 0x0000001fff077819 */ /* 0x000fe40000011406 */
[----:B------:R-:W-:Y:S02]  /*0e60*/  SEL R4, R4, RZ, !P4 ;  /* 0x000000ff04047207 */ /* 0x000fe40006000000 */
[----:B------:R-:W-:Y:S02]  /*0e70*/  SEL R23, R23, RZ, !P2 ;  /* 0x000000ff17177207 */ /* 0x000fe40005000000 */
[----:B------:R-:W-:-:S02]  /*0e80*/  SHF.R.S32.HI R9, RZ, 0x1f, R8 ;  /* 0x0000001fff097819 */ /* 0x000fc40000011408 */
[----:B------:R-:W-:Y:S01]  /*0e90*/  IADD3 R23, PT, PT, R23, R4, R11 ;  /* 0x0000000417177210 */ /* 0x000fe20007ffe00b */
[----:B------:R-:W-:-:S04]  /*0ea0*/  UIADD3 UR4, UPT, UPT, UR35, -0x1, URZ ;  /* 0xffffffff23047890 */ /* 0x000fc8000fffe0ff */
[----:B------:R-:W-:Y:S02]  /*0eb0*/  UISETP.GE.U32.AND UP0, UPT, UR4, 0x10, UPT ;  /* 0x000000100400788c */ /* 0x000fe4000bf06070 */
[----:B------:R-:W-:Y:S02]  /*0ec0*/  USHF.R.S32.HI UR7, URZ, 0x1f, UR26 ;  /* 0x0000001fff077899 */ /* 0x000fe4000801141a */
[----:B------:R-:W-:Y:S01]  /*0ed0*/  UIADD3 UR19, UPT, UPT, UR20, 0x20, URZ ;  /* 0x0000002014137890 */ /* 0x000fe2000fffe0ff */
[----:B----4-:R-:W-:Y:S02]  /*0ee0*/  R2UR UR11, R17 ;  /* 0x00000000110b72ca */ /* 0x010fe400000e0000 */
[----:B------:R-:W-:Y:S02]  /*0ef0*/  SEL R17, RZ, 0x8, P3 ;  /* 0x00000008ff117807 */ /* 0x000fe40001800000 */
[----:B------:R-:W-:Y:S02]  /*0f00*/  R2UR UR10, R16 ;  /* 0x00000000100a72ca */ /* 0x000fe400000e0000 */
[----:B------:R-:W-:-:S02]  /*0f10*/  SEL R66, R17, RZ, !P2 ;  /* 0x000000ff11427207 */ /* 0x000fc40005000000 */
[----:B--2---:R-:W-:Y:S02]  /*0f20*/  R2UR UR8, R18 ;  /* 0x00000000120872ca */ /* 0x004fe400000e0000 */
[----:B------:R-:W-:Y:S01]  /*0f30*/  R2UR UR9, R19 ;  /* 0x00000000130972ca */ /* 0x000fe200000e0000 */
[----:B------:R-:W-:Y:S01]  /*0f40*/  IMAD.IADD R66, R5, 0x1, R66 ;  /* 0x0000000105427824 */ /* 0x000fe200078e0242 */
[----:B------:R-:W-:Y:S01]  /*0f50*/  SEL R19, RZ, 0x8, P1 ;  /* 0x00000008ff137807 */ /* 0x000fe20000800000 */
[----:B------:R-:W-:-:S03]  /*0f60*/  IMAD R11, R39, UR11, RZ ;  /* 0x0000000b270b7c24 */ /* 0x000fc6000f8e02ff */
[----:B------:R-:W-:Y:S01]  /*0f70*/  SEL R66, R66, RZ, P0 ;  /* 0x000000ff42427207 */ /* 0x000fe20000000000 */
[----:B------:R-:W-:Y:S01]  /*0f80*/  IMAD.WIDE.U32 R20, R39, UR10, R6 ;  /* 0x0000000a27147c25 */ /* 0x000fe2000f8e0006 */
[----:B------:R-:W-:-:S03]  /*0f90*/  SEL R4, R19, RZ, !P2 ;  /* 0x000000ff13047207 */ /* 0x000fc60005000000 */
        /* <DEDUP_REMOVED lines=10> */
[----:B------:R-:W-:Y:S01]  /*1040*/  IMAD.IADD R17, R25, 0x1, R5 ;  /* 0x0000000119117824 */ /* 0x000fe200078e0205 */
[----:B------:R-:W-:Y:S01]  /*1050*/  LEA R16, P2, R24, R12, 0x3 ;  /* 0x0000000c18107211 */ /* 0x000fe200078418ff */
[----:B------:R-:W-:Y:S01]  /*1060*/  IMAD.IADD R4, R23, 0x1, R4 ;  /* 0x0000000117047824 */ /* 0x000fe200078e0204 */
[----:B------:R-:W-:-:S02]  /*1070*/  LOP3.LUT P3, R68, R68, 0x8, RZ, 0xc0, !PT ;  /* 0x0000000844447812 */ /* 0x000fc4000786c0ff */
[----:B------:R-:W-:Y:S02]  /*1080*/  LEA.HI.X R23, R20, R15, R21, 0x3, P1 ;  /* 0x0000000f14177211 */ /* 0x000fe400008f1c15 */
[----:B------:R-:W-:Y:S01]  /*1090*/  LOP3.LUT P1, R67, R67, 0x8, RZ, 0xc0, !PT ;  /* 0x0000000843437812 */ /* 0x000fe2000782c0ff */
[----:B------:R-:W-:Y:S01]  /*10a0*/  USHF.L.U64.HI UR18, UR8, 0x6, UR9 ;  /* 0x0000000608127899 */ /* 0x000fe20008010209 */
[----:B------:R-:W-:Y:S01]  /*10b0*/  LEA.HI.X R17, R24, R13, R17, 0x3, P2 ;  /* 0x0000000d18117211 */ /* 0x000fe200010f1c11 */
[----:B------:R-:W-:Y:S01]  /*10c0*/  BAR.SYNC.DEFER_BLOCKING 0x0 ;  /* 0x0000000000007b1d */ /* 0x000fe20000010000 */
[----:B------:R-:W-:Y:S02]  /*10d0*/  SEL R62, R4, RZ, P0 ;  /* 0x000000ff043e7207 */ /* 0x000fe40000000000 */
[----:B------:R-:W-:-:S03]  /*10e0*/  IADD3 R20, P2, PT, R16, UR17, RZ ;  /* 0x0000001110147c10 */ /* 0x000fc6000ff5e0ff */
[C---:B------:R-:W-:Y:S01]  /*10f0*/  IMAD.SHL.U32 R65, R62.reuse, 0x8, RZ ;  /* 0x000000083e417824 */ /* 0x040fe200078e00ff */
[----:B------:R-:W-:Y:S01]  /*1100*/  IADD3.X R21, PT, PT, R17, UR18, RZ, P2, !PT ;  /* 0x0000001211157c10 */ /* 0x000fe200097fe4ff */
[----:B------:R-:W-:Y:S01]  /*1110*/  IMAD.SHL.U32 R64, R62, 0x4, RZ ;  /* 0x000000043e407824 */ /* 0x000fe200078e00ff */
[----:B------:R-:W-:Y:S01]  /*1120*/  LOP3.LUT P0, R66, R66, 0x8, RZ, 0xc0, !PT ;  /* 0x0000000842427812 */ /* 0x000fe2000780c0ff */
[----:B------:R-:W-:-:S03]  /*1130*/  UIMAD UR4, UR9, UR26, URZ ;  /* 0x0000001a090472a4 */ /* 0x000fc6000f8e02ff */
[----:B------:R-:W-:Y:S01]  /*1140*/  LOP3.LUT P2, R64, R64, 0x8, RZ, 0xc0, !PT ;  /* 0x0000000840407812 */ /* 0x000fe2000784c0ff */
[----:B------:R-:W-:Y:S02]  /*1150*/  UIMAD.WIDE.U32 UR12, UR8, UR26, URZ ;  /* 0x0000001a080c72a5 */ /* 0x000fe4000f8e00ff */
[----:B------:R-:W-:Y:S01]  /*1160*/  UIMAD UR4, UR8, UR7, UR4 ;  /* 0x00000007080472a4 */ /* 0x000fe2000f8e0204 */
[----:B------:R-:W-:Y:S01]  /*1170*/  @!PT LDS RZ, [RZ] ;  /* 0x00000000fffff984 */ /* 0x000fe20000000800 */
[----:B------:R-:W-:Y:S01]  /*1180*/  @!PT LDS RZ, [RZ] ;  /* 0x00000000fffff984 */ /* 0x000fe20000000800 */
[----:B------:R-:W-:Y:S01]  /*1190*/  @!PT LDS RZ, [RZ] ;  /* 0x00000000fffff984 */ /* 0x000fe20000000800 */
[----:B------:R-:W-:Y:S04]  /*11a0*/  LDGSTS.E.LTC128B.64 [R75], desc[UR42][R16.64], P4 ;  /* 0x00000000104b7fae */ /* 0x000fe8000a1a162a */
[----:B------:R1:W-:Y:S01]  /*11b0*/  LDGSTS.E.LTC128B.64 [R75+0x80], desc[UR42][R16.64+0x80], P3 ;  /* 0x00080080104b7fae */ /* 0x0003e200099a162a */
[----:B------:R-:W-:-:S03]  /*11c0*/  LOP3.LUT P3, R65, R65, 0x8, RZ, 0xc0, !PT ;  /* 0x0000000841417812 */ /* 0x000fc6000786c0ff */
[----:B------:R-:W-:Y:S01]  /*11d0*/  LDGSTS.E.LTC128B.64 [R75+0x800], desc[UR42][R20.64], P1 ;  /* 0x00800000144b7fae */ /* 0x000fe200089a162a */
[----:B------:R-:W-:Y:S01]  /*11e0*/  PLOP3.LUT P1, PT, PT, PT, UP0, 0x80, 0x8 ;  /* 0x000000000008781c */ /* 0x000fe20003f2f008 */
[----:B------:R-:W-:Y:S01]  /*11f0*/  IMAD.SHL.U32 R63, R62, 0x2, RZ ;  /* 0x000000023e3f7824 */ /* 0x000fe200078e00ff */
[----:B------:R-:W-:Y:S01]  /*1200*/  USHF.L.U32 UR15, UR10, 0x6, URZ ;  /* 0x000000060a0f7899 */ /* 0x000fe200080006ff */
[----:B------:R2:W-:Y:S01]  /*1210*/  LDGSTS.E.LTC128B.64 [R75+0x880], desc[UR42][R20.64+0x80], P0 ;  /* 0x00880080144b7fae */ /* 0x0005e200081a162a */
[----:B------:R-:W-:Y:S01]  /*1220*/  SEL R74, R74, RZ, P1 ;  /* 0x000000ff4a4a7207 */ /* 0x000fe20000800000 */
[----:B------:R-:W-:Y:S01]  /*1230*/  UIADD3 UR4, UPT, UPT, UR13, UR4, URZ ;  /* 0x000000040d047290 */ /* 0x000fe2000fffe0ff */
[----:B------:R-:W-:Y:S01]  /*1240*/  LOP3.LUT P5, R63, R63, 0x8, RZ, 0xc0, !PT ;  /* 0x000000083f3f7812 */ /* 0x000fe200078ac0ff */
[----:B------:R-:W-:Y:S02]  /*1250*/  USHF.L.U64.HI UR16, UR10, 0x6, UR11 ;  /* 0x000000060a107899 */ /* 0x000fe4000801020b */
[C---:B------:R-:W-:Y:S01]  /*1260*/  IMAD.SHL.U32 R61, R74.reuse, 0x8, RZ ;  /* 0x000000084a3d7824 */ /* 0x040fe200078e00ff */
[----:B------:R-:W-:Y:S01]  /*1270*/  ULEA UR14, UP0, UR12, -UR17, 0x3 ;  /* 0x800000110c0e7291 */ /* 0x000fe2000f8018ff */
[----:B------:R-:W-:Y:S01]  /*1280*/  IMAD.SHL.U32 R60, R74, 0x4, RZ ;  /* 0x000000044a3c7824 */ /* 0x000fe200078e00ff */
[----:B------:R-:W-:Y:S01]  /*1290*/  USHF.L.U64.HI UR13, UR12, 0x3, UR4 ;  /* 0x000000030c0d7899 */ /* 0x000fe20008010204 */
[----:B------:R-:W-:Y:S01]  /*12a0*/  LOP3.LUT P4, R62, R62, 0x8, RZ, 0xc0, !PT ;  /* 0x000000083e3e7812 */ /* 0x000fe2000788c0ff */
[----:B------:R-:W-:Y:S01]  /*12b0*/  UIADD3 UR4, UPT, UPT, UR35, -0x11, URZ ;  /* 0xffffffef23047890 */ /* 0x000fe2000fffe0ff */
[----:B------:R-:W-:Y:S01]  /*12c0*/  LDGSTS.E.LTC128B.64 [R75+0x4000], desc[UR42][R22.64], P3 ;  /* 0x04000000164b7fae */ /* 0x000fe200099a162a */
[----:B------:R-:W-:Y:S01]  /*12d0*/  LOP3.LUT P3, R61, R61, 0x8, RZ, 0xc0, !PT ;  /* 0x000000083d3d7812 */ /* 0x000fe2000786c0ff */
[----:B------:R-:W-:-:S02]  /*12e0*/  UIADD3.X UR13, UPT, UPT, UR13, ~UR18, URZ, UP0, !UPT ;  /* 0x800000120d0d7290 */ /* 0x000fc400087fe4ff */
[----:B------:R-:W-:Y:S01]  /*12f0*/  LDGSTS.E.LTC128B.64 [R75+0x4080], desc[UR42][R22.64+0x80], P2 ;  /* 0x04080080164b7fae */ /* 0x000fe200091a162a */
[----:B------:R-:W-:Y:S02]  /*1300*/  LOP3.LUT P2, R60, R60, 0x8, RZ, 0xc0, !PT ;  /* 0x000000083c3c7812 */ /* 0x000fe4000784c0ff */
[----:B-1----:R-:W-:Y:S01]  /*1310*/  IADD3 R16, P0, PT, R22, UR15, RZ ;  /* 0x0000000f16107c10 */ /* 0x002fe2000ff1e0ff */
[----:B------:R-:W-:Y:S01]  /*1320*/  IMAD.IADD R10, R19, 0x1, R10 ;  /* 0x00000001130a7824 */ /* 0x000fe200078e020a */
[----:B------:R-:W-:Y:S02]  /*1330*/  UISETP.GE.U32.AND UP0, UPT, UR4, 0x10, UPT ;  /* 0x000000100400788c */ /* 0x000fe4000bf06070 */
[----:B------:R-:W-:Y:S01]  /*1340*/  IADD3.X R17, PT, PT, R23, UR16, RZ, P0, !PT ;  /* 0x0000001017117c10 */ /* 0x000fe200087fe4ff */
[----:B------:R-:W-:Y:S01]  /*1350*/  UIMAD UR4, UR11, UR26, URZ ;  /* 0x0000001a0b0472a4 */ /* 0x000fe2000f8e02ff */
[----:B------:R-:W-:Y:S01]  /*1360*/  IADD3 R18, P0, PT, R20, UR14, RZ ;  /* 0x0000000e14127c10 */ /* 0x000fe2000ff1e0ff */
[----:B------:R-:W-:Y:S01]  /*1370*/  UIMAD.WIDE.U32 UR26, UR10, UR26, URZ ;  /* 0x0000001a0a1a72a5 */ /* 0x000fe2000f8e00ff */
[----:B------:R-:W-:Y:S01]  /*1380*/  SEL R73, R10, RZ, P1 ;  /* 0x000000ff0a497207 */ /* 0x000fe20000800000 */
[----:B------:R-:W-:Y:S01]  /*1390*/  UIMAD UR4, UR10, UR7, UR4 ;  /* 0x000000070a0472a4 */ /* 0x000fe2000f8e0204 */
[----:B------:R-:W-:Y:S01]  /*13a0*/  IADD3.X R19, PT, PT, R21, UR13, RZ, P0, !PT ;  /* 0x0000000d15137c10 */ /* 0x000fe200087fe4ff */
[----:B------:R-:W-:Y:S01]  /*13b0*/  IMAD.SHL.U32 R59, R74, 0x2, RZ ;  /* 0x000000024a3b7824 */ /* 0x000fe200078e00ff */
[----:B------:R-:W-:Y:S01]  /*13c0*/  LDGSTS.E.LTC128B.64 [R75+0x4800], desc[UR42][R16.64], P5 ;  /* 0x04800000104b7fae */ /* 0x000fe2000a9a162a */
[----:B------:R-:W-:Y:S01]  /*13d0*/  UIADD3 UR4, UPT, UPT, UR27, UR4, URZ ;  /* 0x000000041b047290 */ /* 0x000fe2000fffe0ff */
[----:B------:R-:W-:-:S02]  /*13e0*/  IMAD.SHL.U32 R57, R73, 0x8, RZ ;  /* 0x0000000849397824 */ /* 0x000fc400078e00ff */
[----:B------:R-:W-:Y:S01]  /*13f0*/  LDGSTS.E.LTC128B.64 [R75+0x4880], desc[UR42][R16.64+0x80], P4 ;  /* 0x04880080104b7fae */ /* 0x000fe2000a1a162a */
[----:B------:R-:W-:-:S03]  /*1400*/  PLOP3.LUT P0, PT, PT, PT, UP0, 0x80, 0x8 ;  /* 0x000000000008781c */ /* 0x000fc60003f0f008 */
[----:B------:R-:W0:Y:S01]  /*1410*/  LDGDEPBAR ;  /* 0x00000000000079af */ /* 0x000e220000000000 */
[----:B------:R-:W-:Y:S01]  /*1420*/  LOP3.LUT P5, R59, R59, 0x8, RZ, 0xc0, !PT ;  /* 0x000000083b3b7812 */ /* 0x000fe200078ac0ff */
[----:B------:R-:W-:Y:S02]  /*1430*/  ULEA UR12, UP0, UR26, -UR15, 0x3 ;  /* 0x8000000f1a0c7291 */ /* 0x000fe4000f8018ff */
[----:B------:R-:W-:Y:S01]  /*1440*/  LDGSTS.E.LTC128B.64 [R75+0x1000], desc[UR42][R18.64], P3 ;  /* 0x01000000124b7fae */ /* 0x000fe200099a162a */
[----:B------:R-:W-:Y:S01]  /*1450*/  IMAD.SHL.U32 R56, R73, 0x4, RZ ;  /* 0x0000000449387824 */ /* 0x000fe200078e00ff */
[----:B------:R-:W-:Y:S02]  /*1460*/  USHF.L.U64.HI UR4, UR26, 0x3, UR4 ;  /* 0x000000031a047899 */ /* 0x000fe40008010204 */
[----:B------:R1:W-:Y:S01]  /*1470*/  LDGSTS.E.LTC128B.64 [R75+0x1080], desc[UR42][R18.64+0x80], P2 ;  /* 0x01080080124b7fae */ /* 0x0003e200091a162a */
[C---:B------:R-:W-:Y:S02]  /*1480*/  LOP3.LUT P4, R58, R74.reuse, 0x8, RZ, 0xc0, !PT ;  /* 0x000000084a3a7812 */ /* 0x040fe4000788c0ff */
[----:B------:R-:W-:Y:S01]  /*1490*/  LOP3.LUT P2, R57, R57, 0x8, RZ, 0xc0, !PT ;  /* 0x0000000839397812 */ /* 0x000fe2000784c0ff */
[----:B------:R-:W-:Y:S01]  /*14a0*/  UIADD3.X UR11, UPT, UPT, UR4, ~UR16, URZ, UP0, !UPT ;  /* 0x80000010040b7290 */ /* 0x000fe200087fe4ff */
[----:B------:R-:W-:Y:S01]  /*14b0*/  SEL R74, R74, RZ, P0 ;  /* 0x000000ff4a4a7207 */ /* 0x000fe20000000000 */
[----:B------:R-:W-:Y:S01]  /*14c0*/  IMAD.SHL.U32 R55, R73, 0x2, RZ ;  /* 0x0000000249377824 */ /* 0x000fe200078e00ff */
[----:B--2---:R-:W-:Y:S01]  /*14d0*/  IADD3 R20, P3, PT, R16, UR12, RZ ;  /* 0x0000000c10147c10 */ /* 0x004fe2000ff7e0ff */
[----:B------:R-:W2:Y:S02]  /*14e0*/  SHFL.IDX PT, R4, R42, RZ, 0x1f ;  /* 0x00001fff2a047589 */ /* 0x000ea400000e0000 */
[C---:B------:R-:W-:Y:S01]  /*14f0*/  IMAD.SHL.U32 R53, R74.reuse, 0x8, RZ ;  /* 0x000000084a357824 */ /* 0x040fe200078e00ff */
[----:B------:R-:W-:Y:S01]  /*1500*/  IADD3.X R21, PT, PT, R17, UR11, RZ, P3, !PT ;  /* 0x0000000b11157c10 */ /* 0x000fe20009ffe4ff */
[----:B------:R-:W-:Y:S01]  /*1510*/  IMAD.SHL.U32 R52, R74, 0x4, RZ ;  /* 0x000000044a347824 */ /* 0x000fe200078e00ff */
[----:B------:R-:W-:-:S02]  /*1520*/  LOP3.LUT P6, R55, R55, 0x8, RZ, 0xc0, !PT ;  /* 0x0000000837377812 */ /* 0x000fc400078cc0ff */
[----:B-1----:R-:W-:-:S04]  /*1530*/  IADD3 R18, P1, PT, R18, UR17, RZ ;  /* 0x0000001112127c10 */ /* 0x002fc8000ff3e0ff */
[----:B------:R-:W-:Y:S02]  /*1540*/  IADD3.X R19, PT, PT, R19, UR18, RZ, P1, !PT ;  /* 0x0000001213137c10 */ /* 0x000fe40008ffe4ff */
[----:B------:R-:W-:-:S03]  /*1550*/  LOP3.LUT P1, R56, R56, 0x8, RZ, 0xc0, !PT ;  /* 0x0000000838387812 */ /* 0x000fc6000782c0ff */
[----:B------:R-:W-:Y:S01]  /*1560*/  LDGSTS.E.LTC128B.64 [R75+0x1800], desc[UR42][R18.64], P5 ;  /* 0x01800000124b7fae */ /* 0x000fe2000a9a162a */
[----:B------:R-:W-:Y:S01]  /*1570*/  LOP3.LUT P5, R54, R73, 0x8, RZ, 0xc0, !PT ;  /* 0x0000000849367812 */ /* 0x000fe200078ac0ff */
[----:B------:R-:W-:Y:S02]  /*1580*/  IMAD.SHL.U32 R51, R74, 0x2, RZ ;  /* 0x000000024a337824 */ /* 0x000fe400078e00ff */
[----:B------:R1:W-:Y:S01]  /*1590*/  LDGSTS.E.LTC128B.64 [R75+0x1880], desc[UR42][R18.64+0x80], P4 ;  /* 0x01880080124b7fae */ /* 0x0003e2000a1a162a */
[----:B------:R-:W-:Y:S02]  /*15a0*/  LOP3.LUT P4, R53, R53, 0x8, RZ, 0xc0, !PT ;  /* 0x0000000835357812 */ /* 0x000fe4000788c0ff */
[----:B------:R-:W-:Y:S01]  /*15b0*/  LOP3.LUT P3, R52, R52, 0x8, RZ, 0xc0, !PT ;  /* 0x0000000834347812 */ /* 0x000fe2000786c0ff */
[----:B------:R-:W-:Y:S01]  /*15c0*/  LDGSTS.E.LTC128B.64 [R75+0x5000], desc[UR42][R20.64], P2 ;  /* 0x05000000144b7fae */ /* 0x000fe200091a162a */
[----:B------:R-:W-:Y:S02]  /*15d0*/  IADD3 R16, P2, PT, R20, UR15, RZ ;  /* 0x0000000f14107c10 */ /* 0x000fe4000ff5e0ff */
[----:B------:R-:W-:Y:S01]  /*15e0*/  SEL R73, R73, RZ, P0 ;  /* 0x000000ff49497207 */ /* 0x000fe20000000000 */
[----:B------:R-:W-:Y:S01]  /*15f0*/  LDGSTS.E.LTC128B.64 [R75+0x5080], desc[UR42][R20.64+0x80], P1 ;  /* 0x05080080144b7fae */ /* 0x000fe200089a162a */
[----:B------:R-:W-:-:S02]  /*1600*/  IADD3.X R17, PT, PT, R21, UR16, RZ, P2, !PT ;  /* 0x0000001015117c10 */ /* 0x000fc400097fe4ff */
[----:B------:R-:W-:Y:S01]  /*1610*/  LOP3.LUT P0, R51, R51, 0x8, RZ, 0xc0, !PT ;  /* 0x0000000833337812 */ /* 0x000fe2000780c0ff */
[C---:B------:R-:W-:Y:S02]  /*1620*/  IMAD.SHL.U32 R49, R73.reuse, 0x8, RZ ;  /* 0x0000000849317824 */ /* 0x040fe400078e00ff */
[C---:B------:R-:W-:Y:S01]  /*1630*/  IMAD.SHL.U32 R48, R73.reuse, 0x4, RZ ;  /* 0x0000000449307824 */ /* 0x040fe200078e00ff */
[----:B------:R-:W-:Y:S01]  /*1640*/  LDGSTS.E.LTC128B.64 [R75+0x5800], desc[UR42][R16.64], P6 ;  /* 0x05800000104b7fae */ /* 0x000fe2000b1a162a */
[----:B------:R-:W-:Y:S01]  /*1650*/  IMAD.SHL.U32 R47, R73, 0x2, RZ ;  /* 0x00000002492f7824 */ /* 0x000fe200078e00ff */
[----:B------:R-:W-:Y:S02]  /*1660*/  LOP3.LUT P6, R50, R74, 0x8, RZ, 0xc0, !PT ;  /* 0x000000084a327812 */ /* 0x000fe400078cc0ff */
[----:B------:R3:W-:Y:S01]  /*1670*/  LDGSTS.E.LTC128B.64 [R75+0x5880], desc[UR42][R16.64+0x80], P5 ;  /* 0x05880080104b7fae */ /* 0x0007e2000a9a162a */
[----:B-1----:R-:W-:-:S03]  /*1680*/  IADD3 R18, P1, PT, R18, UR17, RZ ;  /* 0x0000001112127c10 */ /* 0x002fc6000ff3e0ff */
[----:B------:R-:W0:Y:S01]  /*1690*/  LDGDEPBAR ;  /* 0x00000000000079af */ /* 0x000e220000000000 */
[----:B------:R-:W-:Y:S02]  /*16a0*/  IADD3.X R19, PT, PT, R19, UR18, RZ, P1, !PT ;  /* 0x0000001213137c10 */ /* 0x000fe40008ffe4ff */
[----:B------:R-:W-:Y:S02]  /*16b0*/  IADD3 R28, P1, PT, R18, UR17, RZ ;  /* 0x00000011121c7c10 */ /* 0x000fe4000ff3e0ff */
[----:B------:R-:W-:Y:S01]  /*16c0*/  LOP3.LUT P5, R49, R49, 0x8, RZ, 0xc0, !PT ;  /* 0x0000000831317812 */ /* 0x000fe200078ac0ff */
[----:B------:R-:W-:Y:S01]  /*16d0*/  LDGSTS.E.LTC128B.64 [R75+0x2000], desc[UR42][R18.64], P4 ;  /* 0x02000000124b7fae */ /* 0x000fe2000a1a162a */
[----:B------:R-:W-:Y:S02]  /*16e0*/  IADD3.X R29, PT, PT, R19, UR18, RZ, P1, !PT ;  /* 0x00000012131d7c10 */ /* 0x000fe40008ffe4ff */
[----:B------:R-:W-:Y:S01]  /*16f0*/  LOP3.LUT P4, R48, R48, 0x8, RZ, 0xc0, !PT ;  /* 0x0000000830307812 */ /* 0x000fe2000788c0ff */
[----:B------:R1:W-:Y:S01]  /*1700*/  LDGSTS.E.LTC128B.64 [R75+0x2080], desc[UR42][R18.64+0x80], P3 ;  /* 0x02080080124b7fae */ /* 0x0003e200099a162a */
[----:B------:R-:W-:-:S02]  /*1710*/  LOP3.LUT P3, R47, R47, 0x8, RZ, 0xc0, !PT ;  /* 0x000000082f2f7812 */ /* 0x000fc4000786c0ff */
[----:B------:R-:W-:Y:S01]  /*1720*/  LOP3.LUT P2, R46, R73, 0x8, RZ, 0xc0, !PT ;  /* 0x00000008492e7812 */ /* 0x000fe2000784c0ff */
[----:B------:R-:W-:Y:S01]  /*1730*/  LDGSTS.E.LTC128B.64 [R75+0x2800], desc[UR42][R28.64], P0 ;  /* 0x028000001c4b7fae */ /* 0x000fe200081a162a */
[----:B---3--:R-:W-:Y:S02]  /*1740*/  IADD3 R16, P1, PT, R16, UR15, RZ ;  /* 0x0000000f10107c10 */ /* 0x008fe4000ff3e0ff */
[----:B--2---:R-:W-:Y:S01]  /*1750*/  R2UR UR5, R4 ;  /* 0x00000000040572ca */ /* 0x004fe200000e0000 */
[----:B------:R-:W-:Y:S01]  /*1760*/  LDGSTS.E.LTC128B.64 [R75+0x2880], desc[UR42][R28.64+0x80], P6 ;  /* 0x028800801c4b7fae */ /* 0x000fe2000b1a162a */
        /* <DEDUP_REMOVED lines=39> */
[----:B------:R-:W-:Y:S01]  /*19e0*/  CS2R R14, SRZ ;  /* 0x00000000000e7805 */ /* 0x000fe2000001ff00 */
[----:B------:R-:W-:Y:S01]  /*19f0*/  ULOP3.LUT UR37, UR5, 0xffff, URZ, 0xc0, !UPT ;  /* 0x0000ffff05257892 */ /* 0x000fe2000f8ec0ff */
[----:B------:R-:W-:Y:S01]  /*1a00*/  CS2R R12, SRZ ;  /* 0x00000000000c7805 */ /* 0x000fe2000001ff00 */
[----:B------:R-:W-:Y:S01]  /*1a10*/  USHF.L.U32 UR4, UR38, 0xc, URZ ;  /* 0x0000000c26047899 */ /* 0x000fe200080006ff */
[----:B------:R-:W-:-:S02]  /*1a20*/  CS2R R10, SRZ ;  /* 0x00000000000a7805 */ /* 0x000fc4000001ff00 */
[----:B------:R-:W-:Y:S02]  /*1a30*/  CS2R R8, SRZ ;  /* 0x0000000000087805 */ /* 0x000fe4000001ff00 */
[----:B-1----:R-:W-:Y:S02]  /*1a40*/  CS2R R18, SRZ ;  /* 0x0000000000127805 */ /* 0x002fe4000001ff00 */
[----:B--2---:R-:W-:Y:S02]  /*1a50*/  CS2R R16, SRZ ;  /* 0x0000000000107805 */ /* 0x004fe4000001ff00 */
[----:B------:R-:W-:Y:S02]  /*1a60*/  CS2R R6, SRZ ;  /* 0x0000000000067805 */ /* 0x000fe4000001ff00 */
[----:B------:R-:W-:Y:S02]  /*1a70*/  CS2R R4, SRZ ;  /* 0x0000000000047805 */ /* 0x000fe4000001ff00 */
[----:B------:R-:W-:-:S02]  /*1a80*/  SEL R74, R74, RZ, P0 ;  /* 0x000000ff4a4a7207 */ /* 0x000fc40000000000 */
[----:B------:R-:W-:Y:S01]  /*1a90*/  SEL R73, R73, RZ, P0 ;  /* 0x000000ff49497207 */ /* 0x000fe20000000000 */
[----:B------:R-:W-:Y:S02]  /*1aa0*/  UPRMT UR37, UR37, 0x8880, URZ ;  /* 0x0000888025257896 */ /* 0x000fe400080000ff */
[----:B------:R-:W-:Y:S02]  /*1ab0*/  ULEA UR33, UR36, UR4, 0x7 ;  /* 0x0000000424217291 */ /* 0x000fe4000f8e38ff */
[----:B------:R-:W-:Y:S01]  /*1ac0*/  ULEA UR34, UR34, UR4, 0x7 ;  /* 0x0000000422227291 */ /* 0x000fe2000f8e38ff */
[----:B---3--:R-:W-:Y:S11]  /*1ad0*/  BRA.U !UP0, `(.L_x_154) ;  /* 0x0000000508d07547 */ /* 0x008ff6000b800000 */
        /* <DEDUP_REMOVED lines=21> */
.L_x_155:
[C---:B--23-5:R-:W5:Y:S01]  /*1c30*/  DMMA.8x8x4 R4, R20.reuse, R24, R4 ;  /* 0x000000181404723f */ /* 0x06cf620000000004 */
        /* <DEDUP_REMOVED lines=82> */
[----:B--2---:R1:W2:Y:S11]  /*2160*/  LDS.128 R20, [R45+UR25] ;  /* 0x000000192d147984 */ /* 0x0042b60008000c00 */
[----:B------:R-:W-:Y:S04]  /*2170*/  @!UPT UIADD3 URZ, UPT, UPT, URZ, URZ, URZ ;  /* 0x000000fffffff290 */ /* 0x000fe8000fffe0ff */
[C---:B------:R3:W5:Y:S01]  /*2180*/  DMMA.8x8x4 R12, R30.reuse, R34, R12 ;  /* 0x000000221e0c723f */ /* 0x040762000000000c */
[----:B------:R3:W2:Y:S01]  /*2190*/  LDS.128 R24, [R44+UR25+0x4000] ;  /* 0x004000192c187984 */ /* 0x0006a20008000c00 */
[----:B------:R-:W-:Y:S02]  /*21a0*/  UIADD3 UR25, UPT, UPT, UR31, 0x1, URZ ;  /* 0x000000011f197890 */ /* 0x000fe4000fffe0ff */
[----:B------:R-:W-:Y:S02]  /*21b0*/  UIADD3 UR31, UPT, UPT, UR31, -0x1, URZ ;  /* 0xffffffff1f1f7890 */ /* 0x000fe4000fffe0ff */
[----:B------:R-:W-:Y:S10]  /*21c0*/  UISETP.GT.AND UP0, UPT, UR25, -0x2, UPT ;  /* 0xfffffffe1900788c */ /* 0x000ff4000bf04270 */
[----:B------:R3:W5:Y:S01]  /*21d0*/  DMMA.8x8x4 R16, R30, R32, R16 ;  /* 0x000000201e10723f */ /* 0x0007620000000010 */
[----:B-1----:R-:W-:Y:S05]  /*21e0*/  IMAD.U32 R45, RZ, RZ, UR10 ;  /* 0x0000000aff2d7e24 */ /* 0x002fea000f8e00ff */
[----:B------:R-:W-:Y:S04]  /*21f0*/  IADD3 R82, P3, P2, R45, 0x100, R82 ;  /* 0x000001002d527810 */ /* 0x000fe80007a7e052 */
[----:B------:R-:W-:Y:S01]  /*2200*/  IADD3.X R83, PT, PT, RZ, UR9, R83, P3, P2 ;  /* 0x00000009ff537c10 */ /* 0x000fe20009fe4453 */
[----:B------:R-:W-:Y:S10]  /*2210*/  BRA.U UP0, `(.L_x_155) ;  /* 0xfffffff900847547 */ /* 0x000ff4000b83ffff */
.L_x_154:
[----:B------:R-:W0:Y:S01]  /*2220*/  LDGDEPBAR ;  /* 0x00000000000079af */ /* 0x000e220000000000 */
[----:B------:R-:W-:Y:S01]  /*2230*/  ISETP.NE.U32.AND P6, PT, R69, RZ, PT ;  /* 0x000000ff4500720c */ /* 0x000fe20003fc5070 */
[----:B------:R-:W-:Y:S01]  /*2240*/  UISETP.GE.AND UP0, UPT, UR35, 0x10, UPT ;  /* 0x000000102300788c */ /* 0x000fe2000bf06270 */
[----:B------:R-:W-:Y:S01]  /*2250*/  ISETP.NE.U32.AND P0, PT, R68, RZ, PT ;  /* 0x000000ff4400720c */ /* 0x000fe20003f05070 */
[----:B------:R-:W0:Y:S01]  /*2260*/  LDGDEPBAR ;  /* 0x00000000000079af */ /* 0x000e220000000000 */
[----:B------:R-:W-:Y:S02]  /*2270*/  ISETP.NE.U32.AND P3, PT, R67, RZ, PT ;  /* 0x000000ff4300720c */ /* 0x000fe40003f65070 */
[----:B--2---:R-:W-:Y:S02]  /*2280*/  IADD3 R20, P1, PT, R80, UR15, RZ ;  /* 0x0000000f50147c10 */ /* 0x004fe4000ff3e0ff */
        /* <DEDUP_REMOVED lines=79> */
[----:B---3--:R1:W3:Y:S01]  /*2780*/  LDS.128 R44, [R0+UR34] ;  /* 0x00000022002c7984 */ /* 0x0082e20008000c00 */
[----:B------:R-:W-:Y:S01]  /*2790*/  IADD3.X R57, PT, PT, R23, UR18, RZ, P1, !PT ;  /* 0x0000001217397c10 */ /* 0x000fe20008ffe4ff */
[----:B------:R-:W-:Y:S01]  /*27a0*/  UMOV UR12, 0x3 ;  /* 0x00000003000c7882 */ /* 0x000fe20000000000 */
[----:B------:R-:W-:Y:S01]  /*27b0*/  IADD3.X R55, PT, PT, R21, UR16, RZ, P0, !PT ;  /* 0x0000001015377c10 */ /* 0x000fe200087fe4ff */
[----:B------:R-:W-:Y:S01]  /*27c0*/  UMOV UR11, 0x3000 ;  /* 0x00003000000b7882 */ /* 0x000fe20000000000 */
[----:B------:R-:W-:Y:S01]  /*27d0*/  UMOV UR10, 0x3000 ;  /* 0x00003000000a7882 */ /* 0x000fe20000000000 */
[----:B------:R-:W-:-:S06]  /*27e0*/  UMOV UR4, 0xffffd000 ;  /* 0xffffd00000047882 */ /* 0x000fcc0000000000 */
.L_x_157:
[----:B------:R-:W-:Y:S01]  /*27f0*/  LDS.128 R32, [R0+UR34+0x400] ;  /* 0x0004002200207984 */ /* 0x000fe20008000c00 */
[----:B------:R-:W-:Y:S01]  /*2800*/  LOP3.LUT P1, RZ, R74, 0x1, RZ, 0xc0, !PT ;  /* 0x000000014aff7812 */ /* 0x000fe2000782c0ff */
[----:B------:R-:W-:Y:S01]  /*2810*/  VIADD R53, R75, UR11 ;  /* 0x0000000b4b357c36 */ /* 0x000fe20008000000 */
[----:B------:R-:W-:Y:S01]  /*2820*/  LOP3.LUT P0, RZ, R73, 0x1, RZ, 0xc0, !PT ;  /* 0x0000000149ff7812 */ /* 0x000fe2000780c0ff */
[----:B------:R-:W4:Y:S01]  /*2830*/  LDS.128 R28, [R0+UR33+0x4400] ;  /* 0x00440021001c7984 */ /* 0x000f220008000c00 */
[----:B------:R-:W-:Y:S01]  /*2840*/  VIADD R52, R75, UR10 ;  /* 0x0000000a4b347c36 */ /* 0x000fe20008000000 */
[----:B------:R-:W-:-:S04]  /*2850*/  DEPBAR.LE SB5, 0x2 ;  /* 0x0000d0800000791a */ /* 0x000fc80000000000 */
[----:B--23--:R-:W5:Y:S01]  /*2860*/  DMMA.8x8x4 R8, R44, R50, R8 ;  /* 0x000000322c08723f */ /* 0x00cf620000000008 */
        /* <DEDUP_REMOVED lines=18> */
[----:B------:R-:W2:Y:S01]  /*2990*/  LDS.128 R20, [R0+UR33+0x4800] ;  /* 0x0048002100147984 */ /* 0x000ea20008000c00 */
[----:B------:R-:W-:Y:S02]  /*29a0*/  USEL UR12, UR12, URZ, UP1 ;  /* 0x000000ff0c0c7287 */ /* 0x000fe40008800000 */
[----:B------:R-:W-:Y:S02]  /*29b0*/  UIADD3 UR10, UPT, UPT, UR9, UR10, URZ ;  /* 0x0000000a090a7290 */ /* 0x000fe4000fffe0ff */
[----:B------:R-:W-:-:S08]  /*29c0*/  UIADD3 UR11, UPT, UPT, UR9, UR11, URZ ;  /* 0x0000000b090b7290 */ /* 0x000fd0000fffe0ff */
[----:B------:R3:W5:Y:S02]  /*29d0*/  DMMA.8x8x4 R4, R44, R48, R4 ;  /* 0x000000302c04723f */ /* 0x0007640000000004 */
[----:B---3--:R-:W-:Y:S01]  /*29e0*/  VIADD R44, R0, UR34 ;  /* 0x00000022002c7c36 */ /* 0x008fe20008000000 */
[----:B------:R-:W-:-:S13]  /*29f0*/  DEPBAR.LE SB5, 0x3 ;  /* 0x0000d0c00000791a */ /* 0x000fda0000000000 */
[----:B------:R3:W5:Y:S02]  /*2a00*/  DMMA.8x8x4 R16, R46, R48, R16 ;  /* 0x000000302e10723f */ /* 0x0007640000000010 */
[----:B---3--:R-:W-:Y:S01]  /*2a10*/  VIADD R48, R0, UR33 ;  /* 0x0000002100307c36 */ /* 0x008fe20008000000 */
[----:B------:R-:W-:-:S13]  /*2a20*/  DEPBAR.LE SB5, 0x3 ;  /* 0x0000d0c00000791a */ /* 0x000fda0000000000 */
[----:B----4-:R-:W5:Y:S01]  /*2a30*/  DMMA.8x8x4 R8, R32, R30, R8 ;  /* 0x0000001e2008723f */ /* 0x010f620000000008 */
[----:B------:R-:W-:-:S15]  /*2a40*/  DEPBAR.LE SB5, 0x3 ;  /* 0x0000d0c00000791a */ /* 0x000fde0000000000 */
[----:B------:R-:W5:Y:S01]  /*2a50*/  DMMA.8x8x4 R12, R34, R30, R12 ;  /* 0x0000001e220c723f */ /* 0x000f62000000000c */
[----:B------:R-:W-:-:S15]  /*2a60*/  DEPBAR.LE SB5, 0x3 ;  /* 0x0000d0c00000791a */ /* 0x000fde0000000000 */
[----:B------:R-:W5:Y:S01]  /*2a70*/  DMMA.8x8x4 R4, R32, R28, R4 ;  /* 0x0000001c2004723f */ /* 0x000f620000000004 */
[----:B------:R-:W-:-:S15]  /*2a80*/  DEPBAR.LE SB5, 0x3 ;  /* 0x0000d0c00000791a */ /* 0x000fde0000000000 */
[----:B------:R3:W5:Y:S02]  /*2a90*/  DMMA.8x8x4 R32, R34, R28, R16 ;  /* 0x0000001c2220723f */ /* 0x0007640000000010 */
[----:B---3--:R-:W-:Y:S02]  /*2aa0*/  SHF.R.U32.HI R16, RZ, 0x1, R74 ;  /* 0x00000001ff107819 */ /* 0x008fe4000001164a */
[----:B------:R-:W-:Y:S02]  /*2ab0*/  SHF.R.U32.HI R17, RZ, 0x1, R73 ;  /* 0x00000001ff117819 */ /* 0x000fe40000011649 */
[----:B------:R-:W-:Y:S02]  /*2ac0*/  LOP3.LUT P1, RZ, R16, 0x1, RZ, 0xc0, !PT ;  /* 0x0000000110ff7812 */ /* 0x000fe4000782c0ff */
[----:B------:R-:W-:Y:S01]  /*2ad0*/  LOP3.LUT P0, RZ, R17, 0x1, RZ, 0xc0, !PT ;  /* 0x0000000111ff7812 */ /* 0x000fe2000780c0ff */
[----:B------:R-:W-:-:S07]  /*2ae0*/  DEPBAR.LE SB5, 0x3 ;  /* 0x0000d0c00000791a */ /* 0x000fce0000000000 */
[----:B--2---:R-:W-:Y:S03]  /*2af0*/  DMMA.8x8x4 R8, R24, R22, R8 ;  /* 0x000000161808723f */ /* 0x004fe60000000008 */
[----:B------:R-:W-:Y:S01]  /*2b00*/  @!PT LDS RZ, [RZ] ;  /* 0x00000000fffff984 */ /* 0x000fe20000000800 */
[----:B------:R-:W-:Y:S01]  /*2b10*/  @!PT LDS RZ, [RZ] ;  /* 0x00000000fffff984 */ /* 0x000fe20000000800 */
[----:B------:R-:W-:Y:S01]  /*2b20*/  @!PT LDS RZ, [RZ] ;  /* 0x00000000fffff984 */ /* 0x000fe20000000800 */
[----:B------:R-:W-:Y:S04]  /*2b30*/  @P1 LDGSTS.E.LTC128B.64 [R53+0x80], desc[UR42][R54.64+0x80] ;  /* 0x0008008036351fae */ /* 0x000fe8000b9a162a */
[----:B------:R2:W-:Y:S04]  /*2b40*/  @P0 LDGSTS.E.LTC128B.64 [R52+0x4080], desc[UR42][R56.64+0x80] ;  /* 0x0408008038340fae */ /* 0x0005e8000b9a162a */
[----:B------:R-:W-:Y:S01]  /*2b50*/  LDS.128 R28, [R0+UR34+0xc00] ;  /* 0x000c0022001c7984 */ /* 0x000fe20008000c00 */
[----:B------:R-:W-:-:S03]  /*2b60*/  UIADD3 UR34, UPT, UPT, UR7, UR34, URZ ;  /* 0x0000002207227290 */ /* 0x000fc6000fffe0ff */
[----:B------:R-:W3:Y:S01]  /*2b70*/  LDS.128 R16, [R0+UR33+0x4c00] ;  /* 0x004c002100107984 */ /* 0x000ee20008000c00 */
[----:B------:R-:W-:-:S04]  /*2b80*/  DEPBAR.LE SB5, 0x2 ;  /* 0x0000d0800000791a */ /* 0x000fc80000000000 */
[----:B------:R4:W-:Y:S01]  /*2b90*/  DMMA.8x8x4 R12, R26, R22, R12 ;  /* 0x000000161a0c723f */ /* 0x0009e2000000000c */
[----:B------:R-:W-:Y:S01]  /*2ba0*/  UIADD3 UR33, UPT, UPT, UR7, UR33, URZ ;  /* 0x0000002107217290 */ /* 0x000fe2000fffe0ff */
[--C-:B----4-:R-:W-:Y:S02]  /*2bb0*/  SHF.R.U32.HI R22, RZ, 0x2, R74.reuse ;  /* 0x00000002ff167819 */ /* 0x110fe4000001164a */
[----:B------:R-:W-:Y:S02]  /*2bc0*/  SHF.R.U32.HI R23, RZ, 0x3, R74 ;  /* 0x00000003ff177819 */ /* 0x000fe4000001164a */
[----:B------:R-:W-:Y:S02]  /*2bd0*/  LOP3.LUT P5, RZ, R22, 0x1, RZ, 0xc0, !PT ;  /* 0x0000000116ff7812 */ /* 0x000fe400078ac0ff */
[----:B------:R-:W-:Y:S02]  /*2be0*/  SHF.R.U32.HI R22, RZ, 0x3, R73 ;  /* 0x00000003ff167819 */ /* 0x000fe40000011649 */
[----:B------:R-:W-:-:S02]  /*2bf0*/  LOP3.LUT P3, RZ, R23, 0x1, RZ, 0xc0, !PT ;  /* 0x0000000117ff7812 */ /* 0x000fc4000786c0ff */
[----:B------:R-:W-:Y:S01]  /*2c00*/  LOP3.LUT P2, RZ, R22, 0x1, RZ, 0xc0, !PT ;  /* 0x0000000116ff7812 */ /* 0x000fe2000784c0ff */
[----:B------:R-:W-:-:S04]  /*2c10*/  DEPBAR.LE SB5, 0x1 ;  /* 0x0000d0400000791a */ /* 0x000fc80000000000 */
[----:B------:R4:W5:Y:S02]  /*2c20*/  DMMA.8x8x4 R4, R24, R20, R4 ;  /* 0x000000141804723f */ /* 0x0009640000000004 */
[----:B----4-:R-:W-:Y:S02]  /*2c30*/  SHF.R.U32.HI R24, RZ, 0x2, R73 ;  /* 0x00000002ff187819 */ /* 0x010fe40000011649 */
[----:B--2---:R-:W-:Y:S02]  /*2c40*/  IADD3 R56, P0, PT, R56, UR17, RZ ;  /* 0x0000001138387c10 */ /* 0x004fe4000ff1e0ff */
        /* <DEDUP_REMOVED lines=11> */
[----:B--2---:R-:W-:Y:S01]  /*2d00*/  @P2 IMAD.MOV.U32 R26, RZ, RZ, R56 ;  /* 0x000000ffff1a2224 */ /* 0x004fe200078e0038 */
[----:B------:R-:W-:Y:S01]  /*2d10*/  IADD3.X R55, PT, PT, R25, UR16, RZ, P1, !PT ;  /* 0x0000001019377c10 */ /* 0x000fe20008ffe4ff */
[----:B------:R-:W-:Y:S01]  /*2d20*/  @P2 IMAD.MOV.U32 R27, RZ, RZ, R57 ;  /* 0x000000ffff1b2224 */ /* 0x000fe200078e0039 */
[----:B------:R2:W-:Y:S04]  /*2d30*/  @P4 LDGSTS.E.LTC128B.64 [R52+0x4800], desc[UR42][R56.64] ;  /* 0x0480000038344fae */ /* 0x0005e8000b9a162a */
[----:B------:R1:W-:Y:S04]  /*2d40*/  @P3 LDGSTS.E.LTC128B.64 [R53+0x880], desc[UR42][R24.64+0x80] ;  /* 0x0088008018353fae */ /* 0x0003e8000b9a162a */
[----:B------:R1:W-:Y:S01]  /*2d50*/  @P2 LDGSTS.E.LTC128B.64 [R52+0x4880], desc[UR42][R26.64+0x80] ;  /* 0x048800801a342fae */ /* 0x0003e2000b9a162a */
[----:B------:R-:W-:Y:S01]  /*2d60*/  ISETP.NE.AND P2, PT, RZ, UR5, PT ;  /* 0x00000005ff007c0c */ /* 0x000fe2000bf45270 */
[----:B------:R-:W-:-:S04]  /*2d70*/  DEPBAR.LE SB5, 0x1 ;  /* 0x0000d0400000791a */ /* 0x000fc80000000000 */
[----:B---3--:R1:W5:Y:S01]  /*2d80*/  DMMA.8x8x4 R4, R28, R16, R4 ;  /* 0x000000101c04723f */ /* 0x0083620000000004 */
[----:B------:R-:W0:Y:S01]  /*2d90*/  LDGDEPBAR ;  /* 0x00000000000079af */ /* 0x000e220000000000 */
[----:B------:R-:W-:Y:S02]  /*2da0*/  SEL R74, R74, RZ, P2 ;  /* 0x000000ff4a4a7207 */ /* 0x000fe40001000000 */
[----:B------:R-:W-:-:S12]  /*2db0*/  SEL R73, R73, RZ, P2 ;  /* 0x000000ff49497207 */ /* 0x000fd80001000000 */
[----:B------:R1:W5:Y:S01]  /*2dc0*/  DMMA.8x8x4 R8, R28, R18, R8 ;  /* 0x000000121c08723f */ /* 0x0003620000000008 */
[----:B--2---:R-:W-:-:S04]  /*2dd0*/  IADD3 R56, P0, PT, R56, UR17, RZ ;  /* 0x0000001138387c10 */ /* 0x004fc8000ff1e0ff */
[----:B------:R-:W-:Y:S01]  /*2de0*/  IADD3.X R57, PT, PT, R57, UR18, RZ, P0, !PT ;  /* 0x0000001239397c10 */ /* 0x000fe200087fe4ff */
[----:B------:R-:W-:-:S04]  /*2df0*/  DEPBAR.LE SB0, 0x2 ;  /* 0x000080800000791a */ /* 0x000fc80000000000 */
[----:B------:R-:W-:Y:S06]  /*2e00*/  BAR.SYNC.DEFER_BLOCKING 0x0 ;  /* 0x0000000000007b1d */ /* 0x000fec0000010000 */
[----:B------:R1:W5:Y:S01]  /*2e10*/  DMMA.8x8x4 R12, R30, R18, R12 ;  /* 0x000000121e0c723f */ /* 0x000362000000000c */
[----:B------:R-:W-:-:S15]  /*2e20*/  DEPBAR.LE SB5, 0x3 ;  /* 0x0000d0c00000791a */ /* 0x000fde0000000000 */
[----:B------:R1:W5:Y:S01]  /*2e30*/  DMMA.8x8x4 R16, R30, R16, R20 ;  /* 0x000000101e10723f */ /* 0x0003620000000014 */
[----:B------:R-:W2:Y:S04]  /*2e40*/  LDS.128 R44, [R44+UR7] ;  /* 0x000000072c2c7984 */ /* 0x000ea80008000c00 */
[----:B------:R-:W3:Y:S01]  /*2e50*/  LDS.128 R48, [R48+UR7+0x4000] ;  /* 0x0040000730307984 */ /* 0x000ee20008000c00 */
[----:B-1----:R-:W-:Y:S05]  /*2e60*/  BRA.U UP0, `(.L_x_157) ;  /* 0xfffffff900607547 */ /* 0x002fea000b83ffff */
.L_x_156:
[----:B------:R-:W0:Y:S01]  /*2e70*/  LDGDEPBAR ;  /* 0x00000000000079af */ /* 0x000e220000000000 */
[----:B------:R-:W1:Y:S03]  /*2e80*/  LDCU.64 UR4, c[0x0][0x3c8] ;  /* 0x00007900ff0477ac */ /* 0x000e660008000a00 */
[----:B------:R-:W0:Y:S01]  /*2e90*/  LDGDEPBAR ;  /* 0x00000000000079af */ /* 0x000e220000000000 */
[----:B-1----:R-:W-:-:S04]  /*2ea0*/  UISETP.NE.U32.AND UP0, UPT, UR4, URZ, UPT ;  /* 0x000000ff0400728c */ /* 0x002fc8000bf05070 */
[----:B------:R-:W-:Y:S01]  /*2eb0*/  UISETP.NE.AND.EX UP0, UPT, UR5, URZ, UPT, UP0 ;  /* 0x000000ff0500728c */ /* 0x000fe2000bf05300 */
[----:B------:R-:W-:-:S04]  /*2ec0*/  DEPBAR.LE SB0, 0x0 ;  /* 0x000080000000791a */ /* 0x000fc80000000000 */
[----:B------:R-:W-:Y:S06]  /*2ed0*/  BAR.SYNC.DEFER_BLOCKING 0x0 ;  /* 0x0000000000007b1d */ /* 0x000fec0000010000 */
[----:B------:R-:W-:Y:S05]  /*2ee0*/  BRA.U !UP0, `(.L_x_158) ;  /* 0x00000001081c7547 */ /* 0x000fea000b800000 */
[----:B------:R-:W1:Y:S02]  /*2ef0*/  LDC.64 R56, c[0x0][0x3c8] ;  /* 0x0000f200ff387b82 */ /* 0x000e640000000a00 */
[----:B-1----:R-:W4:Y:S02]  /*2f00*/  LDG.E.64 R56, desc[UR42][R56.64] ;  /* 0x0000002a38387981 */ /* 0x002f24000c1e1b00 */
[----:B----4-:R-:W-:-:S04]  /*2f10*/  ISETP.NE.U32.AND P0, PT, R56, RZ, PT ;  /* 0x000000ff3800720c */ /* 0x010fc80003f05070 */
[----:B------:R-:W-:-:S13]  /*2f20*/  ISETP.NE.AND.EX P0, PT, R57, RZ, PT, P0 ;  /* 0x000000ff3900720c */ /* 0x000fda0003f05300 */
[----:B------:R-:W-:Y:S05]  /*2f30*/  @!P0 BRA `(.L_x_158) ;  /* 0x0000000000088947 */ /* 0x000fea0003800000 */
[----:B------:R-:W4:Y:S01]  /*2f40*/  LD.E.64 R56, desc[UR42][R56.64] ;  /* 0x0000002a38387980 */ /* 0x000f22000c101b00 */
[----:B------:R-:W-:Y:S05]  /*2f50*/  BRA `(.L_x_159) ;  /* 0x00000000001c7947 */ /* 0x000fea0003800000 */
.L_x_158:
[----:B------:R-:W1:Y:S01]  /*2f60*/  LDCU.64 UR4, c[0x0][0x3b8] ;  /* 0x00007700ff0477ac */ /* 0x000e620008000a00 */
[----:B------:R-:W2:Y:S01]  /*2f70*/  LDC.64 R56, c[0x0][0x3a8] ;  /* 0x0000ea00ff387b82 */ /* 0x000ea20000000a00 */
[----:B-1----:R-:W-:-:S04]  /*2f80*/  UISETP.NE.U32.AND UP0, UPT, UR4, URZ, UPT ;  /* 0x000000ff0400728c */ /* 0x002fc8000bf05070 */
[----:B------:R-:W-:-:S09]  /*2f90*/  UISETP.NE.AND.EX UP0, UPT, UR5, URZ, UPT, UP0 ;  /* 0x000000ff0500728c */ /* 0x000fd2000bf05300 */
[----:B------:R-:W-:Y:S05]  /*2fa0*/  BRA.U !UP0, `(.L_x_159) ;  /* 0x0000000108087547 */ /* 0x000fea000b800000 */
[----:B--2---:R-:W1:Y:S02]  /*2fb0*/  LDC.64 R56, c[0x0][0x3b8] ;  /* 0x0000ee00ff387b82 */ /* 0x004e640000000a00 */
[----:B-1----:R-:W4:Y:S02]  /*2fc0*/  LDG.E.64 R56, desc[UR42][R56.64] ;  /* 0x0000002a38387981 */ /* 0x002f24000c1e1b00 */
.L_x_159:
[----:B------:R-:W1:Y:S02]  /*2fd0*/  LDCU.64 UR4, c[0x0][0x3d0] ;  /* 0x00007a00ff0477ac */ /* 0x000e640008000a00 */
[----:B-1----:R-:W-:-:S04]  /*2fe0*/  UISETP.NE.U32.AND UP0, UPT, UR4, URZ, UPT ;  /* 0x000000ff0400728c */ /* 0x002fc8000bf05070 */
[----:B------:R-:W-:-:S09]  /*2ff0*/  UISETP.NE.AND.EX UP0, UPT, UR5, URZ, UPT, UP0 ;  /* 0x000000ff0500728c */ /* 0x000fd2000bf05300 */
[----:B------:R-:W-:Y:S05]  /*3000*/  BRA.U !UP0, `(.L_x_160) ;  /* 0x00000001081c7547 */ /* 0x000fea000b800000 */
[----:B------:R-:W1:Y:S02]  /*3010*/  LDC.64 R54, c[0x0][0x3d0] ;  /* 0x0000f400ff367b82 */ /* 0x000e640000000a00 */
[----:B-1----:R-:W2:Y:S02]  /*3020*/  LDG.E.64 R54, desc[UR42][R54.64] ;  /* 0x0000002a36367981 */ /* 0x002ea4000c1e1b00 */
[----:B--2---:R-:W-:-:S04]  /*3030*/  ISETP.NE.U32.AND P0, PT, R54, RZ, PT ;  /* 0x000000ff3600720c */ /* 0x004fc80003f05070 */
[----:B------:R-:W-:-:S13]  /*3040*/  ISETP.NE.AND.EX P0, PT, R55, RZ, PT, P0 ;  /* 0x000000ff3700720c */ /* 0x000fda0003f05300 */
[----:B------:R-:W-:Y:S05]  /*3050*/  @!P0 BRA `(.L_x_160) ;  /* 0x0000000000088947 */ /* 0x000fea0003800000 */
[----:B------:R-:W4:Y:S01]  /*3060*/  LD.E.64 R54, desc[UR42][R54.64] ;  /* 0x0000002a36367980 */ /* 0x000f22000c101b00 */
[----:B------:R-:W-:Y:S05]  /*3070*/  BRA `(.L_x_161) ;  /* 0x00000000001c7947 */ /* 0x000fea0003800000 */
.L_x_160:
[----:B------:R-:W1:Y:S01]  /*3080*/  LDCU.64 UR4, c[0x0][0x3c0] ;  /* 0x00007800ff0477ac */ /* 0x000e620008000a00 */
[----:B------:R-:W2:Y:S01]  /*3090*/  LDC.64 R54, c[0x0][0x3b0] ;  /* 0x0000ec00ff367b82 */ /* 0x000ea20000000a00 */
[----:B-1----:R-:W-:-:S04]  /*30a0*/  UISETP.NE.U32.AND UP0, UPT, UR4, URZ, UPT ;  /* 0x000000ff0400728c */ /* 0x002fc8000bf05070 */
[----:B------:R-:W-:-:S09]  /*30b0*/  UISETP.NE.AND.EX UP0, UPT, UR5, URZ, UPT, UP0 ;  /* 0x000000ff0500728c */ /* 0x000fd2000bf05300 */
[----:B------:R-:W-:Y:S05]  /*30c0*/  BRA.U !UP0, `(.L_x_161) ;  /* 0x0000000108087547 */ /* 0x000fea000b800000 */
[----:B--2---:R-:W1:Y:S02]  /*30d0*/  LDC.64 R54, c[0x0][0x3c0] ;  /* 0x0000f000ff367b82 */ /* 0x004e640000000a00 */
[----:B-1----:R-:W4:Y:S02]  /*30e0*/  LDG.E.64 R54, desc[UR42][R54.64] ;  /* 0x0000002a36367981 */ /* 0x002f24000c1e1b00 */
.L_x_161:
[----:B---3--:R-:W1:Y:S08]  /*30f0*/  LDC.64 R20, c[0x0][0x418] ;  /* 0x00010600ff147b82 */ /* 0x008e700000000a00 */
[----:B------:R-:W3:Y:S08]  /*3100*/  LDC.64 R22, c[0x0][0x410] ;  /* 0x00010400ff167b82 */ /* 0x000ef00000000a00 */
[----:B------:R-:W2:Y:S01]  /*3110*/  LDC.64 R24, c[0x0][0x3f8] ;  /* 0x0000fe00ff187b82 */ /* 0x000ea20000000a00 */
[----:B-1----:R-:W-:-:S06]  /*3120*/  IMAD.WIDE R20, R3, 0x8, R20 ;  /* 0x0000000803147825 */ /* 0x002fcc00078e0214 */
[----:B------:R-:W2:Y:S01]  /*3130*/  LDG.E.64 R20, desc[UR42][R20.64] ;  /* 0x0000002a14147981 */ /* 0x000ea2000c1e1b00 */
[----:B---3--:R-:W-:-:S06]  /*3140*/  IMAD.WIDE R22, R3, 0x8, R22 ;  /* 0x0000000803167825 */ /* 0x008fcc00078e0216 */
[----:B------:R-:W3:Y:S01]  /*3150*/  LDG.E.64 R22, desc[UR42][R22.64] ;  /* 0x0000002a16167981 */ /* 0x000ee2000c1e1b00 */
[----:B--2---:R-:W-:-:S06]  /*3160*/  IMAD.WIDE R24, R3, 0x8, R24 ;  /* 0x0000000803187825 */ /* 0x004fcc00078e0218 */
[----:B------:R-:W2:Y:S01]  /*3170*/  LDG.E.64 R24, desc[UR42][R24.64] ;  /* 0x0000002a18187981 */ /* 0x000ea2000c1e1b00 */
[----:B------:R-:W1:Y:S01]  /*3180*/  S2UR UR4, SR_CgaCtaId ;  /* 0x00000000000479c3 */ /* 0x000e620000008800 */
[----:B------:R-:W-:Y:S01]  /*3190*/  ULEA UR37, UR38, UR37, 0x1 ;  /* 0x0000002526257291 */ /* 0x000fe2000f8e08ff */
[----:B------:R-:W-:Y:S02]  /*31a0*/  IMAD.IADD R28, R43, 0x1, R70 ;  /* 0x000000012b1c7824 */ /* 0x000fe400078e0246 */
[----:B------:R-:W-:Y:S01]  /*31b0*/  VIADD R29, R40, UR20 ;  /* 0x00000014281d7c36 */ /* 0x000fe20008000000 */
[----:B------:R-:W-:Y:S01]  /*31c0*/  USHF.L.U32 UR15, UR36, 0x3, URZ ;  /* 0x00000003240f7899 */ /* 0x000fe200080006ff */
[----:B----4-:R-:W-:Y:S01]  /*31d0*/  DSETP.NEU.AND P1, PT, R54, RZ, PT ;  /* 0x000000ff3600722a */ /* 0x010fe20003f2d000 */
[----:B------:R-:W-:Y:S01]  /*31e0*/  USHF.L.U32 UR37, UR37, 0x3, URZ ;  /* 0x0000000325257899 */ /* 0x000fe200080006ff */
[----:B------:R-:W-:-:S03]  /*31f0*/  UMOV UR5, 0x400 ;  /* 0x0000040000057882 */ /* 0x000fc60000000000 */
[----:B------:R-:W-:Y:S01]  /*3200*/  UIMAD UR15, UR37, 0x12, UR15 ;  /* 0x00000012250f78a4 */ /* 0x000fe2000f8e020f */
[----:B------:R-:W-:Y:S05]  /*3210*/  BSSY.RECONVERGENT B2, `(.L_x_153) ;  /* 0x000060d000027945 */ /* 0x000fea0003800200 */
[----:B------:R-:W-:Y:S01]  /*3220*/  IADD3 R49, PT, PT, R37, UR15, RZ ;  /* 0x0000000f25317c10 */ /* 0x000fe2000fffe0ff */
[----:B-1----:R-:W-:-:S06]  /*3230*/  ULEA UR4, UR4, UR5, 0x18 ;  /* 0x0000000504047291 */ /* 0x002fcc000f8ec0ff */
[----:B------:R-:W-:Y:S02]  /*3240*/  LEA R49, R49, UR4, 0x4 ;  /* 0x0000000431317c11 */ /* 0x000fe4000f8e20ff */
[----:B------:R-:W-:Y:S02]  /*3250*/  R2UR UR8, R20 ;  /* 0x00000000140872ca */ /* 0x000fe400000e0000 */
[----:B------:R-:W-:Y:S02]  /*3260*/  R2UR UR9, R21 ;  /* 0x00000000150972ca */ /* 0x000fe400000e0000 */
[----:B---3--:R-:W-:Y:S02]  /*3270*/  R2UR UR16, R22 ;  /* 0x00000000161072ca */ /* 0x008fe400000e0000 */
[----:B------:R-:W-:Y:S02]  /*3280*/  R2UR UR17, R23 ;  /* 0x00000000171172ca */ /* 0x000fe400000e0000 */
[----:B--2---:R-:W-:-:S02]  /*3290*/  R2UR UR10, R24 ;  /* 0x00000000180a72ca */ /* 0x004fc400000e0000 */
[----:B------:R-:W-:-:S05]  /*32a0*/  R2UR UR11, R25 ;  /* 0x00000000190b72ca */ /* 0x000fca00000e0000 */
[----:B------:R-:W-:Y:S01]  /*32b0*/  USHF.L.U64.HI UR12, UR8, 0x3, UR9 ;  /* 0x00000003080c7899 */ /* 0x000fe20008010209 */
[----:B------:R-:W1:Y:S01]  /*32c0*/  LDC.64 R24, c[0x0][0x3f0] ;  /* 0x0000fc00ff187b82 */ /* 0x000e620000000a00 */
[----:B------:R-:W-:Y:S01]  /*32d0*/  USHF.L.U32 UR7, UR8, 0x3, URZ ;  /* 0x0000000308077899 */ /* 0x000fe200080006ff */
[----:B------:R-:W-:Y:S01]  /*32e0*/  IMAD.WIDE R22, R28, 0x8, RZ ;  /* 0x000000081c167825 */ /* 0x000fe200078e02ff */
[----:B------:R-:W-:-:S03]  /*32f0*/  SHF.R.S32.HI R20, RZ, 0x1f, R29 ;  /* 0x0000001fff147819 */ /* 0x000fc6000001141d */
[C---:B------:R-:W-:Y:S01]  /*3300*/  IMAD R51, R29.reuse, UR12, RZ ;  /* 0x0000000c1d337c24 */ /* 0x040fe2000f8e02ff */
[----:B------:R-:W-:Y:S01]  /*3310*/  USHF.L.U64.HI UR14, UR16, 0x3, UR17 ;  /* 0x00000003100e7899 */ /* 0x000fe20008010211 */
[----:B------:R-:W-:Y:S01]  /*3320*/  IMAD.WIDE.U32 R60, R29, UR7, R22 ;  /* 0x000000071d3c7c25 */ /* 0x000fe2000f8e0016 */
[----:B------:R-:W-:-:S03]  /*3330*/  USHF.L.U32 UR13, UR16, 0x3, URZ ;  /* 0x00000003100d7899 */ /* 0x000fc600080006ff */
[----:B------:R-:W-:Y:S01]  /*3340*/  IMAD R51, R20, UR7, R51 ;  /* 0x0000000714337c24 */ /* 0x000fe2000f8e0233 */
[----:B------:R-:W-:Y:S01]  /*3350*/  IADD3 R58, P0, PT, R60, UR10, RZ ;  /* 0x0000000a3c3a7c10 */ /* 0x000fe2000ff1e0ff */
[----:B------:R-:W-:-:S03]  /*3360*/  IMAD R21, R29, UR14, RZ ;  /* 0x0000000e1d157c24 */ /* 0x000fc6000f8e02ff */
[----:B------:R-:W-:Y:S01]  /*3370*/  IADD3 R51, PT, PT, R61, R51, RZ ;  /* 0x000000333d337210 */ /* 0x000fe20007ffe0ff */
[----:B------:R-:W-:-:S03]  /*3380*/  IMAD R21, R20, UR13, R21 ;  /* 0x0000000d14157c24 */ /* 0x000fc6000f8e0215 */
[----:B------:R-:W-:Y:S01]  /*3390*/  IADD3.X R59, PT, PT, R51, UR11, RZ, P0, !PT ;  /* 0x0000000b333b7c10 */ /* 0x000fe200087fe4ff */
[----:B------:R-:W-:Y:S06]  /*33a0*/  @!P1 BRA `(.L_x_162) ;  /* 0x0000003c00d09947 */ /* 0x000fec0003800000 */
[----:B-1----:R-:W-:-:S05]  /*33b0*/  IMAD.WIDE R24, R3, 0x8, R24 ;  /* 0x0000000803187825 */ /* 0x002fca00078e0218 */
[----:B------:R-:W2:Y:S01]  /*33c0*/  LDG.E.64 R52, desc[UR42][R24.64] ;  /* 0x0000002a18347981 */ /* 0x000ea2000c1e1b00 */
[----:B------:R-:W-:Y:S01]  /*33d0*/  IMAD.WIDE.U32 R22, R29, UR13, R22 ;  /* 0x0000000d1d167c25 */ /* 0x000fe2000f8e0016 */
[----:B------:R-:W-:Y:S01]  /*33e0*/  ISETP.LT.AND P1, PT, R70, UR19, PT ;  /* 0x0000001346007c0c */ /* 0x000fe2000bf21270 */
[----:B------:R-:W-:Y:S02]  /*33f0*/  BSSY.RECONVERGENT B1, `(.L_x_163) ;  /* 0x00000f6000017945 */ /* 0x000fe40003800200 */
[----:B------:R-:W-:Y:S01]  /*3400*/  IMAD.IADD R21, R23, 0x1, R21 ;  /* 0x0000000117157824 */ /* 0x000fe200078e0215 */
[----:B--2---:R-:W-:-:S04]  /*3410*/  IADD3 R64, P2, PT, R52, R22, RZ ;  /* 0x0000001634407210 */ /* 0x004fc80007f5e0ff */
[----:B------:R-:W-:Y:S01]  /*3420*/  IADD3 R62, P0, PT, R64, UR13, RZ ;  /* 0x0000000d403e7c10 */ /* 0x000fe2000ff1e0ff */
[----:B------:R-:W-:-:S05]  /*3430*/  IMAD.X R65, R53, 0x1, R21, P2 ;  /* 0x0000000135417824 */ /* 0x000fca00010e0615 */
[----:B------:R-:W-:Y:S01]  /*3440*/  IADD3.X R63, PT, PT, R65, UR14, RZ, P0, !PT ;  /* 0x0000000e413f7c10 */ /* 0x000fe200087fe4ff */
[----:B------:R-:W-:Y:S06]  /*3450*/  @P1 BRA `(.L_x_164) ;  /* 0x0000000000581947 */ /* 0x000fec0003800000 */
        /* <DEDUP_REMOVED lines=22> */
.L_x_164:
        /* <DEDUP_REMOVED lines=26> */
.L_x_167:
[----:B------:R-:W-:Y:S01]  /*3760*/  IMAD.MOV.U32 R30, RZ, RZ, R22 ;  /* 0x000000ffff1e7224 */ /* 0x000fe200078e0016 */
[----:B------:R-:W-:Y:S01]  /*3770*/  MOV R46, UR13 ;  /* 0x0000000d002e7c02 */ /* 0x000fe20008000f00 */
[----:B------:R-:W-:Y:S01]  /*3780*/  IMAD.MOV.U32 R33, RZ, RZ, R21 ;  /* 0x000000ffff217224 */ /* 0x000fe200078e0015 */
[----:B------:R-:W-:Y:S02]  /*3790*/  MOV R45, UR14 ;  /* 0x0000000e002d7c02 */ /* 0x000fe40008000f00 */
[----:B------:R-:W-:Y:S02]  /*37a0*/  MOV R44, 0x37c0 ;  /* 0x000037c0002c7802 */ /* 0x000fe40000000f00 */
[----:B-----5:R-:W-:Y:S05]  /*37b0*/  CALL.REL.NOINC `($__internal_3_$__cuda_sm20_div_u64) ;  /* 0x0000005800d47944 */ /* 0x020fea0003c00000 */
        /* <DEDUP_REMOVED lines=8> */
.L_x_168:
[----:B------:R-:W-:Y:S05]  /*3840*/  BSYNC.RECONVERGENT B0 ;  /* 0x0000000000007941 */ /* 0x000fea0003800200 */
.L_x_166:
        /* <DEDUP_REMOVED lines=39> */
.L_x_170:
[----:B------:R-:W-:Y:S01]  /*3ac0*/  IMAD.MOV.U32 R30, RZ, RZ, R20 ;  /* 0x000000ffff1e7224 */ /* 0x000fe200078e0014 */
[----:B------:R-:W-:Y:S01]  /*3ad0*/  MOV R46, UR13 ;  /* 0x0000000d002e7c02 */ /* 0x000fe20008000f00 */
[----:B------:R-:W-:Y:S01]  /*3ae0*/  IMAD.MOV.U32 R33, RZ, RZ, R21 ;  /* 0x000000ffff217224 */ /* 0x000fe200078e0015 */
[----:B------:R-:W-:Y:S02]  /*3af0*/  MOV R45, UR14 ;  /* 0x0000000e002d7c02 */ /* 0x000fe40008000f00 */
[----:B------:R-:W-:Y:S02]  /*3b00*/  MOV R44, 0x3b20 ;  /* 0x00003b20002c7802 */ /* 0x000fe40000000f00 */
[----:B----45:R-:W-:Y:S05]  /*3b10*/  CALL.REL.NOINC `($__internal_3_$__cuda_sm20_div_u64) ;  /* 0x0000005400fc7944 */ /* 0x030fea0003c00000 */
[----:B------:R-:W-:-:S04]  /*3b20*/  IADD3 R23, P2, PT, RZ, -R32, RZ ;  /* 0x80000020ff177210 */ /* 0x000fc80007f5e0ff */
[----:B------:R-:W-:Y:S01]  /*3b30*/  IADD3.X R22, PT, PT, RZ, ~R31, RZ, P2, !PT ;  /* 0x8000001fff167210 */ /* 0x000fe200017fe4ff */
[----:B------:R-:W-:-:S04]  /*3b40*/  IMAD.WIDE.U32 R24, R23, UR13, R20 ;  /* 0x0000000d17187c25 */ /* 0x000fc8000f8e0014 */
[----:B------:R-:W-:Y:S01]  /*3b50*/  IMAD R22, R22, UR13, RZ ;  /* 0x0000000d16167c24 */ /* 0x000fe2000f8e02ff */
[----:B------:R-:W-:-:S03]  /*3b60*/  MOV R21, R24 ;  /* 0x0000001800157202 */ /* 0x000fc60000000f00 */
[----:B------:R-:W-:-:S05]  /*3b70*/  IMAD R22, R23, UR14, R22 ;  /* 0x0000000e17167c24 */ /* 0x000fca000f8e0216 */
[----:B------:R-:W-:Y:S02]  /*3b80*/  IADD3 R22, PT, PT, R22, R25, RZ ;  /* 0x0000001916167210 */ /* 0x000fe40007ffe0ff */
.L_x_171:
[----:B------:R-:W-:Y:S05]  /*3b90*/  BSYNC.RECONVERGENT B0 ;  /* 0x0000000000007941 */ /* 0x000fea0003800200 */
.L_x_169:
        /* <DEDUP_REMOVED lines=43> */
.L_x_173:
        /* <DEDUP_REMOVED lines=13> */
.L_x_174:
[----:B------:R-:W-:Y:S05]  /*3f20*/  BSYNC.RECONVERGENT B0 ;  /* 0x0000000000007941 */ /* 0x000fea0003800200 */
.L_x_172:
        /* <DEDUP_REMOVED lines=41> */
.L_x_176:
        /* <DEDUP_REMOVED lines=9> */
[----:B------:R-:W-:-:S04]  /*4250*/  IMAD R30, R30, UR13, RZ ;  /* 0x0000000d1e1e7c24 */ /* 0x000fc8000f8e02ff */
[----:B------:R-:W-:-:S05]  /*4260*/  IMAD R30, R33, UR14, R30 ;  /* 0x0000000e211e7c24 */ /* 0x000fca000f8e021e */
[----:B------:R-:W-:Y:S02]  /*4270*/  IADD3 R21, PT, PT, R30, R21, RZ ;  /* 0x000000151e157210 */ /* 0x000fe40007ffe0ff */
.L_x_177:
[----:B------:R-:W-:Y:S05]  /*4280*/  BSYNC.RECONVERGENT B0 ;  /* 0x0000000000007941 */ /* 0x000fea0003800200 */
.L_x_175:
        /* <DEDUP_REMOVED lines=12> */
.L_x_165:
[----:B------:R-:W-:Y:S05]  /*4350*/  BSYNC.RECONVERGENT B1 ;  /* 0x0000000000017941 */ /* 0x000fea0003800200 */
.L_x_163:
        /* <DEDUP_REMOVED lines=27> */
[----:B------:R-:W-:Y:S10]  /*4510*/  @P1 BRA `(.L_x_179) ;  /* 0x0000000000441947 */ /* 0x000ff40003800000 */
        /* <DEDUP_REMOVED lines=17> */
.L_x_179:
        /* <DEDUP_REMOVED lines=26> */
.L_x_182:
        /* <DEDUP_REMOVED lines=14> */
.L_x_183:
[----:B------:R-:W-:Y:S05]  /*48b0*/  BSYNC.RECONVERGENT B0 ;  /* 0x0000000000007941 */ /* 0x000fea0003800200 */
.L_x_181:
        /* <DEDUP_REMOVED lines=38> */
.L_x_185:
[----:B------:R-:W-:Y:S01]  /*4b20*/  IMAD.MOV.U32 R30, RZ, RZ, R50 ;  /* 0x000000ffff1e7224 */ /* 0x000fe200078e0032 */
[----:B------:R-:W-:Y:S01]  /*4b30*/  MOV R46, UR7 ;  /* 0x00000007002e7c02 */ /* 0x000fe20008000f00 */
[----:B------:R-:W-:Y:S01]  /*4b40*/  IMAD.MOV.U32 R33, RZ, RZ, R51 ;  /* 0x000000ffff217224 */ /* 0x000fe200078e0033 */
[----:B------:R-:W-:Y:S02]  /*4b50*/  MOV R45, UR12 ;  /* 0x0000000c002d7c02 */ /* 0x000fe40008000f00 */
[----:B------:R-:W-:Y:S02]  /*4b60*/  MOV R44, 0x4b80 ;  /* 0x00004b80002c7802 */ /* 0x000fe40000000f00 */
[----:B-1---5:R-:W-:Y:S05]  /*4b70*/  CALL.REL.NOINC `($__internal_3_$__cuda_sm20_div_u64) ;  /* 0x0000004400e47944 */ /* 0x022fea0003c00000 */
[----:B------:R-:W-:-:S04]  /*4b80*/  IADD3 R5, P1, PT, RZ, -R32, RZ ;  /* 0x80000020ff057210 */ /* 0x000fc80007f3e0ff */
[----:B------:R-:W-:Y:S01]  /*4b90*/  IADD3.X R6, PT, PT, RZ, ~R31, RZ, P1, !PT ;  /* 0x8000001fff067210 */ /* 0x000fe20000ffe4ff */
[----:B------:R-:W-:-:S04]  /*4ba0*/  IMAD.WIDE.U32 R50, R5, UR7, R50 ;  /* 0x0000000705327c25 */ /* 0x000fc8000f8e0032 */
[----:B------:R-:W-:-:S04]  /*4bb0*/  IMAD R6, R6, UR7, RZ ;  /* 0x0000000706067c24 */ /* 0x000fc8000f8e02ff */
[----:B------:R-:W-:-:S05]  /*4bc0*/  IMAD R6, R5, UR12, R6 ;  /* 0x0000000c05067c24 */ /* 0x000fca000f8e0206 */
[----:B------:R-:W-:Y:S02]  /*4bd0*/  IADD3 R6, PT, PT, R6, R51, RZ ;  /* 0x0000003306067210 */ /* 0x000fe40007ffe0ff */
.L_x_186:
[----:B------:R-:W-:Y:S05]  /*4be0*/  BSYNC.RECONVERGENT B0 ;  /* 0x0000000000007941 */ /* 0x000fea0003800200 */
.L_x_184:
        /* <DEDUP_REMOVED lines=42> */
.L_x_188:
[----:B-1----:R-:W-:Y:S01]  /*4e90*/  IMAD.MOV.U32 R30, RZ, RZ, R58 ;  /* 0x000000ffff1e7224 */ /* 0x002fe200078e003a */
[----:B------:R-:W-:Y:S01]  /*4ea0*/  MOV R46, UR7 ;  /* 0x00000007002e7c02 */ /* 0x000fe20008000f00 */
[----:B------:R-:W-:Y:S01]  /*4eb0*/  IMAD.MOV.U32 R33, RZ, RZ, R59 ;  /* 0x000000ffff217224 */ /* 0x000fe200078e003b */
[----:B------:R-:W-:Y:S02]  /*4ec0*/  MOV R45, UR12 ;  /* 0x0000000c002d7c02 */ /* 0x000fe40008000f00 */
[----:B------:R-:W-:Y:S02]  /*4ed0*/  MOV R44, 0x4ef0 ;  /* 0x00004ef0002c7802 */ /* 0x000fe40000000f00 */
[----:B-----5:R-:W-:Y:S05]  /*4ee0*/  CALL.REL.NOINC `($__internal_3_$__cuda_sm20_div_u64) ;  /* 0x0000004400087944 */ /* 0x020fea0003c00000 */
[----:B------:R-:W-:-:S04]  /*4ef0*/  IADD3 R5, P1, PT, RZ, -R32, RZ ;  /* 0x80000020ff057210 */ /* 0x000fc80007f3e0ff */
[----:B------:R-:W-:Y:S01]  /*4f00*/  IADD3.X R6, PT, PT, RZ, ~R31, RZ, P1, !PT ;  /* 0x8000001fff067210 */ /* 0x000fe20000ffe4ff */
[----:B------:R-:W-:-:S04]  /*4f10*/  IMAD.WIDE.U32 R58, R5, UR7, R58 ;  /* 0x00000007053a7c25 */ /* 0x000fc8000f8e003a */
[----:B------:R-:W-:-:S04]  /*4f20*/  IMAD R6, R6, UR7, RZ ;  /* 0x0000000706067c24 */ /* 0x000fc8000f8e02ff */
[----:B------:R-:W-:-:S05]  /*4f30*/  IMAD R6, R5, UR12, R6 ;  /* 0x0000000c05067c24 */ /* 0x000fca000f8e0206 */
[----:B------:R-:W-:Y:S02]  /*4f40*/  IADD3 R6, PT, PT, R6, R59, RZ ;  /* 0x0000003b06067210 */ /* 0x000fe40007ffe0ff */
.L_x_189:
[----:B------:R-:W-:Y:S05]  /*4f50*/  BSYNC.RECONVERGENT B0 ;  /* 0x0000000000007941 */ /* 0x000fea0003800200 */
.L_x_187:
        /* <DEDUP_REMOVED lines=40> */
.L_x_191:
        /* <DEDUP_REMOVED lines=12> */
.L_x_192:
[----:B------:R-:W-:Y:S05]  /*52a0*/  BSYNC.RECONVERGENT B0 ;  /* 0x0000000000007941 */ /* 0x000fea0003800200 */
.L_x_190:
        /* <DEDUP_REMOVED lines=10> */
.L_x_180:
[----:B------:R-:W-:Y:S05]  /*5350*/  BSYNC.RECONVERGENT B1 ;  /* 0x0000000000017941 */ /* 0x000fea0003800200 */
.L_x_178:
[----:B------:R-:W-:Y:S01]  /*5360*/  ISETP.LT.AND P0, PT, R70, UR19, PT ;  /* 0x0000001346007c0c */ /* 0x000fe2000bf01270 */
[----:B------:R-:W-:Y:S01]  /*5370*/  BSSY.RECONVERGENT B1, `(.L_x_193) ;  /* 0x00000f4000017945 */ /* 0x000fe20003800200 */
[----:B--23--:R-:W-:Y:S01]  /*5380*/  MOV R8, UR8 ;  /* 0x0000000800087c02 */ /* 0x00cfe20008000f00 */
[----:B------:R-:W-:-:S04]  /*5390*/  UIMAD UR8, UR9, 0x38, URZ ;  /* 0x00000038090878a4 */ /* 0x000fc8000f8e02ff */
[----:B------:R-:W-:-:S05]  /*53a0*/  IMAD.WIDE.U32 R8, R8, 0x38, R68 ;  /* 0x0000003808087825 */ /* 0x000fca00078e0044 */
[----:B------:R-:W-:Y:S01]  /*53b0*/  IADD3 R5, PT, PT, R9, UR8, RZ ;  /* 0x0000000809057c10 */ /* 0x000fe2000fffe0ff */
[----:B------:R-:W-:Y:S06]  /*53c0*/  @!P0 BRA `(.L_x_194) ;  /* 0x0000000c00688947 */ /* 0x000fec0003800000 */
[----:B-1----:R-:W-:Y:S01]  /*53d0*/  IADD3 R50, P0, PT, -R52, R10, RZ ;  /* 0x0000000a34327210 */ /* 0x002fe20007f1e1ff */
[----:B------:R-:W-:Y:S04]  /*53e0*/  BSSY.RECONVERGENT B0, `(.L_x_195) ;  /* 0x0000028000007945 */ /* 0x000fe80003800200 */
[----:B------:R-:W-:-:S05]  /*53f0*/  IMAD.X R51, R7, 0x1, ~R53, P0 ;  /* 0x0000000107337824 */ /* 0x000fca00000e0e35 */
        /* <DEDUP_REMOVED lines=25> */
.L_x_196:
[----:B------:R-:W-:Y:S01]  /*5590*/  IMAD.MOV.U32 R30, RZ, RZ, R50 ;  /* 0x000000ffff1e7224 */ /* 0x000fe200078e0032 */
        /* <DEDUP_REMOVED lines=8> */
[----:B------:R-:W-:Y:S01]  /*5620*/  IMAD R6, R6, UR13, RZ ;  /* 0x0000000d06067c24 */ /* 0x000fe2000f8e02ff */
[----:B------:R-:W-:-:S03]  /*5630*/  MOV R31, R50 ;  /* 0x00000032001f7202 */ /* 0x000fc60000000f00 */
[----:B------:R-:W-:-:S05]  /*5640*/  IMAD R6, R33, UR14, R6 ;  /* 0x0000000e21067c24 */ /* 0x000fca000f8e0206 */
[----:B------:R-:W-:Y:S02]  /*5650*/  IADD3 R6, PT, PT, R6, R51, RZ ;  /* 0x0000003306067210 */ /* 0x000fe40007ffe0ff */
.L_x_197:
[----:B------:R-:W-:Y:S05]  /*5660*/  BSYNC.RECONVERGENT B0 ;  /* 0x0000000000007941 */ /* 0x000fea0003800200 */
.L_x_195:
        /* <DEDUP_REMOVED lines=42> */
.L_x_199:
        /* <DEDUP_REMOVED lines=13> */
.L_x_200:
[----:B------:R-:W-:Y:S05]  /*59e0*/  BSYNC.RECONVERGENT B0 ;  /* 0x0000000000007941 */ /* 0x000fea0003800200 */
.L_x_198:
        /* <DEDUP_REMOVED lines=40> */
.L_x_202:
        /* <DEDUP_REMOVED lines=10> */
[----:B------:R-:W-:Y:S01]  /*5d10*/  IMAD R10, R11, UR14, R10 ;  /* 0x0000000e0b0a7c24 */ /* 0x000fe2000f8e020a */
[----:B------:R-:W-:-:S04]  /*5d20*/  MOV R11, R50 ;  /* 0x00000032000b7202 */ /* 0x000fc80000000f00 */
[----:B------:R-:W-:Y:S02]  /*5d30*/  IADD3 R10, PT, PT, R10, R51, RZ ;  /* 0x000000330a0a7210 */ /* 0x000fe40007ffe0ff */
.L_x_203:
[----:B------:R-:W-:Y:S05]  /*5d40*/  BSYNC.RECONVERGENT B0 ;  /* 0x0000000000007941 */ /* 0x000fea0003800200 */
.L_x_201:
        /* <DEDUP_REMOVED lines=40> */
.L_x_205:
        /* <DEDUP_REMOVED lines=13> */
.L_x_206:
[----:B------:R-:W-:Y:S05]  /*60a0*/  BSYNC.RECONVERGENT B0 ;  /* 0x0000000000007941 */ /* 0x000fea0003800200 */
.L_x_204:
        /* <DEDUP_REMOVED lines=10> */
[----:B------:R1:W4:Y:S01]  /*6150*/  LDG.E.LTC128B.64 R20, desc[UR42][R10.64] ;  /* 0x0000002a0a147981 */ /* 0x000322000c1e1b20 */
[----:B------:R-:W-:Y:S05]  /*6160*/  BRA `(.L_x_207) ;  /* 0x0000000000507947 */ /* 0x000fea0003800000 */
.L_x_194:
[----:B------:R-:W-:Y:S01]  /*6170*/  ISETP.GE.AND P1, PT, R28, UR21, PT ;  /* 0x000000151c007c0c */ /* 0x000fe2000bf26270 */
[C---:B------:R-:W-:Y:S02]  /*6180*/  VIADD R6, R29.reuse, 0xa ;  /* 0x0000000a1d067836 */ /* 0x040fe40000000000 */
[C---:B------:R-:W-:Y:S01]  /*6190*/  VIADD R11, R29.reuse, 0x9 ;  /* 0x000000091d0b7836 */ /* 0x040fe20000000000 */
[----:B------:R-:W-:Y:S02]  /*61a0*/  ISETP.LT.AND P4, PT, R4, UR22, !P1 ;  /* 0x0000001604007c0c */ /* 0x000fe4000cf81270 */
[----:B------:R-:W-:Y:S01]  /*61b0*/  ISETP.LT.AND P2, PT, R6, UR22, !P1 ;  /* 0x0000001606007c0c */ /* 0x000fe2000cf41270 */
[----:B------:R-:W-:Y:S01]  /*61c0*/  VIADD R30, R29, 0xb ;  /* 0x0000000b1d1e7836 */ /* 0x000fe20000000000 */
[----:B------:R-:W-:Y:S02]  /*61d0*/  IADD3 R6, P0, PT, R10, UR13, RZ ;  /* 0x0000000d0a067c10 */ /* 0x000fe4000ff1e0ff */
[----:B------:R-:W-:-:S02]  /*61e0*/  ISETP.LT.AND P3, PT, R11, UR22, !P1 ;  /* 0x000000160b007c0c */ /* 0x000fc4000cf61270 */
[----:B------:R-:W-:-:S05]  /*61f0*/  ISETP.LT.AND P1, PT, R30, UR22, !P1 ;  /* 0x000000161e007c0c */ /* 0x000fca000cf21270 */
[----:B------:R-:W-:Y:S01]  /*6200*/  @P4 IMAD.MOV.U32 R35, RZ, RZ, R7 ;  /* 0x000000ffff234224 */ /* 0x000fe200078e0007 */
[----:B------:R-:W-:Y:S01]  /*6210*/  IADD3.X R7, PT, PT, R7, UR14, RZ, P0, !PT ;  /* 0x0000000e07077c10 */ /* 0x000fe200087fe4ff */
[----:B------:R-:W-:Y:S01]  /*6220*/  @P4 IMAD.MOV.U32 R34, RZ, RZ, R10 ;  /* 0x000000ffff224224 */ /* 0x000fe200078e000a */
[----:B------:R-:W-:-:S03]  /*6230*/  IADD3 R10, P0, PT, R6, UR13, RZ ;  /* 0x0000000d060a7c10 */ /* 0x000fc6000ff1e0ff */
[----:B------:R2:W4:Y:S01]  /*6240*/  @P3 LDG.E.LTC128B.64 R24, desc[UR42][R6.64] ;  /* 0x0000002a06183981 */ /* 0x000522000c1e1b20 */
[----:B------:R-:W-:Y:S02]  /*6250*/  IADD3.X R11, PT, PT, R7, UR14, RZ, P0, !PT ;  /* 0x0000000e070b7c10 */ /* 0x000fe400087fe4ff */
[----:B-1----:R-:W-:Y:S01]  /*6260*/  IADD3 R32, P0, PT, R10, UR13, RZ ;  /* 0x0000000d0a207c10 */ /* 0x002fe2000ff1e0ff */
[----:B------:R2:W4:Y:S03]  /*6270*/  @P4 LDG.E.LTC128B.64 R26, desc[UR42][R34.64] ;  /* 0x0000002a221a4981 */ /* 0x000526000c1e1b20 */
[----:B------:R-:W-:Y:S01]  /*6280*/  IADD3.X R33, PT, PT, R11, UR14, RZ, P0, !PT ;  /* 0x0000000e0b217c10 */ /* 0x000fe200087fe4ff */
[----:B------:R2:W4:Y:S04]  /*6290*/  @P2 LDG.E.LTC128B.64 R22, desc[UR42][R10.64] ;  /* 0x0000002a0a162981 */ /* 0x000528000c1e1b20 */
[----:B------:R2:W4:Y:S04]  /*62a0*/  @P1 LDG.E.LTC128B.64 R20, desc[UR42][R32.64] ;  /* 0x0000002a20141981 */ /* 0x000528000c1e1b20 */
.L_x_207:
[----:B------:R-:W-:Y:S05]  /*62b0*/  BSYNC.RECONVERGENT B1 ;  /* 0x0000000000017941 */ /* 0x000fea0003800200 */
.L_x_193:
[----:B------:R-:W-:Y:S01]  /*62c0*/  BAR.SYNC.DEFER_BLOCKING 0x0 ;  /* 0x0000000000007b1d */ /* 0x000fe20000010000 */
[----:B------:R-:W-:-:S05]  /*62d0*/  ISETP.LT.AND P0, PT, R70, UR19, PT ;  /* 0x0000001346007c0c */ /* 0x000fca000bf01270 */
[----:B-----5:R-:W-:Y:S04]  /*62e0*/  STS.128 [R49], R16 ;  /* 0x0000001031007388 */ /* 0x020fe80000000c00 */
[----:B------:R-:W-:Y:S01]  /*62f0*/  STS.128 [R49+0x40], R12 ;  /* 0x0000400c31007388 */ /* 0x000fe20000000c00 */
[----:B------:R-:W-:Y:S06]  /*6300*/  BAR.SYNC.DEFER_BLOCKING 0x0 ;  /* 0x0000000000007b1d */ /* 0x000fec0000010000 */
[----:B--2---:R-:W2:Y:S04]  /*6310*/  LDS.64 R6, [R36+UR6] ;  /* 0x0000000624067984 */ /* 0x004ea80008000a00 */
[----:B-1----:R-:W1:Y:S04]  /*6320*/  LDS.64 R10, [R36+UR6+0x120] ;  /* 0x00012006240a7984 */ /* 0x002e680008000a00 */
[----:B------:R-:W3:Y:S04]  /*6330*/  LDS.64 R32, [R36+UR6+0x240] ;  /* 0x0002400624207984 */ /* 0x000ee80008000a00 */
[----:B------:R-:W3:Y:S01]  /*6340*/  LDS.64 R34, [R36+UR6+0x360] ;  /* 0x0003600624227984 */ /* 0x000ee20008000a00 */
[----:B--2---:R-:W-:-:S02]  /*6350*/  DMUL R6, R6, R56 ;  /* 0x0000003806067228 */ /* 0x004fc40000000000 */
        /* <DEDUP_REMOVED lines=11> */
[----:B------:R-:W-:Y:S01]  /*6410*/  VIADD R29, R29, 0xa ;  /* 0x0000000a1d1d7836 */ /* 0x000fe20000000000 */
[----:B------:R-:W-:Y:S02]  /*6420*/  ISETP.LT.AND P4, PT, R4, UR22, !P0 ;  /* 0x0000001604007c0c */ /* 0x000fe4000c781270 */
[----:B------:R-:W-:Y:S02]  /*6430*/  ISETP.LT.AND P3, PT, R9, UR22, !P0 ;  /* 0x0000001609007c0c */ /* 0x000fe4000c761270 */
[----:B------:R-:W-:Y:S02]  /*6440*/  ISETP.LT.AND P2, PT, R29, UR22, !P0 ;  /* 0x000000161d007c0c */ /* 0x000fe4000c741270 */
[----:B------:R-:W-:-:S02]  /*6450*/  IADD3.X R15, PT, PT, R5, UR12, RZ, P1, !PT ;  /* 0x0000000c050f7c10 */ /* 0x000fc40008ffe4ff */
[----:B------:R-:W-:-:S04]  /*6460*/  IADD3 R16, P1, PT, R14, UR7, RZ ;  /* 0x000000070e107c10 */ /* 0x000fc8000ff3e0ff */
[----:B------:R-:W-:Y:S01]  /*6470*/  IADD3.X R17, PT, PT, R15, UR12, RZ, P1, !PT ;  /* 0x0000000c0f117c10 */ /* 0x000fe20008ffe4ff */
[----:B------:R-:W-:Y:S01]  /*6480*/  @P4 IMAD.MOV.U32 R4, RZ, RZ, R8 ;  /* 0x000000ffff044224 */ /* 0x000fe200078e0008 */
[----:B------:R-:W-:Y:S02]  /*6490*/  ISETP.LT.AND P1, PT, R30, UR22, !P0 ;  /* 0x000000161e007c0c */ /* 0x000fe4000c721270 */
[----:B------:R-:W-:Y:S02]  /*64a0*/  IADD3 R8, P0, PT, R16, UR7, RZ ;  /* 0x0000000710087c10 */ /* 0x000fe4000ff1e0ff */
[----:B------:R1:W-:Y:S02]  /*64b0*/  @P4 STG.E.64 desc[UR42][R4.64], R6 ;  /* 0x0000000604004986 */ /* 0x0003e4000c101b2a */
[----:B------:R-:W-:Y:S02]  /*64c0*/  IADD3.X R9, PT, PT, R17, UR12, RZ, P0, !PT ;  /* 0x0000000c11097c10 */ /* 0x000fe400087fe4ff */
[----:B------:R1:W-:Y:S04]  /*64d0*/  @P3 STG.E.64 desc[UR42][R14.64], R10 ;  /* 0x0000000a0e003986 */ /* 0x0003e8000c101b2a */
[----:B------:R1:W-:Y:S01]  /*64e0*/  @P2 STG.E.64 desc[UR42][R16.64], R12 ;  /* 0x0000000c10002986 */ /* 0x0003e2000c101b2a */
[----:B------:R-:W-:Y:S05]  /*64f0*/  @!P1 BRA `(.L_x_209) ;  /* 0x0000002c00789947 */ /* 0x000fea0003800000 */
[----:B------:R2:W-:Y:S01]  /*6500*/  STG.E.64 desc[UR42][R8.64], R54 ;  /* 0x0000003608007986 */ /* 0x0005e2000c101b2a */
[----:B------:R-:W-:Y:S05]  /*6510*/  BRA `(.L_x_209) ;  /* 0x0000002c00707947 */ /* 0x000fea0003800000 */
.L_x_208:
        /* <DEDUP_REMOVED lines=28> */
.L_x_211:
[----:B------:R-:W-:Y:S01]  /*66e0*/  IMAD.MOV.U32 R30, RZ, RZ, R14 ;  /* 0x000000ffff1e7224 */ /* 0x000fe200078e000e */
[----:B------:R-:W-:Y:S01]  /*66f0*/  MOV R46, UR7 ;  /* 0x00000007002e7c02 */ /* 0x000fe20008000f00 */
[----:B------:R-:W-:Y:S01]  /*6700*/  IMAD.MOV.U32 R33, RZ, RZ, R15 ;  /* 0x000000ffff217224 */ /* 0x000fe200078e000f */
[----:B------:R-:W-:Y:S02]  /*6710*/  MOV R45, UR12 ;  /* 0x0000000c002d7c02 */ /* 0x000fe40008000f00 */
[----:B------:R-:W-:Y:S02]  /*6720*/  MOV R44, 0x6740 ;  /* 0x00006740002c7802 */ /* 0x000fe40000000f00 */
[----:B------:R-:W-:Y:S05]  /*6730*/  CALL.REL.NOINC `($__internal_3_$__cuda_sm20_div_u64) ;  /* 0x0000002800f47944 */ /* 0x000fea0003c00000 */
[----:B------:R-:W-:-:S04]  /*6740*/  IADD3 R17, P0, PT, RZ, -R32, RZ ;  /* 0x80000020ff117210 */ /* 0x000fc80007f1e0ff */
[----:B------:R-:W-:Y:S01]  /*6750*/  IADD3.X R16, PT, PT, RZ, ~R31, RZ, P0, !PT ;  /* 0x8000001fff107210 */ /* 0x000fe200007fe4ff */
[----:B------:R-:W-:-:S04]  /*6760*/  IMAD.WIDE.U32 R18, R17, UR7, R14 ;  /* 0x0000000711127c25 */ /* 0x000fc8000f8e000e */
[----:B------:R-:W-:Y:S01]  /*6770*/  IMAD R16, R16, UR7, RZ ;  /* 0x0000000710107c24 */ /* 0x000fe2000f8e02ff */
[----:B------:R-:W-:-:S03]  /*6780*/  MOV R15, R18 ;  /* 0x00000012000f7202 */ /* 0x000fc60000000f00 */
[----:B------:R-:W-:-:S05]  /*6790*/  IMAD R16, R17, UR12, R16 ;  /* 0x0000000c11107c24 */ /* 0x000fca000f8e0210 */
[----:B------:R-:W-:Y:S02]  /*67a0*/  IADD3 R16, PT, PT, R16, R19, RZ ;  /* 0x0000001310107210 */ /* 0x000fe40007ffe0ff */
.L_x_212:
[----:B------:R-:W-:Y:S05]  /*67b0*/  BSYNC.RECONVERGENT B0 ;  /* 0x0000000000007941 */ /* 0x000fea0003800200 */
.L_x_210:
        /* <DEDUP_REMOVED lines=42> */
.L_x_214:
[----:B------:R-:W-:Y:S01]  /*6a60*/  IMAD.MOV.U32 R30, RZ, RZ, R4 ;  /* 0x000000ffff1e7224 */ /* 0x000fe200078e0004 */
[----:B------:R-:W-:Y:S01]  /*6a70*/  MOV R46, UR7 ;  /* 0x00000007002e7c02 */ /* 0x000fe20008000f00 */
[----:B------:R-:W-:Y:S01]  /*6a80*/  IMAD.MOV.U32 R33, RZ, RZ, R5 ;  /* 0x000000ffff217224 */ /* 0x000fe200078e0005 */
[----:B------:R-:W-:Y:S02]  /*6a90*/  MOV R45, UR12 ;  /* 0x0000000c002d7c02 */ /* 0x000fe40008000f00 */
[----:B------:R-:W-:Y:S02]  /*6aa0*/  MOV R44, 0x6ac0 ;  /* 0x00006ac0002c7802 */ /* 0x000fe40000000f00 */
[----:B-1----:R-:W-:Y:S05]  /*6ab0*/  CALL.REL.NOINC `($__internal_3_$__cuda_sm20_div_u64) ;  /* 0x0000002800147944 */ /* 0x002fea0003c00000 */
[----:B------:R-:W-:-:S04]  /*6ac0*/  IADD3 R7, P0, PT, RZ, -R32, RZ ;  /* 0x80000020ff077210 */ /* 0x000fc80007f1e0ff */
[----:B------:R-:W-:Y:S01]  /*6ad0*/  IADD3.X R6, PT, PT, RZ, ~R31, RZ, P0, !PT ;  /* 0x8000001fff067210 */ /* 0x000fe200007fe4ff */
[----:B------:R-:W-:-:S04]  /*6ae0*/  IMAD.WIDE.U32 R8, R7, UR7, R4 ;  /* 0x0000000707087c25 */ /* 0x000fc8000f8e0004 */
[----:B------:R-:W-:Y:S01]  /*6af0*/  IMAD R6, R6, UR7, RZ ;  /* 0x0000000706067c24 */ /* 0x000fe2000f8e02ff */
[----:B------:R-:W-:-:S03]  /*6b00*/  MOV R5, R8 ;  /* 0x0000000800057202 */ /* 0x000fc60000000f00 */
[----:B------:R-:W-:-:S05]  /*6b10*/  IMAD R6, R7, UR12, R6 ;  /* 0x0000000c07067c24 */ /* 0x000fca000f8e0206 */
[----:B------:R-:W-:Y:S02]  /*6b20*/  IADD3 R6, PT, PT, R6, R9, RZ ;  /* 0x0000000906067210 */ /* 0x000fe40007ffe0ff */
.L_x_215:
[----:B------:R-:W-:Y:S05]  /*6b30*/  BSYNC.RECONVERGENT B0 ;  /* 0x0000000000007941 */ /* 0x000fea0003800200 */
.L_x_213:
        /* <DEDUP_REMOVED lines=41> */
.L_x_217:
        /* <DEDUP_REMOVED lines=13> */
.L_x_218:
[----:B------:R-:W-:Y:S05]  /*6ea0*/  BSYNC.RECONVERGENT B0 ;  /* 0x0000000000007941 */ /* 0x000fea0003800200 */
.L_x_216:
        /* <DEDUP_REMOVED lines=41> */
.L_x_220:
        /* <DEDUP_REMOVED lines=9> */
[----:B------:R-:W-:-:S04]  /*71d0*/  IMAD R4, R4, UR7, RZ ;  /* 0x0000000704047c24 */ /* 0x000fc8000f8e02ff */
[----:B------:R-:W-:Y:S01]  /*71e0*/  IMAD R4, R5, UR12, R4 ;  /* 0x0000000c05047c24 */ /* 0x000fe2000f8e0204 */
[----:B------:R-:W-:-:S04]  /*71f0*/  MOV R5, R8 ;  /* 0x0000000800057202 */ /* 0x000fc80000000f00 */
[----:B------:R-:W-:Y:S02]  /*7200*/  IADD3 R4, PT, PT, R4, R9, RZ ;  /* 0x0000000904047210 */ /* 0x000fe40007ffe0ff */
.L_x_221:
[----:B------:R-:W-:Y:S05]  /*7210*/  BSYNC.RECONVERGENT B0 ;  /* 0x0000000000007941 */ /* 0x000fea0003800200 */
.L_x_219:
        /* <DEDUP_REMOVED lines=13> */
.L_x_162:
[----:B------:R-:W-:Y:S01]  /*72f0*/  BAR.SYNC.DEFER_BLOCKING 0x0 ;  /* 0x0000000000007b1d */ /* 0x000fe20000010000 */
[----:B------:R-:W-:Y:S02]  /*7300*/  ISETP.LT.AND P1, PT, R70, UR19, PT ;  /* 0x0000001346007c0c */ /* 0x000fe4000bf21270 */
[----:B-1----:R-:W-:-:S03]  /*7310*/  IADD3 R24, P0, PT, R58, UR7, RZ ;  /* 0x000000073a187c10 */ /* 0x002fc6000ff1e0ff */
        /* <DEDUP_REMOVED lines=14> */
[----:B------:R-:W-:Y:S10]  /*7400*/  @P1 BRA `(.L_x_223) ;  /* 0x0000000000481947 */ /* 0x000ff40003800000 */
        /* <DEDUP_REMOVED lines=18> */
.L_x_223:
        /* <DEDUP_REMOVED lines=26> */
.L_x_226:
        /* <DEDUP_REMOVED lines=14> */
.L_x_227:
[----:B------:R-:W-:Y:S05]  /*77b0*/  BSYNC.RECONVERGENT B0 ;  /* 0x0000000000007941 */ /* 0x000fea0003800200 */
.L_x_225:
        /* <DEDUP_REMOVED lines=38> */
.L_x_229:
        /* <DEDUP_REMOVED lines=9> */
[----:B------:R-:W-:Y:S01]  /*7ab0*/  IMAD R10, R10, UR7, RZ ;  /* 0x000000070a0a7c24 */ /* 0x000fe2000f8e02ff */
[----:B------:R-:W-:-:S03]  /*7ac0*/  MOV R9, R22 ;  /* 0x0000001600097202 */ /* 0x000fc60000000f00 */
[----:B------:R-:W-:-:S05]  /*7ad0*/  IMAD R10, R11, UR12, R10 ;  /* 0x0000000c0b0a7c24 */ /* 0x000fca000f8e020a */
[----:B------:R-:W-:Y:S02]  /*7ae0*/  IADD3 R10, PT, PT, R10, R23, RZ ;  /* 0x000000170a0a7210 */ /* 0x000fe40007ffe0ff */
.L_x_230:
[----:B------:R-:W-:Y:S05]  /*7af0*/  BSYNC.RECONVERGENT B0 ;  /* 0x0000000000007941 */ /* 0x000fea0003800200 */
.L_x_228:
        /* <DEDUP_REMOVED lines=41> */
.L_x_232:
        /* <DEDUP_REMOVED lines=13> */
.L_x_233:
[----:B------:R-:W-:Y:S05]  /*7e60*/  BSYNC.RECONVERGENT B0 ;  /* 0x0000000000007941 */ /* 0x000fea0003800200 */
.L_x_231:
        /* <DEDUP_REMOVED lines=41> */
.L_x_235:
        /* <DEDUP_REMOVED lines=12> */
.L_x_236:
[----:B------:R-:W-:Y:S05]  /*81c0*/  BSYNC.RECONVERGENT B0 ;  /* 0x0000000000007941 */ /* 0x000fea0003800200 */
.L_x_234:
        /* <DEDUP_REMOVED lines=11> */
.L_x_224:
[----:B------:R-:W-:Y:S05]  /*8280*/  BSYNC.RECONVERGENT B1 ;  /* 0x0000000000017941 */ /* 0x000fea0003800200 */
.L_x_222:
[----:B------:R-:W-:Y:S01]  /*8290*/  BAR.SYNC.DEFER_BLOCKING 0x0 ;  /* 0x0000000000007b1d */ /* 0x000fe20000010000 */
[----:B------:R-:W-:Y:S02]  /*82a0*/  ISETP.LT.AND P0, PT, R70, UR19, PT ;  /* 0x0000001346007c0c */ /* 0x000fe4000bf01270 */
[----:B--23--:R-:W-:Y:S01]  /*82b0*/  MOV R4, UR8 ;  /* 0x0000000800047c02 */ /* 0x00cfe20008000f00 */
[----:B------:R-:W-:Y:S02]  /*82c0*/  UIMAD UR8, UR9, 0x38, URZ ;  /* 0x00000038090878a4 */ /* 0x000fe4000f8e02ff */
[----:B-----5:R-:W-:Y:S04]  /*82d0*/  STS.128 [R49], R16 ;  /* 0x0000001031007388 */ /* 0x020fe80000000c00 */
[----:B------:R2:W-:Y:S01]  /*82e0*/  STS.128 [R49+0x40], R12 ;  /* 0x0000400c31007388 */ /* 0x0005e20000000c00 */
[----:B------:R-:W-:Y:S06]  /*82f0*/  BAR.SYNC.DEFER_BLOCKING 0x0 ;  /* 0x0000000000007b1d */ /* 0x000fec0000010000 */
[----:B-1----:R-:W1:Y:S01]  /*8300*/  LDS.64 R6, [R36+UR6] ;  /* 0x0000000624067984 */ /* 0x002e620008000a00 */
[----:B--2---:R-:W-:-:S03]  /*8310*/  MOV R12, R24 ;  /* 0x00000018000c7202 */ /* 0x004fc60000000f00 */
[----:B------:R-:W2:Y:S01]  /*8320*/  LDS.64 R10, [R36+UR6+0x120] ;  /* 0x00012006240a7984 */ /* 0x000ea20008000a00 */
[----:B------:R-:W-:-:S03]  /*8330*/  IMAD.MOV.U32 R13, RZ, RZ, R25 ;  /* 0x000000ffff0d7224 */ /* 0x000fc600078e0019 */
[----:B------:R-:W3:Y:S01]  /*8340*/  LDS.64 R8, [R36+UR6+0x240] ;  /* 0x0002400624087984 */ /* 0x000ee20008000a00 */
[----:B------:R-:W-:Y:S01]  /*8350*/  IMAD.WIDE.U32 R12, R4, 0x38, R12 ;  /* 0x00000038040c7825 */ /* 0x000fe200078e000c */
[----:B------:R-:W-:Y:S02]  /*8360*/  IADD3 R4, PT, PT, R29, 0x8, RZ ;  /* 0x000000081d047810 */ /* 0x000fe40007ffe0ff */
[----:B------:R-:W4:Y:S01]  /*8370*/  LDS.64 R20, [R36+UR6+0x360] ;  /* 0x0003600624147984 */ /* 0x000f220008000a00 */
[----:B------:R-:W-:Y:S01]  /*8380*/  VIADD R5, R13, UR8 ;  /* 0x000000080d057c36 */ /* 0x000fe20008000000 */
[-C--:B-1----:R-:W-:Y:S02]  /*8390*/  DMUL R6, R6, R56.reuse ;  /* 0x0000003806067228 */ /* 0x082fe40000000000 */
[-C--:B--2---:R-:W-:Y:S02]  /*83a0*/  DMUL R10, R10, R56.reuse ;  /* 0x000000380a0a7228 */ /* 0x084fe40000000000 */
[----:B---3--:R-:W-:-:S02]  /*83b0*/  DMUL R8, R8, R56 ;  /* 0x0000003808087228 */ /* 0x008fc40000000000 */
[----:B----4-:R-:W-:Y:S01]  /*83c0*/  DMUL R56, R20, R56 ;  /* 0x0000003814387228 */ /* 0x010fe20000000000 */
[----:B------:R-:W-:Y:S10]  /*83d0*/  @P0 BRA `(.L_x_237) ;  /* 0x0000000000540947 */ /* 0x000ff40003800000 */
        /* <DEDUP_REMOVED lines=21> */
.L_x_237:
        /* <DEDUP_REMOVED lines=28> */
.L_x_239:
        /* <DEDUP_REMOVED lines=13> */
.L_x_240:
[----:B------:R-:W-:Y:S05]  /*87c0*/  BSYNC.RECONVERGENT B0 ;  /* 0x0000000000007941 */ /* 0x000fea0003800200 */
.L_x_238:
        /* <DEDUP_REMOVED lines=42> */
.L_x_242:
        /* <DEDUP_REMOVED lines=13> */
.L_x_243:
[----:B------:R-:W-:Y:S05]  /*8b40*/  BSYNC.RECONVERGENT B0 ;  /* 0x0000000000007941 */ /* 0x000fea0003800200 */
.L_x_241:
        /* <DEDUP_REMOVED lines=41> */
.L_x_245:
        /* <DEDUP_REMOVED lines=13> */
.L_x_246:
[----:B------:R-:W-:Y:S05]  /*8eb0*/  BSYNC.RECONVERGENT B0 ;  /* 0x0000000000007941 */ /* 0x000fea0003800200 */
.L_x_244:
        /* <DEDUP_REMOVED lines=41> */
.L_x_248:
        /* <DEDUP_REMOVED lines=13> */
.L_x_249:
[----:B------:R-:W-:Y:S05]  /*9220*/  BSYNC.RECONVERGENT B0 ;  /* 0x0000000000007941 */ /* 0x000fea0003800200 */
.L_x_247:
        /* <DEDUP_REMOVED lines=11> */
.L_x_209:
[----:B------:R-:W-:Y:S05]  /*92e0*/  BSYNC.RECONVERGENT B2 ;  /* 0x0000000000027941 */ /* 0x000fea0003800200 */
.L_x_153:
[----:B------:R-:W-:Y:S01]  /*92f0*/  UIADD3 UR40, UPT, UPT, UR24, UR40, URZ ;  /* 0x0000002818287290 */ /* 0x000fe2000fffe0ff */
[----:B------:R-:W-:Y:S11]  /*9300*/  BRA `(.L_x_250) ;  /* 0xffffff7000087947 */ /* 0x000ff6000383ffff */
        .weak           $__internal_3_$__cuda_sm20_div_u64
        .type           $__internal_3_$__cuda_sm20_div_u64,@function
        .size           $__internal_3_$__cuda_sm20_div_u64,($__internal_4_$__cuda_sm20_dsqrt_rn_f64_mediumpath_v1 - $__internal_3_$__cuda_sm20_div_u64)
$__internal_3_$__cuda_sm20_div_u64:
        /* <DEDUP_REMOVED lines=67> */
[----:B------:R-:W-:Y:S06]  /*9740*/  RET.REL.NODEC R44 `(_ZN7cutlass6KernelINS_4gemm6kernel13Rank2KGroupedINS1_11threadblock13MmaMultistageINS1_9GemmShapeILi32ELi32ELi16EEENS_9transform11threadblock28PredicatedTileAccessIteratorINS_11MatrixShapeILi32ELi16EEEdNS_6layout11ColumnMajorELi1ENS8_31PitchLinearWarpStripedThreadMapINS_16PitchLinearShapeILi32ELi16EEELi128ENSG_ILi16ELi2EEELi1EEENS_5ArrayIdLi1ELb1EEELb0ENSD_9NoPermuteEEENS9_25RegularTileAccessIteratorISC_dNSD_43ColumnMajorTensorOpMultiplicandCongruous64bELi1ESJ_Li8EEELNS_4arch14CacheOperation4KindE0ENSA_INSB_ILi16ELi32EEEdNSD_8RowMajorELi0ESJ_SL_Lb0ESM_EENSO_ISU_dNSD_40RowMajorTensorOpMultiplicandCongruous64bELi0ESJ_Li8EEELST_0EdSV_NS4_9MmaPolicyINS1_4warp11MmaTensorOpINS6_ILi16ELi16ELi16EEEdSP_dSX_dSV_NS10_17MmaTensorOpPolicyINSR_3MmaINS6_ILi8ELi8ELi4EEELi32EdSV_dSE_dSV_NSR_13OpMultiplyAddEEENSB_ILi1ELi1EEEEELi1ELb0EbEENSB_ILi0ELi0EEES1B_Li1EEELi4ELNS1_23SharedMemoryClearOptionE0EbEES1E_NS_8epilogue11threadblock8EpilogueIS7_S1A_Li1ENS1G_27PredicatedTileIteratorBlas3INS1G_26OutputTileOptimalThreadMapINS1G_15OutputTileShapeILi32ELi8ELi2ELi1ELi1EEENS1K_ILi1ELi2ELi1ELi1ELi2EEELi128ELi1ELi64EEEdLNS_8BlasModeE1EEENS1F_4warp24FragmentIteratorTensorOpIS12_S15_dNSK_IdLi2ELb1EEESV_EENS1Q_20TileIteratorTensorOpIS12_S15_dSV_EENS1G_18SharedLoadIteratorINS1N_18CompactedThreadMapEdLi8EEENS1F_6thread17LinearCombinationIdLi1EddLNS1Z_9ScaleType4KindE0ELNS_15FloatRoundStyleE2EdEENSB_ILi0ELi4EEELi1ELi1EEENS4_30GemmIdentityThreadblockSwizzleILi1EEELNS_16ComplexTransformE0ELS29_0ELNS_8FillModeE2ELS1O_1ELNS2_17GroupScheduleModeE0ELb1EEEEEvNT_6ParamsE) ;  /* 0xffffff682c2c7950 */ /* 0x000fec0003c3ffff */
        .weak           $__internal_4_$__cuda_sm20_dsqrt_rn_f64_mediumpath_v1
        .type           $__internal_4_$__cuda_sm20_dsqrt_rn_f64_mediumpath_v1,@function
        .size           $__internal_4_$__cuda_sm20_dsqrt_rn_f64_mediumpath_v1,(.L_x_366 - $__internal_4_$__cuda_sm20_dsqrt_rn_f64_mediumpath_v1)
$__internal_4_$__cuda_sm20_dsqrt_rn_f64_mediumpath_v1:
        /* <DEDUP_REMOVED lines=11> */
.L_x_251:
        /* <DEDUP_REMOVED lines=24> */
.L_x_253:
[----:B------:R-:W-:Y:S02]  /*9980*/  DADD R6, R12, R12 ;  /* 0x000000000c067229 */ /* 0x000fe4000000000c */
.L_x_252:
[----:B------:R-:W-:-:S04]  /*9990*/  MOV R5, 0x0 ;  /* 0x0000000000057802 */ /* 0x000fc80000000f00 */
[----:B------:R-:W-:Y:S05]  /*99a0*/  RET.REL.NODEC R4 `(_ZN7cutlass6KernelINS_4gemm6kernel13Rank2KGroupedINS1_11threadblock13MmaMultistageINS1_9GemmShapeILi32ELi32ELi16EEENS_9transform11threadblock28PredicatedTileAccessIteratorINS_11MatrixShapeILi32ELi16EEEdNS_6layout11ColumnMajorELi1ENS8_31PitchLinearWarpStripedThreadMapINS_16PitchLinearShapeILi32ELi16EEELi128ENSG_ILi16ELi2EEELi1EEENS_5ArrayIdLi1ELb1EEELb0ENSD_9NoPermuteEEENS9_25RegularTileAccessIteratorISC_dNSD_43ColumnMajorTensorOpMultiplicandCongruous64bELi1ESJ_Li8EEELNS_4arch14CacheOperation4KindE0ENSA_INSB_ILi16ELi32EEEdNSD_8RowMajorELi0ESJ_SL_Lb0ESM_EENSO_ISU_dNSD_40RowMajorTensorOpMultiplicandCongruous64bELi0ESJ_Li8EEELST_0EdSV_NS4_9MmaPolicyINS1_4warp11MmaTensorOpINS6_ILi16ELi16ELi16EEEdSP_dSX_dSV_NS10_17MmaTensorOpPolicyINSR_3MmaINS6_ILi8ELi8ELi4EEELi32EdSV_dSE_dSV_NSR_13OpMultiplyAddEEENSB_ILi1ELi1EEEEELi1ELb0EbEENSB_ILi0ELi0EEES1B_Li1EEELi4ELNS1_23SharedMemoryClearOptionE0EbEES1E_NS_8epilogue11threadblock8EpilogueIS7_S1A_Li1ENS1G_27PredicatedTileIteratorBlas3INS1G_26OutputTileOptimalThreadMapINS1G_15OutputTileShapeILi32ELi8ELi2ELi1ELi1EEENS1K_ILi1ELi2ELi1ELi1ELi2EEELi128ELi1ELi64EEEdLNS_8BlasModeE1EEENS1F_4warp24FragmentIteratorTensorOpIS12_S15_dNSK_IdLi2ELb1EEESV_EENS1Q_20TileIteratorTensorOpIS12_S15_dSV_EENS1G_18SharedLoadIteratorINS1N_18CompactedThreadMapEdLi8EEENS1F_6thread17LinearCombinationIdLi1EddLNS1Z_9ScaleType4KindE0ELNS_15FloatRoundStyleE2EdEENSB_ILi0ELi4EEELi1ELi1EEENS4_30GemmIdentityThreadblockSwizzleILi1EEELNS_16ComplexTransformE0ELS29_0ELNS_8FillModeE2ELS1O_1ELNS2_17GroupScheduleModeE0ELb1EEEEEvNT_6ParamsE) ;  /* 0xffffff6404947950 */ /* 0x000fea0003c3ffff */
.L_x_254:
        /* <DEDUP_REMOVED lines=13> */
.L_x_366:


//--------------------- .text._ZN7cutlass6KernelINS_4gemm6kernel15Rank2KUniversalINS1_11threadblock13MmaMultistageINS1_9GemmShapeILi32ELi32ELi16EEENS_9transform11threadblock28PredicatedTileAccessIteratorINS_11MatrixShapeILi32ELi16EEEdNS_6layout11ColumnMajorELi1ENS8_31PitchLinearWarpStripedThreadMapINS_16PitchLinearShapeILi32ELi16EEELi128ENSG_ILi16ELi2EEELi1EEENS_5ArrayIdLi1ELb1EEELb0ENSD_9NoPermuteEEENS9_25RegularTileAccessIteratorISC_dNSD_43ColumnMajorTensorOpMultiplicandCongruous64bELi1ESJ_Li8EEELNS_4arch14CacheOperation4KindE0ENSA_INSB_ILi16ELi32EEEdNSD_8RowMajorELi0ESJ_SL_Lb0ESM_EENSO_ISU_dNSD_40RowMajorTensorOpMultiplicandCongruous64bELi0ESJ_Li8EEELST_0EdSV_NS4_9MmaPolicyINS1_4warp11MmaTensorOpINS6_ILi16ELi16ELi16EEEdSP_dSX_dSV_NS10_17MmaTensorOpPolicyINSR_3MmaINS6_ILi8ELi8ELi4EEELi32EdSV_dSE_dSV_NSR_13OpMultiplyAddEEENSB_ILi1ELi1EEEEELi1ELb0EbEENSB_ILi0ELi0EEES1B_Li1EEELi4ELNS1_23SharedMemoryClearOptionE0EbEES1E_NS_8epilogue11threadblock8EpilogueIS7_S1A_Li1ENS1G_27PredicatedTileIteratorBlas3INS1G_26OutputTileOptimalThreadMapINS1G_15OutputTileShapeILi32ELi8ELi2ELi1ELi1EEENS1K_ILi1ELi2ELi1ELi1ELi2EEELi128ELi1ELi64EEEdLNS_8BlasModeE1EEENS1F_4warp24FragmentIteratorTensorOpIS12_S15_dNSK_IdLi2ELb1EEESV_EENS1Q_20TileIteratorTensorOpIS12_S15_dSV_EENS1G_18SharedLoadIteratorINS1N_18CompactedThreadMapEdLi8EEENS1F_6thread17LinearCombinationIdLi1EddLNS1Z_9ScaleType4KindE0ELNS_15FloatRoundStyleE2EdEENSB_ILi0ELi4EEELi1ELi1EEENS4_30GemmIdentityThreadblockSwizzleILi1EEELNS_8FillModeE2ELS1O_1EEEEEvNT_6ParamsE --------------------------
	.section	.text._ZN7cutlass6KernelINS_4gemm6kernel15Rank2KUniversalINS1_11threadblock13MmaMultistageINS1_9GemmShapeILi32ELi32ELi16EEENS_9transform11threadblock28PredicatedTileAccessIteratorINS_11MatrixShapeILi32ELi16EEEdNS_6layout11ColumnMajorELi1ENS8_31PitchLinearWarpStripedThreadMapINS_16PitchLinearShapeILi32ELi16EEELi128ENSG_ILi16ELi2EEELi1EEENS_5ArrayIdLi1ELb1EEELb0ENSD_9NoPermuteEEENS9_25RegularTileAccessIteratorISC_dNSD_43ColumnMajorTensorOpMultiplicandCongruous64bELi1ESJ_Li8EEELNS_4arch14CacheOperation4KindE0ENSA_INSB_ILi16ELi32EEEdNSD_8RowMajorELi0ESJ_SL_Lb0ESM_EENSO_ISU_dNSD_40RowMajorTensorOpMultiplicandCongruous64bELi0ESJ_Li8EEELST_0EdSV_NS4_9MmaPolicyINS1_4warp11MmaTensorOpINS6_ILi16ELi16ELi16EEEdSP_dSX_dSV_NS10_17MmaTensorOpPolicyINSR_3MmaINS6_ILi8ELi8ELi4EEELi32EdSV_dSE_dSV_NSR_13OpMultiplyAddEEENSB_ILi1ELi1EEEEELi1ELb0EbEENSB_ILi0ELi0EEES1B_Li1EEELi4ELNS1_23SharedMemoryClearOptionE0EbEES1E_NS_8epilogue11threadblock8EpilogueIS7_S1A_Li1ENS1G_27PredicatedTileIteratorBlas3INS1G_26OutputTileOptimalThreadMapINS1G_15OutputTileShapeILi32ELi8ELi2ELi1ELi1EEENS1K_ILi1ELi2ELi1ELi1ELi2EEELi128ELi1ELi64EEEdLNS_8BlasModeE1EEENS1F_4warp24FragmentIteratorTensorOpIS12_S15_dNSK_IdLi2ELb1EEESV_EENS1Q_20TileIteratorTensorOpIS12_S15_dSV_EENS1G_18SharedLoadIteratorINS1N_18CompactedThreadMapEdLi8EEENS1F_6thread17LinearCombinationIdLi1EddLNS1Z_9ScaleType4KindE0ELNS_15FloatRoundStyleE2EdEENSB_ILi0ELi4EEELi1ELi1EEENS4_30GemmIdentityThreadblockSwizzleILi1EEELNS_8FillModeE2ELS1O_1EEEEEvNT_6ParamsE,"ax",@progbits
	.align	128
.text._ZN7cutlass6KernelINS_4gemm6kernel15Rank2KUniversalINS1_11threadblock13MmaMultistageINS1_9GemmShapeILi32ELi32ELi16EEENS_9transform11threadblock28PredicatedTileAccessIteratorINS_11MatrixShapeILi32ELi16EEEdNS_6layout11ColumnMajorELi1ENS8_31PitchLinearWarpStripedThreadMapINS_16PitchLinearShapeILi32ELi16EEELi128ENSG_ILi16ELi2EEELi1EEENS_5ArrayIdLi1ELb1EEELb0ENSD_9NoPermuteEEENS9_25RegularTileAccessIteratorISC_dNSD_43ColumnMajorTensorOpMultiplicandCongruous64bELi1ESJ_Li8EEELNS_4arch14CacheOperation4KindE0ENSA_INSB_ILi16ELi32EEEdNSD_8RowMajorELi0ESJ_SL_Lb0ESM_EENSO_ISU_dNSD_40RowMajorTensorOpMultiplicandCongruous64bELi0ESJ_Li8EEELST_0EdSV_NS4_9MmaPolicyINS1_4warp11MmaTensorOpINS6_ILi16ELi16ELi16EEEdSP_dSX_dSV_NS10_17MmaTensorOpPolicyINSR_3MmaINS6_ILi8ELi8ELi4EEELi32EdSV_dSE_dSV_NSR_13OpMultiplyAddEEENSB_ILi1ELi1EEEEELi1ELb0EbEENSB_ILi0ELi0EEES1B_Li1EEELi4ELNS1_23SharedMemoryClearOptionE0EbEES1E_NS_8epilogue11threadblock8EpilogueIS7_S1A_Li1ENS1G_27PredicatedTileIteratorBlas3INS1G_26OutputTileOptimalThreadMapINS1G_15OutputTileShapeILi32ELi8ELi2ELi1ELi1EEENS1K_ILi1ELi2ELi1ELi1ELi2EEELi128ELi1ELi64EEEdLNS_8BlasModeE1EEENS1F_4warp24FragmentIteratorTensorOpIS12_S15_dNSK_IdLi2ELb1EEESV_EENS1Q_20TileIteratorTensorOpIS12_S15_dSV_EENS1G_18SharedLoadIteratorINS1N_18CompactedThreadMapEdLi8EEENS1F_6thread17LinearCombinationIdLi1EddLNS1Z_9ScaleType4KindE0ELNS_15FloatRoundStyleE2EdEENSB_ILi0ELi4EEELi1ELi1EEENS4_30GemmIdentityThreadblockSwizzleILi1EEELNS_8FillModeE2ELS1O_1EEEEEvNT_6ParamsE:
        .type           _ZN7cutlass6KernelINS_4gemm6kernel15Rank2KUniversalINS1_11threadblock13MmaMultistageINS1_9GemmShapeILi32ELi32ELi16EEENS_9transform11threadblock28PredicatedTileAccessIteratorINS_11MatrixShapeILi32ELi16EEEdNS_6layout11ColumnMajorELi1ENS8_31PitchLinearWarpStripedThreadMapINS_16PitchLinearShapeILi32ELi16EEELi128ENSG_ILi16ELi2EEELi1EEENS_5ArrayIdLi1ELb1EEELb0ENSD_9NoPermuteEEENS9_25RegularTileAccessIteratorISC_dNSD_43ColumnMajorTensorOpMultiplicandCongruous64bELi1ESJ_Li8EEELNS_4arch14CacheOperation4KindE0ENSA_INSB_ILi16ELi32EEEdNSD_8RowMajorELi0ESJ_SL_Lb0ESM_EENSO_ISU_dNSD_40RowMajorTensorOpMultiplicandCongruous64bELi0ESJ_Li8EEELST_0EdSV_NS4_9MmaPolicyINS1_4warp11MmaTensorOpINS6_ILi16ELi16ELi16EEEdSP_dSX_dSV_NS10_17MmaTensorOpPolicyINSR_3MmaINS6_ILi8ELi8ELi4EEELi32EdSV_dSE_dSV_NSR_13OpMultiplyAddEEENSB_ILi1ELi1EEEEELi1ELb0EbEENSB_ILi0ELi0EEES1B_Li1EEELi4ELNS1_23SharedMemoryClearOptionE0EbEES1E_NS_8epilogue11threadblock8EpilogueIS7_S1A_Li1ENS1G_27PredicatedTileIteratorBlas3INS1G_26OutputTileOptimalThreadMapINS1G_15OutputTileShapeILi32ELi8ELi2ELi1ELi1EEENS1K_ILi1ELi2ELi1ELi1ELi2EEELi128ELi1ELi64EEEdLNS_8BlasModeE1EEENS1F_4warp24FragmentIteratorTensorOpIS12_S15_dNSK_IdLi2ELb1EEESV_EENS1Q_20TileIteratorTensorOpIS12_S15_dSV_EENS1G_18SharedLoadIteratorINS1N_18CompactedThreadMapEdLi8EEENS1F_6thread17LinearCombinationIdLi1EddLNS1Z_9ScaleType4KindE0ELNS_15FloatRoundStyleE2EdEENSB_ILi0ELi4EEELi1ELi1EEENS4_30GemmIdentityThreadblockSwizzleILi1EEELNS_8FillModeE2ELS1O_1EEEEEvNT_6ParamsE,@function
        .size           _ZN7cutlass6KernelINS_4gemm6kernel15Rank2KUniversalINS1_11threadblock13MmaMultistageINS1_9GemmShapeILi32ELi32ELi16EEENS_9transform11threadblock28PredicatedTileAccessIteratorINS_11MatrixShapeILi32ELi16EEEdNS_6layout11ColumnMajorELi1ENS8_31PitchLinearWarpStripedThreadMapINS_16PitchLinearShapeILi32ELi16EEELi128ENSG_ILi16ELi2EEELi1EEENS_5ArrayIdLi1ELb1EEELb0ENSD_9NoPermuteEEENS9_25RegularTileAccessIteratorISC_dNSD_43ColumnMajorTensorOpMultiplicandCongruous64bELi1ESJ_Li8EEELNS_4arch14CacheOperation4KindE0ENSA_INSB_ILi16ELi32EEEdNSD_8RowMajorELi0ESJ_SL_Lb0ESM_EENSO_ISU_dNSD_40RowMajorTensorOpMultiplicandCongruous64bELi0ESJ_Li8EEELST_0EdSV_NS4_9MmaPolicyINS1_4warp11MmaTensorOpINS6_ILi16ELi16ELi16EEEdSP_dSX_dSV_NS10_17MmaTensorOpPolicyINSR_3MmaINS6_ILi8ELi8ELi4EEELi32EdSV_dSE_dSV_NSR_13OpMultiplyAddEEENSB_ILi1ELi1EEEEELi1ELb0EbEENSB_ILi0ELi0EEES1B_Li1EEELi4ELNS1_23SharedMemoryClearOptionE0EbEES1E_NS_8epilogue11threadblock8EpilogueIS7_S1A_Li1ENS1G_27PredicatedTileIteratorBlas3INS1G_26OutputTileOptimalThreadMapINS1G_15OutputTileShapeILi32ELi8ELi2ELi1ELi1EEENS1K_ILi1ELi2ELi1ELi1ELi2EEELi128ELi1ELi64EEEdLNS_8BlasModeE1EEENS1F_4warp24FragmentIteratorTensorOpIS12_S15_dNSK_IdLi2ELb1EEESV_EENS1Q_20TileIteratorTensorOpIS12_S15_dSV_EENS1G_18SharedLoadIteratorINS1N_18CompactedThreadMapEdLi8EEENS1F_6thread17LinearCombinationIdLi1EddLNS1Z_9ScaleType4KindE0ELNS_15FloatRoundStyleE2EdEENSB_ILi0ELi4EEELi1ELi1EEENS4_30GemmIdentityThreadblockSwizzleILi1EEELNS_8FillModeE2ELS1O_1EEEEEvNT_6ParamsE,(.L_x_369 - _ZN7cutlass6KernelINS_4gemm6kernel15Rank2KUniversalINS1_11threadblock13MmaMultistageINS1_9GemmShapeILi32ELi32ELi16EEENS_9transform11threadblock28PredicatedTileAccessIteratorINS_11MatrixShapeILi32ELi16EEEdNS_6layout11ColumnMajorELi1ENS8_31PitchLinearWarpStripedThreadMapINS_16PitchLinearShapeILi32ELi16EEELi128ENSG_ILi16ELi2EEELi1EEENS_5ArrayIdLi1ELb1EEELb0ENSD_9NoPermuteEEENS9_25RegularTileAccessIteratorISC_dNSD_43ColumnMajorTensorOpMultiplicandCongruous64bELi1ESJ_Li8EEELNS_4arch14CacheOperation4KindE0ENSA_INSB_ILi16ELi32EEEdNSD_8RowMajorELi0ESJ_SL_Lb0ESM_EENSO_ISU_dNSD_40RowMajorTensorOpMultiplicandCongruous64bELi0ESJ_Li8EEELST_0EdSV_NS4_9MmaPolicyINS1_4warp11MmaTensorOpINS6_ILi16ELi16ELi16EEEdSP_dSX_dSV_NS10_17MmaTensorOpPolicyINSR_3MmaINS6_ILi8ELi8ELi4EEELi32EdSV_dSE_dSV_NSR_13OpMultiplyAddEEENSB_ILi1ELi1EEEEELi1ELb0EbEENSB_ILi0ELi0EEES1B_Li1EEELi4ELNS1_23SharedMemoryClearOptionE0EbEES1E_NS_8epilogue11threadblock8EpilogueIS7_S1A_Li1ENS1G_27PredicatedTileIteratorBlas3INS1G_26OutputTileOptimalThreadMapINS1G_15OutputTileShapeILi32ELi8ELi2ELi1ELi1EEENS1K_ILi1ELi2ELi1ELi1ELi2EEELi128ELi1ELi64EEEdLNS_8BlasModeE1EEENS1F_4warp24FragmentIteratorTensorOpIS12_S15_dNSK_IdLi2ELb1EEESV_EENS1Q_20TileIteratorTensorOpIS12_S15_dSV_EENS1G_18SharedLoadIteratorINS1N_18CompactedThreadMapEdLi8EEENS1F_6thread17LinearCombinationIdLi1EddLNS1Z_9ScaleType4KindE0ELNS_15FloatRoundStyleE2EdEENSB_ILi0ELi4EEELi1ELi1EEENS4_30GemmIdentityThreadblockSwizzleILi1EEELNS_8FillModeE2ELS1O_1EEEEEvNT_6ParamsE)
        .other          _ZN7cutlass6KernelINS_4gemm6kernel15Rank2KUniversalINS1_11threadblock13MmaMultistageINS1_9GemmShapeILi32ELi32ELi16EEENS_9transform11threadblock28PredicatedTileAccessIteratorINS_11MatrixShapeILi32ELi16EEEdNS_6layout11ColumnMajorELi1ENS8_31PitchLinearWarpStripedThreadMapINS_16PitchLinearShapeILi32ELi16EEELi128ENSG_ILi16ELi2EEELi1EEENS_5ArrayIdLi1ELb1EEELb0ENSD_9NoPermuteEEENS9_25RegularTileAccessIteratorISC_dNSD_43ColumnMajorTensorOpMultiplicandCongruous64bELi1ESJ_Li8EEELNS_4arch14CacheOperation4KindE0ENSA_INSB_ILi16ELi32EEEdNSD_8RowMajorELi0ESJ_SL_Lb0ESM_EENSO_ISU_dNSD_40RowMajorTensorOpMultiplicandCongruous64bELi0ESJ_Li8EEELST_0EdSV_NS4_9MmaPolicyINS1_4warp11MmaTensorOpINS6_ILi16ELi16ELi16EEEdSP_dSX_dSV_NS10_17MmaTensorOpPolicyINSR_3MmaINS6_ILi8ELi8ELi4EEELi32EdSV_dSE_dSV_NSR_13OpMultiplyAddEEENSB_ILi1ELi1EEEEELi1ELb0EbEENSB_ILi0ELi0EEES1B_Li1EEELi4ELNS1_23SharedMemoryClearOptionE0EbEES1E_NS_8epilogue11threadblock8EpilogueIS7_S1A_Li1ENS1G_27PredicatedTileIteratorBlas3INS1G_26OutputTileOptimalThreadMapINS1G_15OutputTileShapeILi32ELi8ELi2ELi1ELi1EEENS1K_ILi1ELi2ELi1ELi1ELi2EEELi128ELi1ELi64EEEdLNS_8BlasModeE1EEENS1F_4warp24FragmentIteratorTensorOpIS12_S15_dNSK_IdLi2ELb1EEESV_EENS1Q_20TileIteratorTensorOpIS12_S15_dSV_EENS1G_18SharedLoadIteratorINS1N_18CompactedThreadMapEdLi8EEENS1F_6thread17LinearCombinationIdLi1EddLNS1Z_9ScaleType4KindE0ELNS_15FloatRoundStyleE2EdEENSB_ILi0ELi4EEELi1ELi1EEENS4_30GemmIdentityThreadblockSwizzleILi1EEELNS_8FillModeE2ELS1O_1EEEEEvNT_6ParamsE,@"STO_CUDA_ENTRY STV_DEFAULT"
_ZN7cutlass6KernelINS_4gemm6kernel15Rank2KUniversalINS1_11threadblock13MmaMultistageINS1_9GemmShapeILi32ELi32ELi16EEENS_9transform11threadblock28PredicatedTileAccessIteratorINS_11MatrixShapeILi32ELi16EEEdNS_6layout11ColumnMajorELi1ENS8_31PitchLinearWarpStripedThreadMapINS_16PitchLinearShapeILi32ELi16EEELi128ENSG_ILi16ELi2EEELi1EEENS_5ArrayIdLi1ELb1EEELb0ENSD_9NoPermuteEEENS9_25RegularTileAccessIteratorISC_dNSD_43ColumnMajorTensorOpMultiplicandCongruous64bELi1ESJ_Li8EEELNS_4arch14CacheOperation4KindE0ENSA_INSB_ILi16ELi32EEEdNSD_8RowMajorELi0ESJ_SL_Lb0ESM_EENSO_ISU_dNSD_40RowMajorTensorOpMultiplicandCongruous64bELi0ESJ_Li8EEELST_0EdSV_NS4_9MmaPolicyINS1_4warp11MmaTensorOpINS6_ILi16ELi16ELi16EEEdSP_dSX_dSV_NS10_17MmaTensorOpPolicyINSR_3MmaINS6_ILi8ELi8ELi4EEELi32EdSV_dSE_dSV_NSR_13OpMultiplyAddEEENSB_ILi1ELi1EEEEELi1ELb0EbEENSB_ILi0ELi0EEES1B_Li1EEELi4ELNS1_23SharedMemoryClearOptionE0EbEES1E_NS_8epilogue11threadblock8EpilogueIS7_S1A_Li1ENS1G_27PredicatedTileIteratorBlas3INS1G_26OutputTileOptimalThreadMapINS1G_15OutputTileShapeILi32ELi8ELi2ELi1ELi1EEENS1K_ILi1ELi2ELi1ELi1ELi2EEELi128ELi1ELi64EEEdLNS_8BlasModeE1EEENS1F_4warp24FragmentIteratorTensorOpIS12_S15_dNSK_IdLi2ELb1EEESV_EENS1Q_20TileIteratorTensorOpIS12_S15_dSV_EENS1G_18SharedLoadIteratorINS1N_18CompactedThreadMapEdLi8EEENS1F_6thread17LinearCombinationIdLi1EddLNS1Z_9ScaleType4KindE0ELNS_15FloatRoundStyleE2EdEENSB_ILi0ELi4EEELi1ELi1EEENS4_30GemmIdentityThreadblockSwizzleILi1EEELNS_8FillModeE2ELS1O_1EEEEEvNT_6ParamsE:
[----:B------:R-:W-:Y:S08]  /*0000*/  LDC R1, c[0x0][0x37c] ;  /* 0x0000df00ff017b82 */ /* 0x000ff00000000800 */
[----:B------:R-:W1:Y:S01]  /*0010*/  LDC.64 R4, c[0x0][0x4a8] ;  /* 0x00012a00ff047b82 */ /* 0x000e620000000a00 */
[----:B------:R-:W2:Y:S01]  /*0020*/  LDCU.U8 UR4, c[0x0][0x528] ;  /* 0x0000a500ff0477ac */ /* 0x000ea20008000000 */
[----:B------:R-:W3:Y:S06]  /*0030*/  LDCU.64 UR8, c[0x0][0x4a0] ;  /* 0x00009400ff0877ac */ /* 0x000eec0008000a00 */
[----:B------:R-:W4:Y:S01]  /*0040*/  LDC.64 R2, c[0x0][0x4a0] ;  /* 0x00012800ff027b82 */ /* 0x000f220000000a00 */
[----:B------:R-:W1:Y:S01]  /*0050*/  LDCU.64 UR6, c[0x0][0x4a8] ;  /* 0x00009500ff0677ac */ /* 0x000e620008000a00 */
[----:B--2---:R-:W-:Y:S01]  /*0060*/  ISETP.NE.AND P0, PT, RZ, UR4, PT ;  /* 0x00000004ff007c0c */ /* 0x004fe2000bf05270 */
[----:B---3--:R-:W-:Y:S01]  /*0070*/  IMAD.U32 R80, RZ, RZ, UR8 ;  /* 0x00000008ff507e24 */ /* 0x008fe2000f8e00ff */
[----:B-1----:R-:W-:Y:S01]  /*0080*/  DSETP.NEU.AND P1, PT, R4, 1, PT ;  /* 0x3ff000000400742a */ /* 0x002fe20003f2d000 */
[----:B------:R-:W-:Y:S01]  /*0090*/  IMAD.U32 R81, RZ, RZ, UR9 ;  /* 0x00000009ff517e24 */ /* 0x000fe2000f8e00ff */
[----:B------:R-:W-:-:S02]  /*00a0*/  MOV R78, UR6 ;  /* 0x00000006004e7c02 */ /* 0x000fc40008000f00 */
[----:B------:R-:W-:Y:S02]  /*00b0*/  MOV R79, UR7 ;  /* 0x00000007004f7c02 */ /* 0x000fe40008000f00 */
[----:B----4-:R-:W-:-:S14]  /*00c0*/  DSETP.EQ.AND P1, PT, R2, RZ, !P1 ;  /* 0x000000ff0200722a */ /* 0x010fdc0004f22000 */
[----:B------:R-:W-:Y:S05]  /*00d0*/  @P1 EXIT P0 ;  /* 0x000000000000194d */ /* 0x000fea0000000000 */
[----:B------:R-:W1:Y:S01]  /*00e0*/  S2UR UR8, SR_CTAID.Y ;  /* 0x00000000000879c3 */ /* 0x000e620000002600 */
[----:B------:R-:W2:Y:S01]  /*00f0*/  LDCU UR30, c[0x0][0x398] ;  /* 0x00007300ff1e77ac */ /* 0x000ea20008000800 */
[----:B------:R-:W3:Y:S06]  /*0100*/  LDCU UR5, c[0x0][0x390] ;  /* 0x00007200ff0577ac */ /* 0x000eec0008000800 */
[----:B------:R-:W4:Y:S01]  /*0110*/  S2UR UR6, SR_CTAID.X ;  /* 0x00000000000679c3 */ /* 0x000f220000002500 */
[----:B------:R-:W-:Y:S01]  /*0120*/  UMOV UR7, 0xffffffff ;  /* 0xffffffff00077882 */ /* 0x000fe20000000000 */
[----:B------:R-:W3:Y:S01]  /*0130*/  LDCU UR4, c[0x0][0x38c] ;  /* 0x00007180ff0477ac */ /* 0x000ee20008000800 */
[----:B--2---:R-:W-:-:S02]  /*0140*/  USHF.L.U32 UR7, UR7, UR30, URZ ;  /* 0x0000001e07077299 */ /* 0x004fc400080006ff */
[----:B-1----:R-:W-:Y:S02]  /*0150*/  USHF.L.U32 UR8, UR8, UR30, URZ ;  /* 0x0000001e08087299 */ /* 0x002fe400080006ff */
[----:B----4-:R-:W-:Y:S02]  /*0160*/  ULOP3.LUT UR7, UR6, UR7, URZ, 0x30, !UPT ;  /* 0x0000000706077292 */ /* 0x010fe4000f8e30ff */
[----:B------:R-:W-:Y:S02]  /*0170*/  USHF.R.U32.HI UR30, URZ, UR30, UR6 ;  /* 0x0000001eff1e7299 */ /* 0x000fe40008011606 */
[----:B------:R-:W-:-:S04]  /*0180*/  UIADD3 UR29, UPT, UPT, UR8, UR7, URZ ;  /* 0x00000007081d7290 */ /* 0x000fc8000fffe0ff */
[----:B---3--:R-:W-:-:S04]  /*0190*/  UISETP.GE.AND UP0, UPT, UR29, UR5, UPT ;  /* 0x000000051d00728c */ /* 0x008fc8000bf06270 */
[----:B------:R-:W-:-:S06]  /*01a0*/  UISETP.GE.OR UP0, UPT, UR30, UR4, UP0 ;  /* 0x000000041e00728c */ /* 0x000fcc0008706670 */
[----:B------:R-:W-:-:S13]  /*01b0*/  PLOP3.LUT P0, PT, PT, PT, UP0, 0x80, 0x8 ;  /* 0x000000000008781c */ /* 0x000fda0003f0f008 */
[----:B------:R-:W-:Y:S05]  /*01c0*/  @P0 EXIT ;  /* 0x000000000000094d */ /* 0x000fea0003800000 */
[----:B------:R-:W-:Y:S02]  /*01d0*/  USHF.L.U32 UR18, UR29, 0x5, URZ ;  /* 0x000000051d127899 */ /* 0x000fe400080006ff */
[----:B------:R-:W-:Y:S02]  /*01e0*/  USHF.L.U32 UR19, UR30, 0x5, URZ ;  /* 0x000000051e137899 */ /* 0x000fe400080006ff */
[----:B------:R-:W-:-:S04]  /*01f0*/  UIADD3 UR4, UPT, UPT, UR18, 0x20, URZ ;  /* 0x0000002012047890 */ /* 0x000fc8000fffe0ff */
[----:B------:R-:W-:-:S06]  /*0200*/  UISETP.GE.AND UP0, UPT, UR19, UR4, UPT ;  /* 0x000000041300728c */ /* 0x000fcc000bf06270 */
[----:B------:R-:W-:-:S13]  /*0210*/  PLOP3.LUT P0, PT, PT, PT, UP0, 0x80, 0x8 ;  /* 0x000000000008781c */ /* 0x000fda0003f0f008 */
[----:B------:R-:W-:Y:S05]  /*0220*/  @P0 EXIT ;  /* 0x000000000000094d */ /* 0x000fea0003800000 */
[----:B------:R-:W1:Y:S01]  /*0230*/  LDCU UR5, c[0x0][0x4d0] ;  /* 0x00009a00ff0577ac */ /* 0x000e620008000800 */
[----:B------:R-:W2:Y:S01]  /*0240*/  S2UR UR16, SR_CTAID.Z ;  /* 0x00000000001079c3 */ /* 0x000ea20000002700 */
[----:B------:R-:W3:Y:S01]  /*0250*/  LDCU UR4, c[0x0][0x388] ;  /* 0x00007100ff0477ac */ /* 0x000ee20008000800 */
[----:B------:R-:W2:Y:S01]  /*0260*/  LDCU.64 UR20, c[0x0][0x358] ;  /* 0x00006b00ff1477ac */ /* 0x000ea20008000a00 */
[----:B------:R-:W-:Y:S01]  /*0270*/  UIADD3 UR17, UPT, UPT, UR19, 0x20, URZ ;  /* 0x0000002013117890 */ /* 0x000fe2000fffe0ff */
[----:B------:R-:W-:Y:S01]  /*0280*/  UMOV UR34, URZ ;  /* 0x000000ff00227c82 */ /* 0x000fe20008000000 */
[----:B-1----:R-:W-:-:S09]  /*0290*/  UISETP.GT.U32.AND UP0, UPT, UR5, 0x1, UPT ;  /* 0x000000010500788c */ /* 0x002fd2000bf04070 */
[----:B--23--:R-:W-:Y:S05]  /*02a0*/  BRA.U UP0, `(.L_x_255) ;  /* 0x0000000100207547 */ /* 0x00cfea000b800000 */
[----:B------:R-:W1:Y:S01]  /*02b0*/  LDCU UR4, c[0x0][0x4d8] ;  /* 0x00009b00ff0477ac */ /* 0x000e620008000800 */
[----:B------:R-:W2:Y:S01]  /*02c0*/  LDCU UR5, c[0x0][0x394] ;  /* 0x00007280ff0577ac */ /* 0x000ea20008000800 */
[----:B------:R-:W-:Y:S02]  /*02d0*/  UIADD3 UR6, UPT, UPT, UR16, 0x1, URZ ;  /* 0x0000000110067890 */ /* 0x000fe4000fffe0ff */
[----:B-1----:R-:W-:-:S04]  /*02e0*/  UIMAD UR34, UR16, UR4, URZ ;  /* 0x00000004102272a4 */ /* 0x002fc8000f8e02ff */
[----:B------:R-:W-:Y:S02]  /*02f0*/  UIADD3 UR4, UPT, UPT, UR34, UR4, URZ ;  /* 0x0000000422047290 */ /* 0x000fe4000fffe0ff */
[----:B--2---:R-:W-:-:S11]  /*0300*/  UISETP.GE.AND UP0, UPT, UR6, UR5, UPT ;  /* 0x000000050600728c */ /* 0x004fd6000bf06270 */
[----:B------:R-:W1:Y:S01]  /*0310*/  @UP0 LDCU UR4, c[0x0][0x388] ;  /* 0x00007100ff0407ac */ /* 0x000e620008000800 */
[----:B------:R-:W-:Y:S01]  /*0320*/  NOP ;  /* 0x0000000000007918 */ /* 0x000fe20000000000 */
.L_x_255:
[----:B------:R-:W2:Y:S01]  /*0330*/  S2R R62, SR_TID.X ;  /* 0x00000000003e7919 */ /* 0x000ea20000002100 */
[----:B-1----:R-:W-:Y:S01]  /*0340*/  UIADD3 UR33, UPT, UPT, -UR34, UR4, URZ ;  /* 0x0000000422217290 */ /* 0x002fe2000fffe1ff */
[----:B------:R-:W-:Y:S01]  /*0350*/  IMAD.U32 R2, RZ, RZ, UR4 ;  /* 0x00000004ff027e24 */ /* 0x000fe2000f8e00ff */
[----:B------:R-:W1:Y:S01]  /*0360*/  LDCU.64 UR10, c[0x0][0x380] ;  /* 0x00007000ff0a77ac */ /* 0x000e620008000a00 */
[----:B------:R-:W-:Y:S01]  /*0370*/  IMAD.U32 R7, RZ, RZ, UR34 ;  /* 0x00000022ff077e24 */ /* 0x000fe2000f8e00ff */
[----:B------:R-:W-:Y:S02]  /*0380*/  CS2R R18, SRZ ;  /* 0x0000000000127805 */ /* 0x000fe4000001ff00 */
[----:B------:R-:W-:Y:S01]  /*0390*/  CS2R R16, SRZ ;  /* 0x0000000000107805 */ /* 0x000fe2000001ff00 */
[----:B------:R-:W-:Y:S01]  /*03a0*/  USHF.R.S32.HI UR28, URZ, 0x1f, UR33 ;  /* 0x0000001fff1c7899 */ /* 0x000fe20008011421 */
[----:B------:R-:W3:Y:S03]  /*03b0*/  LDCU.64 UR8, c[0x0][0x3a0] ;  /* 0x00007400ff0877ac */ /* 0x000ee60008000a00 */
[----:B------:R-:W-:Y:S01]  /*03c0*/  ULEA.HI UR28, UR28, UR33, URZ, 0x4 ;  /* 0x000000211c1c7291 */ /* 0x000fe2000f8f20ff */
[----:B------:R-:W4:Y:S03]  /*03d0*/  LDCU.64 UR22, c[0x0][0x3c0] ;  /* 0x00007800ff1677ac */ /* 0x000f260008000a00 */
[----:B------:R-:W-:Y:S01]  /*03e0*/  ULOP3.LUT UR28, UR28, 0xfffffff0, URZ, 0xc0, !UPT ;  /* 0xfffffff01c1c7892 */ /* 0x000fe2000f8ec0ff */
[----:B------:R-:W4:Y:S03]  /*03f0*/  LDCU.128 UR4, c[0x0][0x4e0] ;  /* 0x00009c00ff0477ac */ /* 0x000f260008000c00 */
[----:B------:R-:W-:Y:S01]  /*0400*/  UIADD3 UR28, UPT, UPT, UR33, -UR28, URZ ;  /* 0x8000001c211c7290 */ /* 0x000fe2000fffe0ff */
[----:B------:R-:W4:Y:S03]  /*0410*/  LDCU.64 UR24, c[0x0][0x3a8] ;  /* 0x00007500ff1877ac */ /* 0x000f260008000a00 */
[----:B------:R-:W-:Y:S01]  /*0420*/  UISETP.NE.AND UP0, UPT, UR28, URZ, UPT ;  /* 0x000000ff1c00728c */ /* 0x000fe2000bf05270 */
[--C-:B--2---:R-:W-:Y:S01]  /*0430*/  SHF.R.U32.HI R63, RZ, 0x1, R62.reuse ;  /* 0x00000001ff3f7819 */ /* 0x104fe2000001163e */
[C---:B------:R-:W-:Y:S01]  /*0440*/  IMAD.SHL.U32 R0, R62.reuse, 0x4, RZ ;  /* 0x000000043e007824 */ /* 0x040fe200078e00ff */
[----:B------:R-:W-:Y:S01]  /*0450*/  SHF.R.U32.HI R3, RZ, 0x4, R62 ;  /* 0x00000004ff037819 */ /* 0x000fe2000001163e */
[----:B------:R-:W-:Y:S01]  /*0460*/  USEL UR28, UR28, 0x10, UP0 ;  /* 0x000000101c1c7887 */ /* 0x000fe20008000000 */
[----:B------:R-:W-:Y:S01]  /*0470*/  LOP3.LUT R63, R63, 0x3, RZ, 0xc0, !PT ;  /* 0x000000033f3f7812 */ /* 0x000fe200078ec0ff */
[----:B------:R-:W-:Y:S01]  /*0480*/  UMOV UR32, 0x400 ;  /* 0x0000040000207882 */ /* 0x000fe20000000000 */
[----:B------:R-:W-:Y:S01]  /*0490*/  LOP3.LUT R10, R62, 0xf, RZ, 0xc0, !PT ;  /* 0x0000000f3e0a7812 */ /* 0x000fe200078ec0ff */
[----:B------:R-:W-:Y:S01]  /*04a0*/  USHF.R.S32.HI UR31, URZ, 0x1f, UR28 ;  /* 0x0000001fff1f7899 */ /* 0x000fe2000801141c */
[----:B------:R-:W-:Y:S01]  /*04b0*/  LOP3.LUT R3, R3, 0x1, RZ, 0xc0, !PT ;  /* 0x0000000103037812 */ /* 0x000fe200078ec0ff */
[----:B---3--:R-:W-:Y:S01]  /*04c0*/  UIMAD.WIDE.U32 UR36, UR28, UR8, URZ ;  /* 0x000000081c2472a5 */ /* 0x008fe2000f8e00ff */
[----:B------:R-:W-:Y:S01]  /*04d0*/  LOP3.LUT R0, R63, 0x4, R0, 0xf8, !PT ;  /* 0x000000043f007812 */ /* 0x000fe200078ef800 */
[C---:B------:R-:W-:Y:S01]  /*04e0*/  VIADD R14, R10.reuse, UR19 ;  /* 0x000000130a0e7c36 */ /* 0x040fe20008000000 */
[----:B------:R-:W-:Y:S01]  /*04f0*/  SHF.R.U32.HI R5, RZ, 0x3, R10 ;  /* 0x00000003ff057819 */ /* 0x000fe2000001160a */
[----:B------:R-:W-:Y:S01]  /*0500*/  VIADD R10, R10, UR18 ;  /* 0x000000120a0a7c36 */ /* 0x000fe20008000000 */
[----:B------:R-:W-:Y:S01]  /*0510*/  LOP3.LUT R0, R0, R3, RZ, 0x3c, !PT ;  /* 0x0000000300007212 */ /* 0x000fe200078e3cff */
[----:B------:R-:W2:Y:S01]  /*0520*/  LDCU.128 UR12, c[0x0][0x3b0] ;  /* 0x00007600ff0c77ac */ /* 0x000ea20008000c00 */
[----:B------:R-:W-:-:S02]  /*0530*/  SHF.R.U32.HI R4, RZ, 0x3, R62 ;  /* 0x00000003ff047819 */ /* 0x000fc4000001163e */
[----:B------:R-:W-:Y:S01]  /*0540*/  VIADDMNMX R7, R7, UR28, R2, PT ;  /* 0x0000001c07077c46 */ /* 0x000fe2000b800102 */
[----:B------:R-:W-:Y:S01]  /*0550*/  IMAD R5, R0, 0x2, R5 ;  /* 0x0000000200057824 */ /* 0x000fe200078e0205 */
[----:B------:R-:W-:Y:S01]  /*0560*/  SHF.R.U32.HI R0, RZ, 0x5, R62 ;  /* 0x00000005ff007819 */ /* 0x000fe2000001163e */
[----:B------:R-:W3:Y:S01]  /*0570*/  LDCU.64 UR26, c[0x0][0x3c8] ;  /* 0x00007900ff1a77ac */ /* 0x000ee20008000a00 */
[----:B------:R-:W-:Y:S02]  /*0580*/  SHF.R.S32.HI R15, RZ, 0x1f, R14 ;  /* 0x0000001fff0f7819 */ /* 0x000fe4000001140e */
[----:B------:R-:W-:Y:S01]  /*0590*/  LOP3.LUT R4, R5, 0x4, R4, 0x78, !PT ;  /* 0x0000000405047812 */ /* 0x000fe200078e7804 */
[----:B------:R-:W-:Y:S01]  /*05a0*/  IMAD R6, R0, 0x2, R3 ;  /* 0x0000000200067824 */ /* 0x000fe200078e0203 */
[----:B------:R-:W-:Y:S01]  /*05b0*/  BAR.SYNC.DEFER_BLOCKING 0x0 ;  /* 0x0000000000007b1d */ /* 0x000fe20000010000 */
[----:B------:R-:W-:Y:S01]  /*05c0*/  VIADD R3, R10, 0x10 ;  /* 0x000000100a037836 */ /* 0x000fe20000000000 */
[C---:B-1----:R-:W-:Y:S01]  /*05d0*/  ISETP.GE.AND P0, PT, R14.reuse, UR10, PT ;  /* 0x0000000a0e007c0c */ /* 0x042fe2000bf06270 */
[----:B------:R-:W-:Y:S01]  /*05e0*/  VIADD R5, R14, 0x10 ;  /* 0x000000100e057836 */ /* 0x000fe20000000000 */
[----:B------:R-:W-:Y:S01]  /*05f0*/  LOP3.LUT R63, R63, 0x3c, R6, 0xf8, !PT ;  /* 0x0000003c3f3f7812 */ /* 0x000fe200078ef806 */
[----:B------:R-:W-:Y:S01]  /*0600*/  VIADD R6, R6, UR34 ;  /* 0x0000002206067c36 */ /* 0x000fe20008000000 */
[----:B------:R-:W-:-:S02]  /*0610*/  ISETP.GE.AND P1, PT, R3, UR11, PT ;  /* 0x0000000b03007c0c */ /* 0x000fc4000bf26270 */
[----:B------:R-:W-:Y:S01]  /*0620*/  ISETP.GE.AND P4, PT, R5, UR10, PT ;  /* 0x0000000a05007c0c */ /* 0x000fe2000bf86270 */
[C---:B------:R-:W-:Y:S01]  /*0630*/  VIADD R2, R6.reuse, 0x8 ;  /* 0x0000000806027836 */ /* 0x040fe20000000000 */
[----:B------:R-:W-:Y:S01]  /*0640*/  SHF.R.S32.HI R9, RZ, 0x1f, R6 ;  /* 0x0000001fff097819 */ /* 0x000fe20000011406 */
[----:B------:R-:W-:Y:S01]  /*0650*/  IMAD R63, R63, 0x20, R4 ;  /* 0x000000203f3f7824 */ /* 0x000fe200078e0204 */
[----:B------:R-:W-:Y:S01]  /*0660*/  SHF.R.S32.HI R11, RZ, 0x1f, R10 ;  /* 0x0000001fff0b7819 */ /* 0x000fe2000001140a */
[----:B------:R-:W-:Y:S01]  /*0670*/  IMAD.WIDE.U32 R14, R6, UR8, R14 ;  /* 0x00000008060e7c25 */ /* 0x000fe2000f8e000e */
[----:B------:R-:W-:Y:S01]  /*0680*/  SEL R4, RZ, 0x4, P0 ;  /* 0x00000004ff047807 */ /* 0x000fe20000000000 */
[----:B------:R-:W1:Y:S01]  /*0690*/  SHFL.IDX PT, R0, R0, RZ, 0x1f ;  /* 0x00001fff00007589 */ /* 0x000e6200000e0000 */
[----:B------:R-:W-:Y:S01]  /*06a0*/  SEL R12, RZ, 0x1, P0 ;  /* 0x00000001ff0c7807 */ /* 0x000fe20000000000 */
[C---:B------:R-:W-:Y:S01]  /*06b0*/  IMAD R3, R9.reuse, UR8, RZ ;  /* 0x0000000809037c24 */ /* 0x040fe2000f8e02ff */
[----:B------:R-:W-:Y:S01]  /*06c0*/  ISETP.GE.AND P2, PT, R10, UR11, PT ;  /* 0x0000000b0a007c0c */ /* 0x000fe2000bf46270 */
[----:B----4-:R-:W-:Y:S01]  /*06d0*/  IMAD R9, R9, UR22, RZ ;  /* 0x0000001609097c24 */ /* 0x010fe2000f8e02ff */
[----:B------:R-:W-:Y:S01]  /*06e0*/  SEL R5, RZ, 0x2, P4 ;  /* 0x00000002ff057807 */ /* 0x000fe20002000000 */
[C---:B------:R-:W-:Y:S01]  /*06f0*/  IMAD R3, R6.reuse, UR9, R3 ;  /* 0x0000000906037c24 */ /* 0x040fe2000f8e0203 */
[CC--:B------:R-:W-:Y:S01]  /*0700*/  ISETP.LT.AND P0, PT, R6.reuse, R7.reuse, !P0 ;  /* 0x000000070600720c */ /* 0x0c0fe20004701270 */
[----:B------:R-:W-:Y:S01]  /*0710*/  IMAD.WIDE.U32 R10, R6, UR22, R10 ;  /* 0x00000016060a7c25 */ /* 0x000fe2000f8e000a */
[----:B------:R-:W-:-:S02]  /*0720*/  ISETP.GE.AND P3, PT, R2, R7, PT ;  /* 0x000000070200720c */ /* 0x000fc40003f66270 */
[CC--:B------:R-:W-:Y:S01]  /*0730*/  ISETP.GE.AND P5, PT, R6.reuse, R7.reuse, PT ;  /* 0x000000070600720c */ /* 0x0c0fe20003fa6270 */
[C---:B------:R-:W-:Y:S01]  /*0740*/  IMAD R2, R6.reuse, UR23, R9 ;  /* 0x0000001706027c24 */ /* 0x040fe2000f8e0209 */
[----:B------:R-:W-:Y:S01]  /*0750*/  SEL R8, RZ, 0x1, !P0 ;  /* 0x00000001ff087807 */ /* 0x000fe20004000000 */
[----:B------:R-:W-:Y:S01]  /*0760*/  IMAD.IADD R3, R15, 0x1, R3 ;  /* 0x000000010f037824 */ /* 0x000fe200078e0203 */
[----:B------:R-:W-:Y:S01]  /*0770*/  ISETP.LT.AND P6, PT, R6, R7, !P2 ;  /* 0x000000070600720c */ /* 0x000fe200057c1270 */
[----:B------:R-:W-:Y:S01]  /*0780*/  IMAD.IADD R2, R11, 0x1, R2 ;  /* 0x000000010b027824 */ /* 0x000fe200078e0202 */
[----:B------:R-:W-:Y:S02]  /*0790*/  IADD3 R12, PT, PT, R4, R5, R12 ;  /* 0x00000005040c7210 */ /* 0x000fe40007ffe00c */
[----:B------:R-:W-:Y:S01]  /*07a0*/  LEA R6, P0, R14, UR4, 0x3 ;  /* 0x000000040e067c11 */ /* 0x000fe2000f8018ff */
[----:B------:R-:W-:Y:S01]  /*07b0*/  UIMAD UR4, UR31, UR8, URZ ;  /* 0x000000081f0472a4 */ /* 0x000fe2000f8e02ff */
[----:B------:R-:W-:Y:S01]  /*07c0*/  SEL R5, R5, RZ, !P5 ;  /* 0x000000ff05057207 */ /* 0x000fe20006800000 */
[----:B------:R-:W-:Y:S01]  /*07d0*/  UIADD3 UR8, UPT, UPT, UR33, 0x1e, URZ ;  /* 0x0000001e21087890 */ /* 0x000fe2000fffe0ff */
[----:B------:R-:W-:-:S02]  /*07e0*/  SEL R4, R4, RZ, !P3 ;  /* 0x000000ff04047207 */ /* 0x000fc40005800000 */
[----:B------:R-:W-:Y:S01]  /*07f0*/  LEA.HI.X R7, R14, UR5, R3, 0x3, P0 ;  /* 0x000000050e077c11 */ /* 0x000fe200080f1c03 */
[----:B------:R-:W-:Y:S01]  /*0800*/  UIMAD UR5, UR28, UR9, UR4 ;  /* 0x000000091c0572a4 */ /* 0x000fe2000f8e0204 */
[----:B------:R-:W-:Y:S01]  /*0810*/  IADD3 R8, PT, PT, R4, R5, R8 ;  /* 0x0000000504087210 */ /* 0x000fe20007ffe008 */
[----:B------:R-:W-:Y:S01]  /*0820*/  UISETP.GE.U32.AND UP0, UPT, UR8, 0x1f, UPT ;  /* 0x0000001f0800788c */ /* 0x000fe2000bf06070 */
[----:B------:R-:W-:Y:S01]  /*0830*/  SEL R4, RZ, 0x4, P2 ;  /* 0x00000004ff047807 */ /* 0x000fe20001000000 */
[----:B------:R-:W-:Y:S01]  /*0840*/  UIADD3 UR5, UPT, UPT, UR37, UR5, URZ ;  /* 0x0000000525057290 */ /* 0x000fe2000fffe0ff */
[----:B------:R-:W-:Y:S01]  /*0850*/  SEL R72, RZ, 0x1, P2 ;  /* 0x00000001ff487807 */ /* 0x000fe20001000000 */
[----:B------:R-:W4:Y:S01]  /*0860*/  S2UR UR4, SR_CgaCtaId ;  /* 0x00000000000479c3 */ /* 0x000f220000008800 */
[----:B------:R-:W-:Y:S01]  /*0870*/  SEL R3, RZ, 0x2, P1 ;  /* 0x00000002ff037807 */ /* 0x000fe20000800000 */
[----:B------:R-:W1:Y:S01]  /*0880*/  LDCU.128 UR8, c[0x0][0x3d0] ;  /* 0x00007a00ff0877ac */ /* 0x000e620008000c00 */
[----:B------:R-:W-:-:S02]  /*0890*/  SEL R5, RZ, 0x8, P4 ;  /* 0x00000008ff057807 */ /* 0x000fc40002000000 */
[----:B------:R-:W-:Y:S02]  /*08a0*/  CS2R R14, SRZ ;  /* 0x00000000000e7805 */ /* 0x000fe4000001ff00 */
[C---:B------:R-:W-:Y:S02]  /*08b0*/  IADD3 R72, PT, PT, R4.reuse, R3, R72 ;  /* 0x0000000304487210 */ /* 0x040fe40007ffe048 */
[----:B------:R-:W-:Y:S01]  /*08c0*/  SEL R3, R3, RZ, !P5 ;  /* 0x000000ff03037207 */ /* 0x000fe20006800000 */
[----:B------:R-:W-:Y:S01]  /*08d0*/  IMAD.IADD R73, R5, 0x1, R12 ;  /* 0x0000000105497824 */ /* 0x000fe200078e020c */
[----:B------:R-:W-:Y:S02]  /*08e0*/  SEL R4, R4, RZ, !P3 ;  /* 0x000000ff04047207 */ /* 0x000fe40005800000 */
[----:B------:R-:W-:Y:S02]  /*08f0*/  CS2R R12, SRZ ;  /* 0x00000000000c7805 */ /* 0x000fe4000001ff00 */
[----:B------:R-:W-:-:S02]  /*0900*/  SEL R9, RZ, 0x1, !P6 ;  /* 0x00000001ff097807 */ /* 0x000fc40007000000 */
[----:B------:R-:W-:Y:S02]  /*0910*/  SEL R5, R5, RZ, !P3 ;  /* 0x000000ff05057207 */ /* 0x000fe40005800000 */
[----:B------:R-:W-:Y:S02]  /*0920*/  IADD3 R4, PT, PT, R4, R3, R9 ;  /* 0x0000000304047210 */ /* 0x000fe40007ffe009 */
[----:B------:R-:W-:Y:S01]  /*0930*/  SEL R3, RZ, 0x8, P1 ;  /* 0x00000008ff037807 */ /* 0x000fe20000800000 */
[----:B------:R-:W-:Y:S01]  /*0940*/  IMAD.IADD R5, R8, 0x1, R5 ;  /* 0x0000000108057824 */ /* 0x000fe200078e0205 */
[----:B------:R-:W-:Y:S01]  /*0950*/  PLOP3.LUT P1, PT, PT, PT, UP0, 0x80, 0x8 ;  /* 0x000000000008781c */ /* 0x000fe20003f2f008 */
[----:B--2---:R-:W-:Y:S01]  /*0960*/  UIADD3 UR14, UP0, UPT, UR12, -UR14, URZ ;  /* 0x8000000e0c0e7290 */ /* 0x004fe2000ff1e0ff */
[C---:B------:R-:W-:Y:S01]  /*0970*/  LEA R8, P0, R10.reuse, UR6, 0x3 ;  /* 0x000000060a087c11 */ /* 0x040fe2000f8018ff */
[C---:B------:R-:W-:Y:S01]  /*0980*/  IMAD.IADD R72, R3.reuse, 0x1, R72 ;  /* 0x0000000103487824 */ /* 0x040fe200078e0248 */
[----:B------:R-:W-:Y:S01]  /*0990*/  SEL R3, R3, RZ, !P3 ;  /* 0x000000ff03037207 */ /* 0x000fe20005800000 */
[----:B----4-:R-:W-:Y:S01]  /*09a0*/  ULEA UR4, UR4, UR32, 0x18 ;  /* 0x0000002004047291 */ /* 0x010fe2000f8ec0ff */
[----:B------:R-:W-:Y:S01]  /*09b0*/  SEL R5, R5, RZ, P1 ;  /* 0x000000ff05057207 */ /* 0x000fe20000800000 */
[----:B------:R-:W-:Y:S01]  /*09c0*/  UIADD3 UR6, UPT, UPT, UR33, -0x1, URZ ;  /* 0xffffffff21067890 */ /* 0x000fe2000fffe0ff */
[----:B------:R-:W-:Y:S01]  /*09d0*/  LEA.HI.X R9, R10, UR7, R2, 0x3, P0 ;  /* 0x000000070a097c11 */ /* 0x000fe200080f1c02 */
[----:B------:R-:W-:Y:S01]  /*09e0*/  IMAD.IADD R3, R4, 0x1, R3 ;  /* 0x0000000104037824 */ /* 0x000fe200078e0203 */
[C---:B------:R-:W-:Y:S01]  /*09f0*/  LOP3.LUT P3, R58, R5.reuse, 0x8, RZ, 0xc0, !PT ;  /* 0x00000008053a7812 */ /* 0x040fe2000786c0ff */
[C---:B------:R-:W-:Y:S01]  /*0a00*/  IMAD.SHL.U32 R61, R5.reuse, 0x8, RZ ;  /* 0x00000008053d7824 */ /* 0x040fe200078e00ff */
[----:B------:R-:W-:Y:S01]  /*0a10*/  IADD3 R4, P0, PT, R6, UR24, RZ ;  /* 0x0000001806047c10 */ /* 0x000fe2000ff1e0ff */
[----:B------:R-:W-:Y:S01]  /*0a20*/  IMAD.SHL.U32 R60, R5, 0x4, RZ ;  /* 0x00000004053c7824 */ /* 0x000fe200078e00ff */
[----:B------:R-:W-:Y:S01]  /*0a30*/  SEL R54, R3, RZ, P1 ;  /* 0x000000ff03367207 */ /* 0x000fe20000800000 */
[----:B------:R-:W-:Y:S01]  /*0a40*/  IMAD.SHL.U32 R59, R5, 0x2, RZ ;  /* 0x00000002053b7824 */ /* 0x000fe200078e00ff */
[----:B------:R-:W-:Y:S01]  /*0a50*/  LOP3.LUT P6, R61, R61, 0x8, RZ, 0xc0, !PT ;  /* 0x000000083d3d7812 */ /* 0x000fe200078cc0ff */
[----:B------:R-:W-:Y:S01]  /*0a60*/  UISETP.GE.U32.AND UP1, UPT, UR6, 0x10, UPT ;  /* 0x000000100600788c */ /* 0x000fe2000bf26070 */
[----:B------:R-:W-:Y:S01]  /*0a70*/  LOP3.LUT P5, R60, R60, 0x8, RZ, 0xc0, !PT ;  /* 0x000000083c3c7812 */ /* 0x000fe200078ac0ff */
[C---:B------:R-:W-:Y:S01]  /*0a80*/  IMAD.SHL.U32 R57, R54.reuse, 0x8, RZ ;  /* 0x0000000836397824 */ /* 0x040fe200078e00ff */
[----:B------:R-:W-:Y:S01]  /*0a90*/  LOP3.LUT P4, R59, R59, 0x8, RZ, 0xc0, !PT ;  /* 0x000000083b3b7812 */ /* 0x000fe2000788c0ff */
[C---:B------:R-:W-:Y:S01]  /*0aa0*/  IMAD.SHL.U32 R56, R54.reuse, 0x4, RZ ;  /* 0x0000000436387824 */ /* 0x040fe200078e00ff */
[----:B------:R-:W-:Y:S01]  /*0ab0*/  LEA R63, R63, UR4, 0x3 ;  /* 0x000000043f3f7c11 */ /* 0x000fe2000f8e18ff */
[----:B------:R-:W-:Y:S01]  /*0ac0*/  IMAD.SHL.U32 R55, R54, 0x2, RZ ;  /* 0x0000000236377824 */ /* 0x000fe200078e00ff */
[----:B------:R-:W-:Y:S01]  /*0ad0*/  LOP3.LUT P2, R57, R57, 0x8, RZ, 0xc0, !PT ;  /* 0x0000000839397812 */ /* 0x000fe2000784c0ff */
[----:B------:R-:W-:Y:S01]  /*0ae0*/  UIADD3.X UR15, UPT, UPT, UR13, ~UR15, URZ, UP0, !UPT ;  /* 0x8000000f0d0f7290 */ /* 0x000fe200087fe4ff */
[----:B------:R-:W-:Y:S01]  /*0af0*/  IADD3.X R5, PT, PT, R7, UR25, RZ, P0, !PT ;  /* 0x0000001907057c10 */ /* 0x000fe200087fe4ff */
[----:B------:R-:W-:Y:S01]  /*0b00*/  ULEA UR14, UP0, UR36, UR14, 0x3 ;  /* 0x0000000e240e7291 */ /* 0x000fe2000f8018ff */
[----:B------:R-:W-:Y:S01]  /*0b10*/  PLOP3.LUT P0, PT, PT, PT, UP1, 0x80, 0x8 ;  /* 0x000000000008781c */ /* 0x000fe20003f0f018 */
[----:B------:R-:W-:Y:S01]  /*0b20*/  @!PT LDS RZ, [RZ] ;  /* 0x00000000fffff984 */ /* 0x000fe20000000800 */
[----:B------:R-:W-:Y:S01]  /*0b30*/  @!PT LDS RZ, [RZ] ;  /* 0x00000000fffff984 */ /* 0x000fe20000000800 */
[----:B------:R-:W-:Y:S01]  /*0b40*/  LDGSTS.E.LTC128B.64 [R63], desc[UR20][R6.64], P6 ;  /* 0x00000000063f7fae */ /* 0x000fe2000b1a1614 */
[----:B------:R-:W-:Y:S01]  /*0b50*/  LOP3.LUT P1, R56, R56, 0x8, RZ, 0xc0, !PT ;  /* 0x0000000838387812 */ /* 0x000fe2000782c0ff */
[----:B------:R-:W-:Y:S01]  /*0b60*/  ULEA.HI.X UR5, UR36, UR15, UR5, 0x3, UP0 ;  /* 0x0000000f24057291 */ /* 0x000fe200080f1c05 */
[----:B------:R-:W-:Y:S01]  /*0b70*/  SEL R73, R73, RZ, P0 ;  /* 0x000000ff49497207 */ /* 0x000fe20000000000 */
[----:B------:R2:W-:Y:S01]  /*0b80*/  LDGSTS.E.LTC128B.64 [R63+0x80], desc[UR20][R6.64+0x80], P5 ;  /* 0x00080080063f7fae */ /* 0x0005e2000a9a1614 */
[----:B------:R-:W-:Y:S01]  /*0b90*/  LOP3.LUT P6, R54, R54, 0x8, RZ, 0xc0, !PT ;  /* 0x0000000836367812 */ /* 0x000fe200078cc0ff */
[----:B------:R-:W-:Y:S01]  /*0ba0*/  UIMAD.WIDE.U32 UR6, UR28, UR22, URZ ;  /* 0x000000161c0672a5 */ /* 0x000fe2000f8e00ff */
[----:B------:R-:W-:Y:S01]  /*0bb0*/  SEL R72, R72, RZ, P0 ;  /* 0x000000ff48487207 */ /* 0x000fe20000000000 */
[----:B------:R-:W-:Y:S01]  /*0bc0*/  LDGSTS.E.LTC128B.64 [R63+0x800], desc[UR20][R4.64], P4 ;  /* 0x00800000043f7fae */ /* 0x000fe2000a1a1614 */
[C---:B------:R-:W-:Y:S01]  /*0bd0*/  IMAD.SHL.U32 R53, R73.reuse, 0x8, RZ ;  /* 0x0000000849357824 */ /* 0x040fe200078e00ff */
[----:B------:R-:W-:Y:S01]  /*0be0*/  UIMAD UR22, UR31, UR22, URZ ;  /* 0x000000161f1672a4 */ /* 0x000fe2000f8e02ff */
[----:B------:R-:W-:Y:S01]  /*0bf0*/  IMAD.SHL.U32 R52, R73, 0x4, RZ ;  /* 0x0000000449347824 */ /* 0x000fe200078e00ff */
[----:B------:R4:W-:Y:S01]  /*0c00*/  LDGSTS.E.LTC128B.64 [R63+0x880], desc[UR20][R4.64+0x80], P3 ;  /* 0x00880080043f7fae */ /* 0x0009e200099a1614 */
[----:B------:R-:W-:Y:S01]  /*0c10*/  LOP3.LUT P3, R55, R55, 0x8, RZ, 0xc0, !PT ;  /* 0x0000000837377812 */ /* 0x000fe2000786c0ff */
[----:B------:R-:W-:Y:S01]  /*0c20*/  IMAD.SHL.U32 R51, R73, 0x2, RZ ;  /* 0x0000000249337824 */ /* 0x000fe200078e00ff */
[----:B------:R-:W-:Y:S01]  /*0c30*/  LOP3.LUT P5, R53, R53, 0x8, RZ, 0xc0, !PT ;  /* 0x0000000835357812 */ /* 0x000fe200078ac0ff */
[----:B------:R-:W-:Y:S01]  /*0c40*/  LDGSTS.E.LTC128B.64 [R63+0x4000], desc[UR20][R8.64], P2 ;  /* 0x04000000083f7fae */ /* 0x000fe200091a1614 */
[----:B---3--:R-:W-:Y:S01]  /*0c50*/  IADD3 R2, P2, PT, R8, UR26, RZ ;  /* 0x0000001a08027c10 */ /* 0x008fe2000ff5e0ff */
[----:B------:R-:W-:Y:S01]  /*0c60*/  UIMAD UR22, UR28, UR23, UR22 ;  /* 0x000000171c1672a4 */ /* 0x000fe2000f8e0216 */
[----:B------:R-:W-:Y:S01]  /*0c70*/  LOP3.LUT P4, R52, R52, 0x8, RZ, 0xc0, !PT ;  /* 0x0000000834347812 */ /* 0x000fe2000788c0ff */
[----:B------:R3:W-:Y:S01]  /*0c80*/  LDGSTS.E.LTC128B.64 [R63+0x4080], desc[UR20][R8.64+0x80], P1 ;  /* 0x04080080083f7fae */ /* 0x0007e200089a1614 */
[----:B------:R-:W-:Y:S01]  /*0c90*/  IADD3.X R3, PT, PT, R9, UR27, RZ, P2, !PT ;  /* 0x0000001b09037c10 */ /* 0x000fe200097fe4ff */
[----:B-1----:R-:W-:Y:S01]  /*0ca0*/  UIADD3 UR10, UP1, UPT, UR8, -UR10, URZ ;  /* 0x8000000a080a7290 */ /* 0x002fe2000ff3e0ff */
[C---:B------:R-:W-:Y:S01]  /*0cb0*/  IMAD.SHL.U32 R49, R72.reuse, 0x8, RZ ;  /* 0x0000000848317824 */ /* 0x040fe200078e00ff */
[----:B------:R-:W-:Y:S01]  /*0cc0*/  UIADD3 UR22, UPT, UPT, UR7, UR22, URZ ;  /* 0x0000001607167290 */ /* 0x000fe2000fffe0ff */
[C---:B------:R-:W-:Y:S01]  /*0cd0*/  IMAD.SHL.U32 R48, R72.reuse, 0x4, RZ ;  /* 0x0000000448307824 */ /* 0x040fe200078e00ff */
[----:B------:R-:W-:Y:S01]  /*0ce0*/  LDGSTS.E.LTC128B.64 [R63+0x4800], desc[UR20][R2.64], P3 ;  /* 0x04800000023f7fae */ /* 0x000fe200099a1614 */
[----:B------:R-:W-:Y:S01]  /*0cf0*/  LOP3.LUT P3, R51, R51, 0x8, RZ, 0xc0, !PT ;  /* 0x0000000833337812 */ /* 0x000fe2000786c0ff */
[----:B------:R-:W-:Y:S01]  /*0d00*/  ULEA UR10, UP0, UR6, UR10, 0x3 ;  /* 0x0000000a060a7291 */ /* 0x000fe2000f8018ff */
[----:B------:R-:W-:Y:S01]  /*0d10*/  IMAD.SHL.U32 R47, R72, 0x2, RZ ;  /* 0x00000002482f7824 */ /* 0x000fe200078e00ff */
[----:B------:R-:W-:Y:S01]  /*0d20*/  LDGSTS.E.LTC128B.64 [R63+0x4880], desc[UR20][R2.64+0x80], P6 ;  /* 0x04880080023f7fae */ /* 0x000fe2000b1a1614 */
[----:B--2---:R-:W-:Y:S01]  /*0d30*/  IADD3 R6, P1, PT, R4, UR14, RZ ;  /* 0x0000000e04067c10 */ /* 0x004fe2000ff3e0ff */
[----:B------:R-:W-:Y:S01]  /*0d40*/  UIADD3.X UR11, UPT, UPT, UR9, ~UR11, URZ, UP1, !UPT ;  /* 0x8000000b090b7290 */ /* 0x000fe20008ffe4ff */
[----:B------:R-:W-:Y:S01]  /*0d50*/  LOP3.LUT P6, R48, R48, 0x8, RZ, 0xc0, !PT ;  /* 0x0000000830307812 */ /* 0x000fe200078cc0ff */
[----:B------:R-:W0:Y:S01]  /*0d60*/  LDGDEPBAR ;  /* 0x00000000000079af */ /* 0x000e220000000000 */
[----:B------:R-:W-:Y:S01]  /*0d70*/  IADD3.X R7, PT, PT, R5, UR5, RZ, P1, !PT ;  /* 0x0000000505077c10 */ /* 0x000fe20008ffe4ff */
[----:B------:R-:W-:Y:S01]  /*0d80*/  UIADD3 UR5, UPT, UPT, UR33, -0x11, URZ ;  /* 0xffffffef21057890 */ /* 0x000fe2000fffe0ff */
[----:B------:R-:W-:Y:S01]  /*0d90*/  CS2R R10, SRZ ;  /* 0x00000000000a7805 */ /* 0x000fe2000001ff00 */
[----:B------:R-:W-:Y:S01]  /*0da0*/  ULEA.HI.X UR11, UR6, UR11, UR22, 0x3, UP0 ;  /* 0x0000000b060b7291 */ /* 0x000fe200080f1c16 */
[----:B----4-:R-:W-:Y:S01]  /*0db0*/  IADD3 R4, P2, PT, R6, UR24, RZ ;  /* 0x0000001806047c10 */ /* 0x010fe2000ff5e0ff */
[----:B------:R-:W-:Y:S01]  /*0dc0*/  UISETP.GE.U32.AND UP2, UPT, UR5, 0x10, UPT ;  /* 0x000000100500788c */ /* 0x000fe2000bf46070 */
[----:B------:R-:W-:Y:S01]  /*0dd0*/  LDGSTS.E.LTC128B.64 [R63+0x1000], desc[UR20][R6.64], P5 ;  /* 0x01000000063f7fae */ /* 0x000fe2000a9a1614 */
[----:B------:R-:W-:Y:S01]  /*0de0*/  LOP3.LUT P5, R47, R47, 0x8, RZ, 0xc0, !PT ;  /* 0x000000082f2f7812 */ /* 0x000fe200078ac0ff */
[----:B------:R-:W-:Y:S01]  /*0df0*/  UIADD3 UR33, UPT, UPT, UR33, 0xf, URZ ;  /* 0x0000000f21217890 */ /* 0x000fe2000fffe0ff */
[----:B------:R-:W-:Y:S01]  /*0e00*/  IADD3.X R5, PT, PT, R7, UR25, RZ, P2, !PT ;  /* 0x0000001907057c10 */ /* 0x000fe200097fe4ff */
[----:B------:R1:W-:Y:S01]  /*0e10*/  LDGSTS.E.LTC128B.64 [R63+0x1080], desc[UR20][R6.64+0x80], P4 ;  /* 0x01080080063f7fae */ /* 0x0003e2000a1a1614 */
[----:B------:R-:W-:Y:S01]  /*0e20*/  LOP3.LUT P2, R50, R73, 0x8, RZ, 0xc0, !PT ;  /* 0x0000000849327812 */ /* 0x000fe2000784c0ff */
[----:B------:R-:W-:Y:S01]  /*0e30*/  USHF.R.S32.HI UR35, URZ, 0x1f, UR33 ;  /* 0x0000001fff237899 */ /* 0x000fe20008011421 */
[----:B------:R-:W-:Y:S01]  /*0e40*/  IADD3 R66, P1, PT, R4, UR12, RZ ;  /* 0x0000000c04427c10 */ /* 0x000fe2000ff3e0ff */
[----:B------:R-:W-:Y:S01]  /*0e50*/  LDGSTS.E.LTC128B.64 [R63+0x1800], desc[UR20][R4.64], P3 ;  /* 0x01800000043f7fae */ /* 0x000fe200099a1614 */
[----:B------:R-:W-:Y:S01]  /*0e60*/  PLOP3.LUT P0, PT, PT, PT, UP2, 0x80, 0x8 ;  /* 0x000000000008781c */ /* 0x000fe20003f0f028 */
[----:B------:R-:W-:Y:S01]  /*0e70*/  ULEA.HI UR35, UR35, UR33, URZ, 0x4 ;  /* 0x0000002123237291 */ /* 0x000fe2000f8f20ff */
[----:B------:R-:W-:Y:S01]  /*0e80*/  LOP3.LUT P3, R49, R49, 0x8, RZ, 0xc0, !PT ;  /* 0x0000000831317812 */ /* 0x000fe2000786c0ff */
[----:B------:R-:W-:Y:S01]  /*0e90*/  UISETP.GE.AND UP0, UPT, UR33, 0x10, UPT ;  /* 0x000000102100788c */ /* 0x000fe2000bf06270 */
[----:B------:R-:W-:Y:S01]  /*0ea0*/  IADD3.X R67, PT, PT, R5, UR13, RZ, P1, !PT ;  /* 0x0000000d05437c10 */ /* 0x000fe20008ffe4ff */
[----:B------:R-:W-:Y:S01]  /*0eb0*/  ULEA.HI.SX32 UR35, UR35, 0xfffffffd, 0x1c ;  /* 0xfffffffd23237891 */ /* 0x000fe2000f8fe2ff */
[----:B------:R-:W-:-:S02]  /*0ec0*/  SEL R73, R73, RZ, P0 ;  /* 0x000000ff49497207 */ /* 0x000fc40000000000 */
[----:B---3--:R-:W-:Y:S02]  /*0ed0*/  CS2R R8, SRZ ;  /* 0x0000000000087805 */ /* 0x008fe4000001ff00 */
[C---:B------:R-:W-:Y:S01]  /*0ee0*/  LOP3.LUT P4, R46, R72.reuse, 0x8, RZ, 0xc0, !PT ;  /* 0x00000008482e7812 */ /* 0x040fe2000788c0ff */
[----:B------:R2:W-:Y:S01]  /*0ef0*/  LDGSTS.E.LTC128B.64 [R63+0x1880], desc[UR20][R4.64+0x80], P2 ;  /* 0x01880080043f7fae */ /* 0x0005e200091a1614 */
[----:B------:R-:W-:Y:S01]  /*0f00*/  SEL R72, R72, RZ, P0 ;  /* 0x000000ff48487207 */ /* 0x000fe20000000000 */
[C---:B------:R-:W-:Y:S01]  /*0f10*/  IMAD.SHL.U32 R45, R73.reuse, 0x8, RZ ;  /* 0x00000008492d7824 */ /* 0x040fe200078e00ff */
[----:B------:R-:W-:Y:S01]  /*0f20*/  R2UR UR5, R0 ;  /* 0x00000000000572ca */ /* 0x000fe200000e0000 */
[C---:B------:R-:W-:Y:S02]  /*0f30*/  IMAD.SHL.U32 R44, R73.reuse, 0x4, RZ ;  /* 0x00000004492c7824 */ /* 0x040fe400078e00ff */
[----:B------:R-:W-:Y:S02]  /*0f40*/  IMAD.SHL.U32 R43, R73, 0x2, RZ ;  /* 0x00000002492b7824 */ /* 0x000fe400078e00ff */
[----:B------:R-:W-:-:S02]  /*0f50*/  IMAD.SHL.U32 R41, R72, 0x8, RZ ;  /* 0x0000000848297824 */ /* 0x000fc400078e00ff */
[C---:B------:R-:W-:Y:S02]  /*0f60*/  IMAD.SHL.U32 R40, R72.reuse, 0x4, RZ ;  /* 0x0000000448287824 */ /* 0x040fe400078e00ff */
[----:B------:R-:W-:Y:S01]  /*0f70*/  IMAD.SHL.U32 R39, R72, 0x2, RZ ;  /* 0x0000000248277824 */ /* 0x000fe200078e00ff */
[----:B-1----:R-:W-:-:S03]  /*0f80*/  IADD3 R6, P1, PT, R2, UR10, RZ ;  /* 0x0000000a02067c10 */ /* 0x002fc6000ff3e0ff */
[----:B------:R-:W-:Y:S01]  /*0f90*/  USHF.R.S32.HI UR6, URZ, 0x1f, UR5 ;  /* 0x0000001fff067899 */ /* 0x000fe20008011405 */
[----:B------:R-:W-:Y:S02]  /*0fa0*/  IADD3.X R7, PT, PT, R3, UR11, RZ, P1, !PT ;  /* 0x0000000b03077c10 */ /* 0x000fe40008ffe4ff */
[----:B------:R-:W-:Y:S01]  /*0fb0*/  IADD3 R2, P2, PT, R6, UR26, RZ ;  /* 0x0000001a06027c10 */ /* 0x000fe2000ff5e0ff */
[----:B------:R-:W-:Y:S02]  /*0fc0*/  ULEA.HI UR6, UR6, UR5, URZ, 0x2 ;  /* 0x0000000506067291 */ /* 0x000fe4000f8f10ff */
[----:B------:R-:W-:Y:S01]  /*0fd0*/  LDGSTS.E.LTC128B.64 [R63+0x5000], desc[UR20][R6.64], P3 ;  /* 0x05000000063f7fae */ /* 0x000fe200099a1614 */
[----:B------:R-:W-:Y:S01]  /*0fe0*/  LOP3.LUT P3, R45, R45, 0x8, RZ, 0xc0, !PT ;  /* 0x000000082d2d7812 */ /* 0x000fe2000786c0ff */
[----:B------:R-:W-:Y:S01]  /*0ff0*/  ULOP3.LUT UR7, UR6, 0xfffc, URZ, 0xc0, !UPT ;  /* 0x0000fffc06077892 */ /* 0x000fe2000f8ec0ff */
[----:B------:R-:W-:Y:S01]  /*1000*/  IADD3.X R3, PT, PT, R7, UR27, RZ, P2, !PT ;  /* 0x0000001b07037c10 */ /* 0x000fe200097fe4ff */
[----:B------:R1:W-:Y:S01]  /*1010*/  LDGSTS.E.LTC128B.64 [R63+0x5080], desc[UR20][R6.64+0x80], P6 ;  /* 0x05080080063f7fae */ /* 0x0003e2000b1a1614 */
[----:B------:R-:W-:Y:S01]  /*1020*/  LOP3.LUT P2, R44, R44, 0x8, RZ, 0xc0, !PT ;  /* 0x000000082c2c7812 */ /* 0x000fe2000784c0ff */
[----:B------:R-:W-:Y:S01]  /*1030*/  UIADD3 UR5, UPT, UPT, UR5, -UR7, URZ ;  /* 0x8000000705057290 */ /* 0x000fe2000fffe0ff */
[----:B------:R-:W-:Y:S01]  /*1040*/  IADD3 R68, P1, PT, R2, UR8, RZ ;  /* 0x0000000802447c10 */ /* 0x000fe2000ff3e0ff */
[----:B------:R-:W-:Y:S01]  /*1050*/  LDGSTS.E.LTC128B.64 [R63+0x5800], desc[UR20][R2.64], P5 ;  /* 0x05800000023f7fae */ /* 0x000fe2000a9a1614 */
[----:B------:R-:W-:Y:S01]  /*1060*/  LOP3.LUT P6, R43, R43, 0x8, RZ, 0xc0, !PT ;  /* 0x000000082b2b7812 */ /* 0x000fe200078cc0ff */
[----:B------:R-:W-:Y:S01]  /*1070*/  ULOP3.LUT UR7, UR5, 0x80, URZ, 0xc0, !UPT ;  /* 0x0000008005077892 */ /* 0x000fe2000f8ec0ff */
[----:B------:R-:W-:Y:S01]  /*1080*/  IADD3.X R69, PT, PT, R3, UR9, RZ, P1, !PT ;  /* 0x0000000903457c10 */ /* 0x000fe20008ffe4ff */
[----:B------:R3:W-:Y:S01]  /*1090*/  LDGSTS.E.LTC128B.64 [R63+0x5880], desc[UR20][R2.64+0x80], P4 ;  /* 0x05880080023f7fae */ /* 0x0007e2000a1a1614 */
[----:B--2---:R-:W-:Y:S01]  /*10a0*/  IADD3 R4, P1, PT, R66, UR24, RZ ;  /* 0x0000001842047c10 */ /* 0x004fe2000ff3e0ff */
[----:B------:R-:W-:Y:S01]  /*10b0*/  ULEA.HI UR7, UR7, UR5, URZ, 0x19 ;  /* 0x0000000507077291 */ /* 0x000fe2000f8fc8ff */
[----:B------:R-:W-:Y:S01]  /*10c0*/  LOP3.LUT P5, R42, R73, 0x8, RZ, 0xc0, !PT ;  /* 0x00000008492a7812 */ /* 0x000fe200078ac0ff */
[----:B------:R-:W0:Y:S01]  /*10d0*/  LDGDEPBAR ;  /* 0x00000000000079af */ /* 0x000e220000000000 */
[----:B------:R-:W-:Y:S01]  /*10e0*/  LOP3.LUT P4, R41, R41, 0x8, RZ, 0xc0, !PT ;  /* 0x0000000829297812 */ /* 0x000fe2000788c0ff */
[----:B------:R-:W-:Y:S01]  /*10f0*/  ULOP3.LUT UR8, UR7, 0xfffe, URZ, 0xc0, !UPT ;  /* 0x0000fffe07087892 */ /* 0x000fe2000f8ec0ff */
[----:B------:R-:W-:Y:S01]  /*1100*/  IADD3.X R5, PT, PT, R67, UR25, RZ, P1, !PT ;  /* 0x0000001943057c10 */ /* 0x000fe20008ffe4ff */
[----:B------:R-:W-:Y:S01]  /*1110*/  LDGSTS.E.LTC128B.64 [R63+0x2000], desc[UR20][R66.64], P3 ;  /* 0x02000000423f7fae */ /* 0x000fe200099a1614 */
[----:B------:R-:W-:Y:S01]  /*1120*/  LOP3.LUT P3, R40, R40, 0x8, RZ, 0xc0, !PT ;  /* 0x0000000828287812 */ /* 0x000fe2000786c0ff */
[----:B------:R-:W-:Y:S01]  /*1130*/  UIADD3 UR8, UPT, UPT, URZ, -UR8, URZ ;  /* 0x80000008ff087290 */ /* 0x000fe2000fffe0ff */
[----:B------:R-:W-:Y:S01]  /*1140*/  LOP3.LUT P1, R38, R72, 0x8, RZ, 0xc0, !PT ;  /* 0x0000000848267812 */ /* 0x000fe2000782c0ff */
[----:B------:R-:W-:Y:S01]  /*1150*/  LDGSTS.E.LTC128B.64 [R63+0x2080], desc[UR20][R66.64+0x80], P2 ;  /* 0x02080080423f7fae */ /* 0x000fe200091a1614 */
[----:B------:R-:W-:Y:S01]  /*1160*/  LOP3.LUT P2, R39, R39, 0x8, RZ, 0xc0, !PT ;  /* 0x0000000827277812 */ /* 0x000fe2000784c0ff */
[----:B------:R-:W-:-:S02]  /*1170*/  UPRMT UR7, UR7, 0x8880, URZ ;  /* 0x0000888007077896 */ /* 0x000fc400080000ff */
[----:B------:R-:W-:Y:S01]  /*1180*/  LDGSTS.E.LTC128B.64 [R63+0x2800], desc[UR20][R4.64], P6 ;  /* 0x02800000043f7fae */ /* 0x000fe2000b1a1614 */
[----:B------:R-:W-:Y:S01]  /*1190*/  UPRMT UR8, UR8, 0x7710, URZ ;  /* 0x0000771008087896 */ /* 0x000fe200080000ff */
[----:B-1----:R-:W-:Y:S02]  /*11a0*/  IADD3 R6, P0, PT, R68, UR26, RZ ;  /* 0x0000001a44067c10 */ /* 0x002fe4000ff1e0ff */
[----:B------:R1:W-:Y:S01]  /*11b0*/  LDGSTS.E.LTC128B.64 [R63+0x2880], desc[UR20][R4.64+0x80], P5 ;  /* 0x02880080043f7fae */ /* 0x0003e2000a9a1614 */
[----:B------:R-:W-:Y:S01]  /*11c0*/  USHF.R.S32.HI UR7, URZ, 0x1, UR7 ;  /* 0x00000001ff077899 */ /* 0x000fe20008011407 */
[----:B------:R-:W-:Y:S02]  /*11d0*/  IADD3.X R7, PT, PT, R69, UR27, RZ, P0, !PT ;  /* 0x0000001b45077c10 */ /* 0x000fe400087fe4ff */
[----:B------:R-:W-:Y:S01]  /*11e0*/  LDGSTS.E.LTC128B.64 [R63+0x6000], desc[UR20][R68.64], P4 ;  /* 0x06000000443f7fae */ /* 0x000fe2000a1a1614 */
[----:B------:R-:W-:Y:S01]  /*11f0*/  USHF.R.S32.HI UR27, URZ, 0x2, UR6 ;  /* 0x00000002ff1b7899 */ /* 0x000fe20008011406 */
[----:B------:R-:W-:Y:S01]  /*1200*/  ISETP.NE.AND P0, PT, RZ, UR35, PT ;  /* 0x00000023ff007c0c */ /* 0x000fe2000bf05270 */
[----:B------:R-:W-:Y:S01]  /*1210*/  UIADD3 UR8, UPT, UPT, UR5, UR8, URZ ;  /* 0x0000000805087290 */ /* 0x000fe2000fffe0ff */
[----:B------:R-:W-:Y:S01]  /*1220*/  LDGSTS.E.LTC128B.64 [R63+0x6080], desc[UR20][R68.64+0x80], P3 ;  /* 0x06080080443f7fae */ /* 0x000fe200099a1614 */
[----:B---3--:R-:W-:Y:S01]  /*1230*/  LOP3.LUT R3, R62, 0x1f, RZ, 0xc0, !PT ;  /* 0x0000001f3e037812 */ /* 0x008fe200078ec0ff */
[----:B------:R-:W-:Y:S01]  /*1240*/  UPRMT UR26, UR7, 0x9910, URZ ;  /* 0x00009910071a7896 */ /* 0x000fe200080000ff */
[----:B------:R-:W-:Y:S01]  /*1250*/  SEL R73, R73, RZ, P0 ;  /* 0x000000ff49497207 */ /* 0x000fe20000000000 */
[----:B------:R-:W-:Y:S01]  /*1260*/  LDGSTS.E.LTC128B.64 [R63+0x6800], desc[UR20][R6.64], P2 ;  /* 0x06800000063f7fae */ /* 0x000fe200091a1614 */
[----:B------:R-:W-:Y:S01]  /*1270*/  SHF.R.U32.HI R3, RZ, 0x3, R3 ;  /* 0x00000003ff037819 */ /* 0x000fe20000011603 */
[----:B------:R-:W-:Y:S01]  /*1280*/  UPRMT UR37, UR8, 0x8880, URZ ;  /* 0x0000888008257896 */ /* 0x000fe200080000ff */
[----:B------:R-:W-:Y:S01]  /*1290*/  SEL R72, R72, RZ, P0 ;  /* 0x000000ff48487207 */ /* 0x000fe20000000000 */
[----:B------:R2:W-:Y:S01]  /*12a0*/  LDGSTS.E.LTC128B.64 [R63+0x6880], desc[UR20][R6.64+0x80], P1 ;  /* 0x06880080063f7fae */ /* 0x0005e200089a1614 */
[----:B------:R-:W-:Y:S01]  /*12b0*/  LOP3.LUT R0, R3, 0x7, R62, 0x78, !PT ;  /* 0x0000000703007812 */ /* 0x000fe200078e783e */
[----:B------:R-:W-:-:S02]  /*12c0*/  ULOP3.LUT UR32, UR8, 0xffff, URZ, 0xc0, !UPT ;  /* 0x0000ffff08207892 */ /* 0x000fc4000f8ec0ff */
[----:B------:R-:W0:Y:S01]  /*12d0*/  LDGDEPBAR ;  /* 0x00000000000079af */ /* 0x000e220000000000 */
[----:B------:R-:W-:Y:S01]  /*12e0*/  USHF.L.U32 UR5, UR27, 0xc, URZ ;  /* 0x0000000c1b057899 */ /* 0x000fe200080006ff */
[----:B------:R-:W-:Y:S01]  /*12f0*/  IMAD R0, R3, 0x10, R0 ;  /* 0x0000001003007824 */ /* 0x000fe200078e0200 */
[----:B------:R-:W-:Y:S02]  /*1300*/  UPRMT UR32, UR32, 0x8880, URZ ;  /* 0x0000888020207896 */ /* 0x000fe400080000ff */
[----:B------:R-:W-:Y:S01]  /*1310*/  ULEA UR36, UR26, UR5, 0x7 ;  /* 0x000000051a247291 */ /* 0x000fe2000f8e38ff */
[----:B-1----:R-:W-:Y:S02]  /*1320*/  CS2R R4, SRZ ;  /* 0x0000000000047805 */ /* 0x002fe4000001ff00 */
[----:B------:R-:W-:Y:S01]  /*1330*/  LEA R0, R0, UR4, 0x4 ;  /* 0x0000000400007c11 */ /* 0x000fe2000f8e20ff */
[----:B------:R-:W-:Y:S01]  /*1340*/  ULEA UR37, UR37, UR5, 0x7 ;  /* 0x0000000525257291 */ /* 0x000fe2000f8e38ff */
[----:B--2---:R-:W-:Y:S01]  /*1350*/  CS2R R6, SRZ ;  /* 0x0000000000067805 */ /* 0x004fe2000001ff00 */
[----:B------:R-:W-:-:S04]  /*1360*/  DEPBAR.LE SB0, 0x2 ;  /* 0x000080800000791a */ /* 0x000fc80000000000 */
[----:B------:R-:W-:Y:S06]  /*1370*/  BAR.SYNC.DEFER_BLOCKING 0x0 ;  /* 0x0000000000007b1d */ /* 0x000fec0000010000 */
[----:B------:R-:W-:Y:S05]  /*1380*/  BRA.U !UP0, `(.L_x_256) ;  /* 0x0000000508c87547 */ /* 0x000fea000b800000 */
[----:B------:R1:W2:Y:S01]  /*1390*/  LDS.128 R24, [R0+UR36+0x4000] ;  /* 0x0040002400187984 */ /* 0x0002a20008000c00 */
[----:B------:R-:W3:Y:S01]  /*13a0*/  LDC.64 R36, c[0x0][0x3b0] ;  /* 0x0000ec00ff247b82 */ /* 0x000ee20000000a00 */
[----:B------:R-:W-:Y:S01]  /*13b0*/  IMAD.MOV.U32 R71, RZ, RZ, R72 ;  /* 0x000000ffff477224 */ /* 0x000fe200078e0048 */
[----:B------:R-:W-:Y:S01]  /*13c0*/  MOV R70, R73 ;  /* 0x0000004900467202 */ /* 0x000fe20000000f00 */
[----:B------:R1:W1:Y:S01]  /*13d0*/  LDS.128 R20, [R0+UR37] ;  /* 0x0000002500147984 */ /* 0x0002620008000c00 */
[----:B------:R-:W-:Y:S01]  /*13e0*/  CS2R R14, SRZ ;  /* 0x00000000000e7805 */ /* 0x000fe2000001ff00 */
[----:B------:R-:W1:Y:S03]  /*13f0*/  LDCU.64 UR8, c[0x0][0x3a8] ;  /* 0x00007500ff0877ac */ /* 0x000e660008000a00 */
[----:B------:R-:W1:Y:S01]  /*1400*/  LDC.64 R2, c[0x0][0x3d0] ;  /* 0x0000f400ff027b82 */ /* 0x000e620000000a00 */
[----:B------:R-:W1:Y:S01]  /*1410*/  LDCU.64 UR6, c[0x0][0x3c8] ;  /* 0x00007900ff0677ac */ /* 0x000e620008000a00 */
[----:B------:R-:W-:Y:S01]  /*1420*/  UMOV UR24, 0x3000 ;  /* 0x0000300000187882 */ /* 0x000fe20000000000 */
[----:B------:R-:W-:Y:S01]  /*1430*/  UMOV UR15, 0x3 ;  /* 0x00000003000f7882 */ /* 0x000fe20000000000 */
[----:B------:R-:W-:Y:S01]  /*1440*/  UMOV UR13, URZ ;  /* 0x000000ff000d7c82 */ /* 0x000fe20008000000 */
[----:B------:R-:W-:Y:S01]  /*1450*/  UMOV UR23, UR35 ;  /* 0x0000002300177c82 */ /* 0x000fe20008000000 */
[----:B------:R-:W-:Y:S01]  /*1460*/  UMOV UR22, 0x3000 ;  /* 0x0000300000167882 */ /* 0x000fe20000000000 */
[----:B------:R-:W-:Y:S01]  /*1470*/  UMOV UR5, UR36 ;  /* 0x0000002400057c82 */ /* 0x000fe20008000000 */
[----:B------:R-:W-:Y:S01]  /*1480*/  UMOV UR4, UR37 ;  /* 0x0000002500047c82 */ /* 0x000fe20008000000 */
[----:B------:R-:W-:-:S05]  /*1490*/  UMOV UR10, 0xffffd000 ;  /* 0xffffd000000a7882 */ /* 0x000fca0000000000 */
.L_x_257:
[C---:B-12--5:R-:W5:Y:S01]  /*14a0*/  DMMA.8x8x4 R4, R20.reuse, R24, R4 ;  /* 0x000000181404723f */ /* 0x066f620000000004 */
[----:B------:R-:W-:Y:S01]  /*14b0*/  LDS.128 R28, [R0+UR4+0x400] ;  /* 0x00040004001c7984 */ /* 0x000fe20008000c00 */
[----:B------:R-:W-:Y:S02]  /*14c0*/  UIADD3 UR13, UPT, UPT, UR13, 0x1, URZ ;  /* 0x000000010d0d7890 */ /* 0x000fe4000fffe0ff */
[----:B------:R-:W-:Y:S01]  /*14d0*/  IADD3 R68, P1, P0, R68, UR6, R2 ;  /* 0x0000000644447c10 */ /* 0x000fe2000f83e002 */
[----:B------:R-:W-:Y:S01]  /*14e0*/  VIADD R77, R63, UR22 ;  /* 0x000000163f4d7c36 */ /* 0x000fe20008000000 */
[----:B---3--:R-:W-:Y:S01]  /*14f0*/  IADD3 R66, P3, P2, R66, UR8, R36 ;  /* 0x0000000842427c10 */ /* 0x008fe2000fa7e024 */
[----:B------:R-:W-:Y:S01]  /*1500*/  VIADD R65, R0, UR4 ;  /* 0x0000000400417c36 */ /* 0x000fe20008000000 */
[----:B------:R-:W-:Y:S01]  /*1510*/  IADD3.X R69, PT, PT, R69, UR7, R3, P1, P0 ;  /* 0x0000000745457c10 */ /* 0x000fe20008fe0403 */
[----:B------:R-:W1:Y:S01]  /*1520*/  LDS.128 R32, [R0+UR5+0x4400] ;  /* 0x0044000500207984 */ /* 0x000e620008000c00 */
[----:B------:R-:W-:Y:S01]  /*1530*/  VIADD R75, R63, UR24 ;  /* 0x000000183f4b7c36 */ /* 0x000fe20008000000 */
[----:B------:R-:W-:Y:S01]  /*1540*/  LOP3.LUT P1, RZ, R70, 0x1, RZ, 0xc0, !PT ;  /* 0x0000000146ff7812 */ /* 0x000fe2000782c0ff */
[----:B------:R-:W-:Y:S01]  /*1550*/  VIADD R64, R0, UR5 ;  /* 0x0000000500407c36 */ /* 0x000fe20008000000 */
[----:B------:R-:W-:Y:S01]  /*1560*/  LOP3.LUT P0, RZ, R71, 0x1, RZ, 0xc0, !PT ;  /* 0x0000000147ff7812 */ /* 0x000fe2000780c0ff */
[----:B------:R-:W-:Y:S01]  /*1570*/  UISETP.NE.AND UP0, UPT, UR13, 0x4, UPT ;  /* 0x000000040d00788c */ /* 0x000fe2000bf05270 */
[----:B------:R-:W-:Y:S01]  /*1580*/  IADD3.X R67, PT, PT, R67, UR9, R37, P3, P2 ;  /* 0x0000000943437c10 */ /* 0x000fe20009fe4425 */
[-C--:B------:R-:W5:Y:S01]  /*1590*/  DMMA.8x8x4 R8, R20, R26.reuse, R8 ;  /* 0x0000001a1408723f */ /* 0x080f620000000008 */
[----:B------:R-:W-:Y:S02]  /*15a0*/  UIADD3 UR11, UPT, UPT, UR23, -0x1, URZ ;  /* 0xffffffff170b7890 */ /* 0x000fe4000fffe0ff */
[----:B------:R-:W-:Y:S01]  /*15b0*/  USEL UR12, UR10, 0x1000, !UP0 ;  /* 0x000010000a0c7887 */ /* 0x000fe2000c000000 */
[--C-:B------:R-:W-:Y:S01]  /*15c0*/  SHF.R.U32.HI R76, RZ, 0x1, R70.reuse ;  /* 0x00000001ff4c7819 */ /* 0x100fe20000011646 */
[----:B------:R-:W-:Y:S01]  /*15d0*/  USEL UR13, UR13, URZ, UP0 ;  /* 0x000000ff0d0d7287 */ /* 0x000fe20008000000 */
[--C-:B------:R-:W-:Y:S01]  /*15e0*/  SHF.R.U32.HI R74, RZ, 0x1, R71.reuse ;  /* 0x00000001ff4a7819 */ /* 0x100fe20000011647 */
[----:B------:R-:W-:Y:S01]  /*15f0*/  UISETP.GT.AND UP0, UPT, UR23, -0x2, UPT ;  /* 0xfffffffe1700788c */ /* 0x000fe2000bf04270 */
[----:B------:R-:W-:Y:S01]  /*1600*/  @!PT LDS RZ, [RZ] ;  /* 0x00000000fffff984 */ /* 0x000fe20000000800 */
[----:B------:R-:W-:Y:S01]  /*1610*/  @!PT LDS RZ, [RZ] ;  /* 0x00000000fffff984 */ /* 0x000fe20000000800 */
[----:B------:R-:W-:Y:S01]  /*1620*/  @!PT LDS RZ, [RZ] ;  /* 0x00000000fffff984 */ /* 0x000fe20000000800 */
[----:B------:R2:W-:Y:S01]  /*1630*/  @P1 LDGSTS.E.LTC128B.64 [R77], desc[UR20][R66.64] ;  /* 0x00000000424d1fae */ /* 0x0005e2000b9a1614 */
[----:B------:R-:W-:Y:S01]  /*1640*/  LOP3.LUT P3, RZ, R76, 0x1, RZ, 0xc0, !PT ;  /* 0x000000014cff7812 */ /* 0x000fe2000786c0ff */
[----:B------:R-:W-:Y:S01]  /*1650*/  UIADD3 UR15, UPT, UPT, UR15, 0x1, URZ ;  /* 0x000000010f0f7890 */ /* 0x000fe2000fffe0ff */
[----:B------:R-:W-:Y:S01]  /*1660*/  LOP3.LUT P2, RZ, R74, 0x1, RZ, 0xc0, !PT ;  /* 0x000000014aff7812 */ /* 0x000fe2000784c0ff */
[----:B------:R-:W-:Y:S01]  /*1670*/  UMOV UR23, UR11 ;  /* 0x0000000b00177c82 */ /* 0x000fe20008000000 */
[----:B------:R-:W-:Y:S01]  /*1680*/  IADD3 R86, P1, PT, R66, UR8, RZ ;  /* 0x0000000842567c10 */ /* 0x000fe2000ff3e0ff */
[----:B------:R2:W-:Y:S01]  /*1690*/  @P0 LDGSTS.E.LTC128B.64 [R75+0x4000], desc[UR20][R68.64] ;  /* 0x04000000444b0fae */ /* 0x0005e2000b9a1614 */
[----:B------:R-:W-:Y:S01]  /*16a0*/  IADD3 R84, P0, PT, R68, UR6, RZ ;  /* 0x0000000644547c10 */ /* 0x000fe2000ff1e0ff */
[C---:B------:R-:W5:Y:S01]  /*16b0*/  DMMA.8x8x4 R12, R22.reuse, R26, R12 ;  /* 0x0000001a160c723f */ /* 0x040f62000000000c */
[----:B------:R-:W-:Y:S03]  /*16c0*/  UISETP.NE.AND UP1, UPT, UR15, 0x4, UPT ;  /* 0x000000040f00788c */ /* 0x000fe6000bf25270 */
[----:B------:R-:W-:Y:S01]  /*16d0*/  IADD3.X R87, PT, PT, R67, UR9, RZ, P1, !PT ;  /* 0x0000000943577c10 */ /* 0x000fe20008ffe4ff */
[----:B------:R-:W-:Y:S01]  /*16e0*/  USEL UR14, UR10, 0x1000, !UP1 ;  /* 0x000010000a0e7887 */ /* 0x000fe2000c800000 */
[----:B------:R-:W-:Y:S01]  /*16f0*/  IADD3.X R85, PT, PT, R69, UR7, RZ, P0, !PT ;  /* 0x0000000745557c10 */ /* 0x000fe200087fe4ff */
[----:B------:R-:W-:Y:S01]  /*1700*/  USEL UR15, UR15, URZ, UP1 ;  /* 0x000000ff0f0f7287 */ /* 0x000fe20008800000 */
[--C-:B------:R-:W-:Y:S01]  /*1710*/  SHF.R.U32.HI R74, RZ, 0x2, R70.reuse ;  /* 0x00000002ff4a7819 */ /* 0x100fe20000011646 */
[----:B------:R-:W-:Y:S01]  /*1720*/  UIADD3 UR22, UPT, UPT, UR14, UR22, URZ ;  /* 0x000000160e167290 */ /* 0x000fe2000fffe0ff */
[----:B------:R-:W-:Y:S01]  /*1730*/  SHF.R.U32.HI R82, RZ, 0x2, R71 ;  /* 0x00000002ff527819 */ /* 0x000fe20000011647 */
[----:B------:R-:W-:Y:S01]  /*1740*/  UIADD3 UR24, UPT, UPT, UR14, UR24, URZ ;  /* 0x000000180e187290 */ /* 0x000fe2000fffe0ff */
[----:B------:R-:W-:Y:S04]  /*1750*/  SHF.R.U32.HI R76, RZ, 0x3, R70 ;  /* 0x00000003ff4c7819 */ /* 0x000fe80000011646 */
[----:B------:R3:W5:Y:S02]  /*1760*/  DMMA.8x8x4 R16, R22, R24, R16 ;  /* 0x000000181610723f */ /* 0x0007640000000010 */
[----:B---3--:R-:W-:Y:S01]  /*1770*/  LDS.128 R20, [R0+UR4+0x800] ;  /* 0x0008000400147984 */ /* 0x008fe20008000c00 */
[----:B------:R-:W-:Y:S07]  /*1780*/  LOP3.LUT P1, RZ, R76, 0x1, RZ, 0xc0, !PT ;  /* 0x000000014cff7812 */ /* 0x000fee000782c0ff */
[----:B--2---:R-:W2:-:S06]  /*1790*/  LDS.128 R24, [R0+UR5+0x4800] ;  /* 0x0048000500187984 */ /* 0x004e8c0008000c00 */
[C---:B-1---5:R-:W5:Y:S02]  /*17a0*/  DMMA.8x8x4 R4, R28.reuse, R32, R4 ;  /* 0x000000201c04723f */ /* 0x062f640000000004 */
[----:B------:R-:W-:Y:S01]  /*17b0*/  @!PT LDS RZ, [RZ] ;  /* 0x00000000fffff984 */ /* 0x000fe20000000800 */
[----:B------:R-:W-:Y:S01]  /*17c0*/  @!PT LDS RZ, [RZ] ;  /* 0x00000000fffff984 */ /* 0x000fe20000000800 */
[----:B------:R-:W-:Y:S01]  /*17d0*/  @!PT LDS RZ, [RZ] ;  /* 0x00000000fffff984 */ /* 0x000fe20000000800 */
[----:B------:R1:W-:Y:S02]  /*17e0*/  @P3 LDGSTS.E.LTC128B.64 [R77+0x80], desc[UR20][R66.64+0x80] ;  /* 0x00080080424d3fae */ /* 0x0003e4000b9a1614 */
[----:B------:R-:W-:Y:S02]  /*17f0*/  LOP3.LUT P3, RZ, R74, 0x1, RZ, 0xc0, !PT ;  /* 0x000000014aff7812 */ /* 0x000fe4000786c0ff */
[----:B------:R-:W-:Y:S02]  /*1800*/  SHF.R.U32.HI R74, RZ, 0x3, R71 ;  /* 0x00000003ff4a7819 */ /* 0x000fe40000011647 */
[----:B------:R1:W-:Y:S01]  /*1810*/  @P2 LDGSTS.E.LTC128B.64 [R75+0x4080], desc[UR20][R68.64+0x80] ;  /* 0x04080080444b2fae */ /* 0x0003e2000b9a1614 */
[----:B------:R-:W-:Y:S02]  /*1820*/  LOP3.LUT P2, RZ, R82, 0x1, RZ, 0xc0, !PT ;  /* 0x0000000152ff7812 */ /* 0x000fe4000784c0ff */
[----:B------:R-:W-:Y:S05]  /*1830*/  LOP3.LUT P0, RZ, R74, 0x1, RZ, 0xc0, !PT ;  /* 0x000000014aff7812 */ /* 0x000fea000780c0ff */
[-C--:B------:R-:W5:Y:S11]  /*1840*/  DMMA.8x8x4 R8, R28, R34.reuse, R8 ;  /* 0x000000221c08723f */ /* 0x080f760000000008 */
[----:B------:R-:W-:Y:S05]  /*1850*/  @!UPT UIADD3 URZ, UPT, UPT, URZ, URZ, URZ ;  /* 0x000000fffffff290 */ /* 0x000fea000fffe0ff */
[C---:B------:R-:W5:Y:S11]  /*1860*/  DMMA.8x8x4 R12, R30.reuse, R34, R12 ;  /* 0x000000221e0c723f */ /* 0x040f76000000000c */
[----:B------:R-:W-:Y:S05]  /*1870*/  @!UPT UIADD3 URZ, UPT, UPT, URZ, URZ, URZ ;  /* 0x000000fffffff290 */ /* 0x000fea000fffe0ff */
[----:B-1----:R1:W5:Y:S02]  /*1880*/  DMMA.8x8x4 R16, R30, R32, R16 ;  /* 0x000000201e10723f */ /* 0x0023640000000010 */
[----:B-1----:R-:W-:Y:S01]  /*1890*/  LDS.128 R28, [R0+UR4+0xc00] ;  /* 0x000c0004001c7984 */ /* 0x002fe20008000c00 */
[----:B------:R-:W-:Y:S07]  /*18a0*/  UIADD3 UR4, UPT, UPT, UR12, UR4, URZ ;  /* 0x000000040c047290 */ /* 0x000fee000fffe0ff */
[----:B------:R-:W1:Y:S01]  /*18b0*/  LDS.128 R32, [R0+UR5+0x4c00] ;  /* 0x004c000500207984 */ /* 0x000e620008000c00 */
[----:B------:R-:W-:-:S05]  /*18c0*/  UIADD3 UR5, UPT, UPT, UR12, UR5, URZ ;  /* 0x000000050c057290 */ /* 0x000fca000fffe0ff */
[C---:B--2--5:R-:W5:Y:S02]  /*18d0*/  DMMA.8x8x4 R4, R20.reuse, R24, R4 ;  /* 0x000000181404723f */ /* 0x064f640000000004 */
[----:B------:R-:W-:Y:S01]  /*18e0*/  @!PT LDS RZ, [RZ] ;  /* 0x00000000fffff984 */ /* 0x000fe20000000800 */
[----:B------:R-:W-:Y:S01]  /*18f0*/  @!PT LDS RZ, [RZ] ;  /* 0x00000000fffff984 */ /* 0x000fe20000000800 */
[----:B------:R-:W-:Y:S01]  /*1900*/  @!PT LDS RZ, [RZ] ;  /* 0x00000000fffff984 */ /* 0x000fe20000000800 */
[----:B------:R2:W-:Y:S06]  /*1910*/  @P3 LDGSTS.E.LTC128B.64 [R77+0x800], desc[UR20][R86.64] ;  /* 0x00800000564d3fae */ /* 0x0005ec000b9a1614 */
[----:B------:R2:W-:Y:S08]  /*1920*/  @P2 LDGSTS.E.LTC128B.64 [R75+0x4800], desc[UR20][R84.64] ;  /* 0x04800000544b2fae */ /* 0x0005f0000b9a1614 */
[-C--:B------:R-:W5:Y:S01]  /*1930*/  DMMA.8x8x4 R8, R20, R26.reuse, R8 ;  /* 0x0000001a1408723f */ /* 0x080f620000000008 */
[----:B------:R2:W-:Y:S06]  /*1940*/  @P1 LDGSTS.E.LTC128B.64 [R77+0x880], desc[UR20][R86.64+0x80] ;  /* 0x00880080564d1fae */ /* 0x0005ec000b9a1614 */
[----:B------:R2:W-:Y:S01]  /*1950*/  @P0 LDGSTS.E.LTC128B.64 [R75+0x4880], desc[UR20][R84.64+0x80] ;  /* 0x04880080544b0fae */ /* 0x0005e2000b9a1614 */
[----:B------:R-:W-:Y:S04]  /*1960*/  ISETP.NE.AND P0, PT, RZ, UR11, PT ;  /* 0x0000000bff007c0c */ /* 0x000fe8000bf05270 */
[----:B------:R-:W-:Y:S01]  /*1970*/  SEL R70, R70, RZ, P0 ;  /* 0x000000ff46467207 */ /* 0x000fe20000000000 */
[----:B------:R-:W0:Y:S01]  /*1980*/  LDGDEPBAR ;  /* 0x00000000000079af */ /* 0x000e220000000000 */
[----:B------:R-:W-:Y:S02]  /*1990*/  SEL R71, R71, RZ, P0 ;  /* 0x000000ff47477207 */ /* 0x000fe40000000000 */
[C---:B------:R-:W5:Y:S11]  /*19a0*/  DMMA.8x8x4 R12, R22.reuse, R26, R12 ;  /* 0x0000001a160c723f */ /* 0x040f76000000000c */
[----:B------:R-:W-:Y:S05]  /*19b0*/  @!UPT UIADD3 URZ, UPT, UPT, URZ, URZ, URZ ;  /* 0x000000fffffff290 */ /* 0x000fea000fffe0ff */
[----:B------:R3:W5:Y:S01]  /*19c0*/  DMMA.8x8x4 R16, R22, R24, R16 ;  /* 0x000000181610723f */ /* 0x0007620000000010 */
[----:B------:R-:W-:Y:S11]  /*19d0*/  DEPBAR.LE SB0, 0x2 ;  /* 0x000080800000791a */ /* 0x000ff60000000000 */
[----:B------:R-:W-:-:S04]  /*19e0*/  @!UPT UIADD3 URZ, UPT, UPT, URZ, URZ, URZ ;  /* 0x000000fffffff290 */ /* 0x000fc8000fffe0ff */
[C---:B-1---5:R2:W5:Y:S01]  /*19f0*/  DMMA.8x8x4 R4, R28.reuse, R32, R4 ;  /* 0x000000201c04723f */ /* 0x0625620000000004 */
[----:B------:R-:W-:Y:S11]  /*1a00*/  BAR.SYNC.DEFER_BLOCKING 0x0 ;  /* 0x0000000000007b1d */ /* 0x000ff60000010000 */
[----:B------:R-:W-:Y:S04]  /*1a10*/  @!UPT UIADD3 URZ, UPT, UPT, URZ, URZ, URZ ;  /* 0x000000fffffff290 */ /* 0x000fe8000fffe0ff */
[-C--:B------:R2:W5:Y:S01]  /*1a20*/  DMMA.8x8x4 R8, R28, R34.reuse, R8 ;  /* 0x000000221c08723f */ /* 0x0805620000000008 */
[----:B---3--:R2:W1:Y:S11]  /*1a30*/  LDS.128 R20, [R65+UR12] ;  /* 0x0000000c41147984 */ /* 0x0084760008000c00 */
[----:B------:R-:W-:Y:S04]  /*1a40*/  @!UPT UIADD3 URZ, UPT, UPT, URZ, URZ, URZ ;  /* 0x000000fffffff290 */ /* 0x000fe8000fffe0ff */
[C---:B------:R2:W5:Y:S01]  /*1a50*/  DMMA.8x8x4 R12, R30.reuse, R34, R12 ;  /* 0x000000221e0c723f */ /* 0x040562000000000c */
[----:B------:R2:W1:Y:S11]  /*1a60*/  LDS.128 R24, [R64+UR12+0x4000] ;  /* 0x0040000c40187984 */ /* 0x0004760008000c00 */
[----:B------:R-:W-:Y:S04]  /*1a70*/  @!UPT UIADD3 URZ, UPT, UPT, URZ, URZ, URZ ;  /* 0x000000fffffff290 */ /* 0x000fe8000fffe0ff */
[----:B------:R2:W5:Y:S01]  /*1a80*/  DMMA.8x8x4 R16, R30, R32, R16 ;  /* 0x000000201e10723f */ /* 0x0005620000000010 */
[----:B------:R-:W-:Y:S03]  /*1a90*/  @!UPT UIADD3 URZ, UPT, UPT, URZ, URZ, URZ ;  /* 0x000000fffffff290 */ /* 0x000fe6000fffe0ff */
[----:B------:R-:W-:Y:S11]  /*1aa0*/  BRA.U UP0, `(.L_x_257) ;  /* 0xfffffff9007c7547 */ /* 0x000ff6000b83ffff */
.L_x_256:
[----:B------:R-:W0:Y:S01]  /*1ab0*/  LDGDEPBAR ;  /* 0x00000000000079af */ /* 0x000e220000000000 */
[--C-:B------:R-:W-:Y:S01]  /*1ac0*/  SHF.R.U32.HI R3, RZ, 0x4, R62.reuse ;  /* 0x00000004ff037819 */ /* 0x100fe2000001163e */
[----:B------:R-:W3:Y:S01]  /*1ad0*/  LDCU.64 UR6, c[0x0][0x3e0] ;  /* 0x00007c00ff0677ac */ /* 0x000ee20008000a00 */
[----:B-1----:R-:W-:Y:S01]  /*1ae0*/  SHF.R.U32.HI R22, RZ, 0x5, R62 ;  /* 0x00000005ff167819 */ /* 0x002fe2000001163e */
[----:B------:R-:W0:Y:S01]  /*1af0*/  LDGDEPBAR ;  /* 0x00000000000079af */ /* 0x000e220000000000 */
[----:B------:R-:W-:Y:S01]  /*1b00*/  LOP3.LUT R3, R3, 0x1, RZ, 0xc0, !PT ;  /* 0x0000000103037812 */ /* 0x000fe200078ec0ff */
[----:B------:R-:W1:Y:S01]  /*1b10*/  LDCU.64 UR4, c[0x0][0x4e8] ;  /* 0x00009d00ff0477ac */ /* 0x000e620008000a00 */
[----:B------:R-:W-:Y:S02]  /*1b20*/  LOP3.LUT R2, R62, 0xf, RZ, 0xc0, !PT ;  /* 0x0000000f3e027812 */ /* 0x000fe400078ec0ff */
[----:B------:R-:W-:Y:S01]  /*1b30*/  ISETP.NE.U32.AND P4, PT, R61, RZ, PT ;  /* 0x000000ff3d00720c */ /* 0x000fe20003f85070 */
[----:B------:R-:W-:Y:S01]  /*1b40*/  IMAD R3, R22, 0x2, R3 ;  /* 0x0000000216037824 */ /* 0x000fe200078e0203 */
[----:B------:R-:W4:Y:S01]  /*1b50*/  LDCU.64 UR22, c[0x0][0x400] ;  /* 0x00008000ff1677ac */ /* 0x000f220008000a00 */
[----:B------:R-:W-:Y:S01]  /*1b60*/  VIADD R24, R2, UR19 ;  /* 0x0000001302187c36 */ /* 0x000fe20008000000 */
[----:B------:R-:W-:Y:S01]  /*1b70*/  ISETP.NE.U32.AND P6, PT, R60, RZ, PT ;  /* 0x000000ff3c00720c */ /* 0x000fe20003fc5070 */
[----:B------:R-:W-:Y:S01]  /*1b80*/  VIADD R20, R3, UR34 ;  /* 0x0000002203147c36 */ /* 0x000fe20008000000 */
[----:B------:R-:W4:Y:S01]  /*1b90*/  LDCU.64 UR24, c[0x0][0x3e8] ;  /* 0x00007d00ff1877ac */ /* 0x000f220008000a00 */
[----:B--2---:R-:W-:Y:S01]  /*1ba0*/  VIADD R28, R2, UR18 ;  /* 0x00000012021c7c36 */ /* 0x004fe20008000000 */
[----:B------:R-:W-:-:S02]  /*1bb0*/  SHF.R.S32.HI R25, RZ, 0x1f, R24 ;  /* 0x0000001fff197819 */ /* 0x000fc40000011418 */
[----:B------:R-:W-:Y:S01]  /*1bc0*/  SHF.R.S32.HI R3, RZ, 0x1f, R20 ;  /* 0x0000001fff037819 */ /* 0x000fe20000011414 */
[----:B------:R-:W2:Y:S01]  /*1bd0*/  LDCU.64 UR12, c[0x0][0x4e0] ;  /* 0x00009c00ff0c77ac */ /* 0x000ea20008000a00 */
[----:B------:R-:W-:Y:S01]  /*1be0*/  SHF.R.S32.HI R29, RZ, 0x1f, R28 ;  /* 0x0000001fff1d7819 */ /* 0x000fe2000001141c */
[----:B---3--:R-:W-:Y:S01]  /*1bf0*/  IMAD.WIDE.U32 R24, R20, UR6, R24 ;  /* 0x0000000614187c25 */ /* 0x008fe2000f8e0018 */
[----:B------:R-:W-:Y:S01]  /*1c00*/  ISETP.NE.U32.AND P2, PT, R59, RZ, PT ;  /* 0x000000ff3b00720c */ /* 0x000fe20003f45070 */
[----:B------:R-:W3:Y:S01]  /*1c10*/  LDCU.128 UR8, c[0x0][0x3f0] ;  /* 0x00007e00ff0877ac */ /* 0x000ee20008000c00 */
[----:B------:R-:W-:Y:S01]  /*1c20*/  ISETP.NE.U32.AND P5, PT, R58, RZ, PT ;  /* 0x000000ff3a00720c */ /* 0x000fe20003fa5070 */
[----:B------:R-:W-:Y:S01]  /*1c30*/  IMAD R21, R3, UR6, RZ ;  /* 0x0000000603157c24 */ /* 0x000fe2000f8e02ff */
[----:B-1----:R-:W-:Y:S01]  /*1c40*/  LEA R26, P3, R24, UR4, 0x3 ;  /* 0x00000004181a7c11 */ /* 0x002fe2000f8618ff */
[----:B------:R-:W-:-:S04]  /*1c50*/  DEPBAR.LE SB0, 0x0 ;  /* 0x000080000000791a */ /* 0x000fc80000000000 */
[C---:B------:R-:W-:Y:S01]  /*1c60*/  IMAD R21, R20.reuse, UR7, R21 ;  /* 0x0000000714157c24 */ /* 0x040fe2000f8e0215 */
[----:B------:R-:W-:Y:S01]  /*1c70*/  UIMAD UR34, UR31, UR6, URZ ;  /* 0x000000061f2272a4 */ /* 0x000fe2000f8e02ff */
[----:B----4-:R-:W-:Y:S01]  /*1c80*/  IMAD R3, R3, UR22, RZ ;  /* 0x0000001603037c24 */ /* 0x010fe2000f8e02ff */
[----:B------:R-:W1:Y:S01]  /*1c90*/  LDCU.64 UR14, c[0x0][0x408] ;  /* 0x00008100ff0e77ac */ /* 0x000e620008000a00 */
[----:B------:R-:W-:Y:S01]  /*1ca0*/  IMAD.IADD R21, R25, 0x1, R21 ;  /* 0x0000000119157824 */ /* 0x000fe200078e0215 */
[----:B------:R-:W-:Y:S01]  /*1cb0*/  ISETP.NE.U32.AND P0, PT, R57, RZ, PT ;  /* 0x000000ff3900720c */ /* 0x000fe20003f05070 */
[----:B------:R-:W-:Y:S01]  /*1cc0*/  IMAD.WIDE.U32 R28, R20, UR22, R28 ;  /* 0x00000016141c7c25 */ /* 0x000fe2000f8e001c */
[----:B------:R-:W-:Y:S01]  /*1cd0*/  UIMAD.WIDE.U32 UR38, UR28, UR6, URZ ;  /* 0x000000061c2672a5 */ /* 0x000fe2000f8e00ff */
[----:B------:R-:W-:Y:S01]  /*1ce0*/  BAR.SYNC.DEFER_BLOCKING 0x0 ;  /* 0x0000000000007b1d */ /* 0x000fe20000010000 */
[----:B------:R-:W-:Y:S01]  /*1cf0*/  LEA.HI.X R27, R24, UR5, R21, 0x3, P3 ;  /* 0x00000005181b7c11 */ /* 0x000fe200098f1c15 */
[----:B------:R-:W-:Y:S01]  /*1d00*/  UIMAD UR34, UR28, UR7, UR34 ;  /* 0x000000071c2272a4 */ /* 0x000fe2000f8e0222 */
[----:B------:R-:W-:Y:S01]  /*1d10*/  IMAD R3, R20, UR23, R3 ;  /* 0x0000001714037c24 */ /* 0x000fe2000f8e0203 */
[----:B------:R-:W-:Y:S01]  /*1d20*/  ISETP.NE.U32.AND P1, PT, R56, RZ, PT ;  /* 0x000000ff3800720c */ /* 0x000fe20003f25070 */
[----:B---3--:R-:W-:Y:S01]  /*1d30*/  UIADD3 UR10, UP1, UPT, UR8, -UR10, URZ ;  /* 0x8000000a080a7290 */ /* 0x008fe2000ff3e0ff */
[----:B------:R-:W-:Y:S01]  /*1d40*/  ISETP.NE.U32.AND P3, PT, R55, RZ, PT ;  /* 0x000000ff3700720c */ /* 0x000fe20003f65070 */
[----:B------:R-:W3:Y:S01]  /*1d50*/  LDCU.128 UR4, c[0x0][0x410] ;  /* 0x00008200ff0477ac */ /* 0x000ee20008000c00 */
[----:B------:R-:W-:Y:S01]  /*1d60*/  IMAD.IADD R3, R29, 0x1, R3 ;  /* 0x000000011d037824 */ /* 0x000fe200078e0203 */
[----:B------:R-:W-:-:S02]  /*1d70*/  UIADD3.X UR11, UPT, UPT, UR9, ~UR11, URZ, UP1, !UPT ;  /* 0x8000000b090b7290 */ /* 0x000fc40008ffe4ff */
[----:B------:R-:W-:Y:S02]  /*1d80*/  ULEA UR10, UP1, UR38, UR10, 0x3 ;  /* 0x0000000a260a7291 */ /* 0x000fe4000f8218ff */
[----:B------:R-:W-:Y:S02]  /*1d90*/  UIADD3 UR34, UPT, UPT, UR39, UR34, URZ ;  /* 0x0000002227227290 */ /* 0x000fe4000fffe0ff */
[----:B------:R-:W-:Y:S02]  /*1da0*/  UIMAD.WIDE.U32 UR40, UR28, UR22, URZ ;  /* 0x000000161c2872a5 */ /* 0x000fe4000f8e00ff */
[----:B------:R-:W-:Y:S02]  /*1db0*/  UIMAD UR22, UR31, UR22, URZ ;  /* 0x000000161f1672a4 */ /* 0x000fe4000f8e02ff */
[----:B------:R-:W-:Y:S02]  /*1dc0*/  ULEA.HI.X UR11, UR38, UR11, UR34, 0x3, UP1 ;  /* 0x0000000b260b7291 */ /* 0x000fe400088f1c22 */
[----:B------:R-:W-:Y:S01]  /*1dd0*/  UIMAD UR22, UR28, UR23, UR22 ;  /* 0x000000171c1672a4 */ /* 0x000fe2000f8e0216 */
[----:B------:R-:W-:Y:S01]  /*1de0*/  @!PT LDS RZ, [RZ] ;  /* 0x00000000fffff984 */ /* 0x000fe20000000800 */
[----:B------:R-:W-:Y:S01]  /*1df0*/  @!PT LDS RZ, [RZ] ;  /* 0x00000000fffff984 */ /* 0x000fe20000000800 */
[----:B------:R-:W-:Y:S01]  /*1e00*/  @!PT LDS RZ, [RZ] ;  /* 0x00000000fffff984 */ /* 0x000fe20000000800 */
[----:B------:R-:W-:Y:S01]  /*1e10*/  LDGSTS.E.LTC128B.64 [R63], desc[UR20][R26.64], P4 ;  /* 0x000000001a3f7fae */ /* 0x000fe2000a1a1614 */
[----:B------:R-:W-:Y:S01]  /*1e20*/  IADD3 R20, P4, PT, R26, UR24, RZ ;  /* 0x000000181a147c10 */ /* 0x000fe2000ff9e0ff */
[----:B---3--:R-:W-:-:S02]  /*1e30*/  UIADD3 UR6, UP0, UPT, UR4, -UR6, URZ ;  /* 0x8000000604067290 */ /* 0x008fc4000ff1e0ff */
[----:B------:R-:W-:Y:S01]  /*1e40*/  LDGSTS.E.LTC128B.64 [R63+0x80], desc[UR20][R26.64+0x80], P6 ;  /* 0x000800801a3f7fae */ /* 0x000fe2000b1a1614 */
[----:B------:R-:W-:Y:S01]  /*1e50*/  IADD3.X R21, PT, PT, R27, UR25, RZ, P4, !PT ;  /* 0x000000191b157c10 */ /* 0x000fe2000a7fe4ff */
[----:B------:R-:W-:Y:S01]  /*1e60*/  UIADD3.X UR7, UPT, UPT, UR5, ~UR7, URZ, UP0, !UPT ;  /* 0x8000000705077290 */ /* 0x000fe200087fe4ff */
[----:B--2---:R-:W-:Y:S01]  /*1e70*/  LEA R2, P4, R28, UR12, 0x3 ;  /* 0x0000000c1c027c11 */ /* 0x004fe2000f8818ff */
[----:B------:R-:W-:Y:S01]  /*1e80*/  ULEA UR6, UP0, UR40, UR6, 0x3 ;  /* 0x0000000628067291 */ /* 0x000fe2000f8018ff */
[----:B------:R-:W-:Y:S01]  /*1e90*/  ISETP.NE.U32.AND P6, PT, R54, RZ, PT ;  /* 0x000000ff3600720c */ /* 0x000fe20003fc5070 */
[----:B------:R-:W-:Y:S01]  /*1ea0*/  LDGSTS.E.LTC128B.64 [R63+0x800], desc[UR20][R20.64], P2 ;  /* 0x00800000143f7fae */ /* 0x000fe200091a1614 */
[----:B------:R-:W-:Y:S01]  /*1eb0*/  LEA.HI.X R3, R28, UR13, R3, 0x3, P4 ;  /* 0x0000000d1c037c11 */ /* 0x000fe2000a0f1c03 */
[----:B------:R-:W-:Y:S01]  /*1ec0*/  UIADD3 UR22, UPT, UPT, UR41, UR22, URZ ;  /* 0x0000001629167290 */ /* 0x000fe2000fffe0ff */
[----:B------:R-:W-:Y:S01]  /*1ed0*/  ISETP.NE.U32.AND P2, PT, R53, RZ, PT ;  /* 0x000000ff3500720c */ /* 0x000fe20003f45070 */
[----:B------:R2:W-:Y:S01]  /*1ee0*/  LDGSTS.E.LTC128B.64 [R63+0x880], desc[UR20][R20.64+0x80], P5 ;  /* 0x00880080143f7fae */ /* 0x0005e2000a9a1614 */
[----:B------:R-:W-:Y:S01]  /*1ef0*/  ISETP.NE.U32.AND P4, PT, R52, RZ, PT ;  /* 0x000000ff3400720c */ /* 0x000fe20003f85070 */
[----:B------:R-:W-:Y:S01]  /*1f00*/  ULEA.HI.X UR7, UR40, UR7, UR22, 0x3, UP0 ;  /* 0x0000000728077291 */ /* 0x000fe200080f1c16 */
[----:B------:R-:W-:Y:S01]  /*1f10*/  ISETP.NE.U32.AND P5, PT, R51, RZ, PT ;  /* 0x000000ff3300720c */ /* 0x000fe20003fa5070 */
[----:B------:R-:W-:Y:S01]  /*1f20*/  LDGSTS.E.LTC128B.64 [R63+0x4000], desc[UR20][R2.64], P0 ;  /* 0x04000000023f7fae */ /* 0x000fe200081a1614 */
[----:B-1----:R-:W-:Y:S01]  /*1f30*/  IADD3 R24, P0, PT, R2, UR14, RZ ;  /* 0x0000000e02187c10 */ /* 0x002fe2000ff1e0ff */
[----:B------:R-:W-:-:S02]  /*1f40*/  UISETP.GE.AND UP0, UPT, UR33, 0x10, UPT ;  /* 0x000000102100788c */ /* 0x000fc4000bf06270 */
[----:B------:R1:W-:Y:S01]  /*1f50*/  LDGSTS.E.LTC128B.64 [R63+0x4080], desc[UR20][R2.64+0x80], P1 ;  /* 0x04080080023f7fae */ /* 0x0003e200089a1614 */
[----:B------:R-:W-:Y:S02]  /*1f60*/  IADD3.X R25, PT, PT, R3, UR15, RZ, P0, !PT ;  /* 0x0000000f03197c10 */ /* 0x000fe400087fe4ff */
[----:B------:R-:W-:-:S03]  /*1f70*/  ISETP.NE.U32.AND P0, PT, R50, RZ, PT ;  /* 0x000000ff3200720c */ /* 0x000fc60003f05070 */
[----:B------:R-:W-:Y:S01]  /*1f80*/  LDGSTS.E.LTC128B.64 [R63+0x4800], desc[UR20][R24.64], P3 ;  /* 0x04800000183f7fae */ /* 0x000fe200099a1614 */
[----:B------:R-:W-:-:S03]  /*1f90*/  ISETP.NE.U32.AND P3, PT, R49, RZ, PT ;  /* 0x000000ff3100720c */ /* 0x000fc60003f65070 */
[----:B------:R3:W-:Y:S01]  /*1fa0*/  LDGSTS.E.LTC128B.64 [R63+0x4880], desc[UR20][R24.64+0x80], P6 ;  /* 0x04880080183f7fae */ /* 0x0007e2000b1a1614 */
[----:B------:R-:W-:-:S03]  /*1fb0*/  ISETP.NE.U32.AND P6, PT, R48, RZ, PT ;  /* 0x000000ff3000720c */ /* 0x000fc60003fc5070 */
[----:B------:R-:W0:Y:S01]  /*1fc0*/  LDGDEPBAR ;  /* 0x00000000000079af */ /* 0x000e220000000000 */
[----:B--2---:R-:W-:-:S04]  /*1fd0*/  IADD3 R20, P1, PT, R20, UR10, RZ ;  /* 0x0000000a14147c10 */ /* 0x004fc8000ff3e0ff */
[----:B------:R-:W-:Y:S02]  /*1fe0*/  IADD3.X R21, PT, PT, R21, UR11, RZ, P1, !PT ;  /* 0x0000000b15157c10 */ /* 0x000fe40008ffe4ff */
[----:B------:R-:W-:-:S03]  /*1ff0*/  IADD3 R26, P1, PT, R20, UR24, RZ ;  /* 0x00000018141a7c10 */ /* 0x000fc6000ff3e0ff */
[----:B------:R-:W-:Y:S01]  /*2000*/  LDGSTS.E.LTC128B.64 [R63+0x1000], desc[UR20][R20.64], P2 ;  /* 0x01000000143f7fae */ /* 0x000fe200091a1614 */
[----:B-1----:R-:W-:Y:S02]  /*2010*/  IADD3 R2, P2, PT, R24, UR6, RZ ;  /* 0x0000000618027c10 */ /* 0x002fe4000ff5e0ff */
[----:B------:R-:W-:Y:S01]  /*2020*/  IADD3.X R27, PT, PT, R21, UR25, RZ, P1, !PT ;  /* 0x00000019151b7c10 */ /* 0x000fe20008ffe4ff */
[----:B------:R1:W-:Y:S01]  /*2030*/  LDGSTS.E.LTC128B.64 [R63+0x1080], desc[UR20][R20.64+0x80], P4 ;  /* 0x01080080143f7fae */ /* 0x0003e2000a1a1614 */
[----:B------:R-:W-:Y:S02]  /*2040*/  ISETP.NE.U32.AND P4, PT, R47, RZ, PT ;  /* 0x000000ff2f00720c */ /* 0x000fe40003f85070 */
[----:B------:R-:W-:Y:S01]  /*2050*/  ISETP.NE.U32.AND P1, PT, R46, RZ, PT ;  /* 0x000000ff2e00720c */ /* 0x000fe20003f25070 */
[----:B------:R-:W-:Y:S01]  /*2060*/  LDGSTS.E.LTC128B.64 [R63+0x1800], desc[UR20][R26.64], P5 ;  /* 0x018000001a3f7fae */ /* 0x000fe2000a9a1614 */
[----:B------:R-:W-:Y:S02]  /*2070*/  IADD3.X R3, PT, PT, R25, UR7, RZ, P2, !PT ;  /* 0x0000000719037c10 */ /* 0x000fe400097fe4ff */
[----:B------:R-:W-:Y:S01]  /*2080*/  ISETP.NE.U32.AND P2, PT, R45, RZ, PT ;  /* 0x000000ff2d00720c */ /* 0x000fe20003f45070 */
[----:B------:R-:W-:Y:S01]  /*2090*/  LDGSTS.E.LTC128B.64 [R63+0x1880], desc[UR20][R26.64+0x80], P0 ;  /* 0x018800801a3f7fae */ /* 0x000fe200081a1614 */
[----:B------:R-:W-:-:S02]  /*20a0*/  ISETP.NE.U32.AND P0, PT, R44, RZ, PT ;  /* 0x000000ff2c00720c */ /* 0x000fc40003f05070 */
[----:B---3--:R-:W-:Y:S01]  /*20b0*/  IADD3 R24, P5, PT, R2, UR14, RZ ;  /* 0x0000000e02187c10 */ /* 0x008fe2000ffbe0ff */
[----:B------:R-:W-:Y:S01]  /*20c0*/  LDGSTS.E.LTC128B.64 [R63+0x5000], desc[UR20][R2.64], P3 ;  /* 0x05000000023f7fae */ /* 0x000fe200099a1614 */
[----:B------:R-:W-:Y:S02]  /*20d0*/  IADD3 R48, P3, PT, R26, UR8, RZ ;  /* 0x000000081a307c10 */ /* 0x000fe4000ff7e0ff */
[----:B------:R-:W-:Y:S01]  /*20e0*/  IADD3.X R25, PT, PT, R3, UR15, RZ, P5, !PT ;  /* 0x0000000f03197c10 */ /* 0x000fe2000affe4ff */
[----:B------:R2:W-:Y:S01]  /*20f0*/  LDGSTS.E.LTC128B.64 [R63+0x5080], desc[UR20][R2.64+0x80], P6 ;  /* 0x05080080023f7fae */ /* 0x0005e2000b1a1614 */
[----:B------:R-:W-:Y:S02]  /*2100*/  IADD3.X R49, PT, PT, R27, UR9, RZ, P3, !PT ;  /* 0x000000091b317c10 */ /* 0x000fe40009ffe4ff */
[----:B------:R-:W-:Y:S01]  /*2110*/  ISETP.NE.U32.AND P6, PT, R43, RZ, PT ;  /* 0x000000ff2b00720c */ /* 0x000fe20003fc5070 */
[----:B------:R3:W-:Y:S01]  /*2120*/  LDGSTS.E.LTC128B.64 [R63+0x5800], desc[UR20][R24.64], P4 ;  /* 0x05800000183f7fae */ /* 0x0007e2000a1a1614 */
[----:B------:R-:W-:-:S02]  /*2130*/  ISETP.NE.U32.AND P5, PT, R42, RZ, PT ;  /* 0x000000ff2a00720c */ /* 0x000fc40003fa5070 */
[----:B------:R-:W-:Y:S01]  /*2140*/  ISETP.NE.U32.AND P4, PT, R41, RZ, PT ;  /* 0x000000ff2900720c */ /* 0x000fe20003f85070 */
[----:B------:R3:W-:Y:S01]  /*2150*/  LDGSTS.E.LTC128B.64 [R63+0x5880], desc[UR20][R24.64+0x80], P1 ;  /* 0x05880080183f7fae */ /* 0x0007e200089a1614 */
[----:B------:R-:W-:Y:S02]  /*2160*/  ISETP.NE.U32.AND P3, PT, R40, RZ, PT ;  /* 0x000000ff2800720c */ /* 0x000fe40003f65070 */
[----:B-1----:R-:W-:Y:S01]  /*2170*/  IADD3 R20, P1, PT, R48, UR24, RZ ;  /* 0x0000001830147c10 */ /* 0x002fe2000ff3e0ff */
[----:B------:R-:W0:Y:S03]  /*2180*/  LDGDEPBAR ;  /* 0x00000000000079af */ /* 0x000e260000000000 */
[----:B------:R-:W-:Y:S01]  /*2190*/  IADD3.X R21, PT, PT, R49, UR25, RZ, P1, !PT ;  /* 0x0000001931157c10 */ /* 0x000fe20008ffe4ff */
[----:B------:R3:W-:Y:S01]  /*21a0*/  LDGSTS.E.LTC128B.64 [R63+0x2000], desc[UR20][R48.64], P2 ;  /* 0x02000000303f7fae */ /* 0x0007e200091a1614 */
[----:B------:R-:W-:-:S02]  /*21b0*/  ISETP.NE.U32.AND P2, PT, R39, RZ, PT ;  /* 0x000000ff2700720c */ /* 0x000fc40003f45070 */
[----:B------:R-:W-:Y:S01]  /*21c0*/  ISETP.NE.U32.AND P1, PT, R38, RZ, PT ;  /* 0x000000ff2600720c */ /* 0x000fe20003f25070 */
[----:B------:R3:W-:Y:S01]  /*21d0*/  LDGSTS.E.LTC128B.64 [R63+0x2080], desc[UR20][R48.64+0x80], P0 ;  /* 0x02080080303f7fae */ /* 0x0007e200081a1614 */
[----:B------:R-:W-:-:S03]  /*21e0*/  IADD3 R52, P0, PT, R24, UR4, RZ ;  /* 0x0000000418347c10 */ /* 0x000fc6000ff1e0ff */
[----:B------:R3:W-:Y:S01]  /*21f0*/  LDGSTS.E.LTC128B.64 [R63+0x2800], desc[UR20][R20.64], P6 ;  /* 0x02800000143f7fae */ /* 0x0007e2000b1a1614 */
[----:B------:R-:W-:Y:S02]  /*2200*/  IADD3.X R53, PT, PT, R25, UR5, RZ, P0, !PT ;  /* 0x0000000519357c10 */ /* 0x000fe400087fe4ff */
[----:B--2---:R-:W-:Y:S01]  /*2210*/  IADD3 R2, P0, PT, R52, UR14, RZ ;  /* 0x0000000e34027c10 */ /* 0x004fe2000ff1e0ff */
[----:B------:R3:W-:Y:S03]  /*2220*/  LDGSTS.E.LTC128B.64 [R63+0x2880], desc[UR20][R20.64+0x80], P5 ;  /* 0x02880080143f7fae */ /* 0x0007e6000a9a1614 */
[----:B------:R-:W-:Y:S01]  /*2230*/  IADD3.X R3, PT, PT, R53, UR15, RZ, P0, !PT ;  /* 0x0000000f35037c10 */ /* 0x000fe200087fe4ff */
[----:B------:R3:W-:Y:S04]  /*2240*/  LDGSTS.E.LTC128B.64 [R63+0x6000], desc[UR20][R52.64], P4 ;  /* 0x06000000343f7fae */ /* 0x0007e8000a1a1614 */
        /* <DEDUP_REMOVED lines=8> */
[----:B---3--:R-:W3:Y:S01]  /*22d0*/  LDC.64 R20, c[0x0][0x3f0] ;  /* 0x0000fc00ff147b82 */ /* 0x008ee20000000a00 */
[----:B------:R-:W-:Y:S01]  /*22e0*/  MOV R50, R48 ;  /* 0x0000003000327202 */ /* 0x000fe20000000f00 */
[----:B------:R-:W1:Y:S01]  /*22f0*/  LDCU.64 UR6, c[0x0][0x3e8] ;  /* 0x00007d00ff0677ac */ /* 0x000e620008000a00 */
[----:B------:R1:W1:Y:S01]  /*2300*/  LDS.128 R40, [R0+UR37] ;  /* 0x0000002500287984 */ /* 0x0002620008000c00 */
[----:B------:R-:W-:Y:S01]  /*2310*/  MOV R51, R53 ;  /* 0x0000003500337202 */ /* 0x000fe20000000f00 */
[----:B------:R-:W1:Y:S03]  /*2320*/  LDCU.64 UR4, c[0x0][0x408] ;  /* 0x00008100ff0477ac */ /* 0x000e660008000a00 */
[----:B------:R-:W1:Y:S01]  /*2330*/  LDC.64 R2, c[0x0][0x410] ;  /* 0x00010400ff027b82 */ /* 0x000e620000000a00 */
[----:B------:R-:W-:Y:S01]  /*2340*/  UMOV UR11, URZ ;  /* 0x000000ff000b7c82 */ /* 0x000fe20008000000 */
[----:B------:R-:W-:Y:S01]  /*2350*/  UMOV UR13, 0x3 ;  /* 0x00000003000d7882 */ /* 0x000fe20000000000 */
[----:B------:R-:W-:Y:S01]  /*2360*/  UMOV UR15, 0x3000 ;  /* 0x00003000000f7882 */ /* 0x000fe20000000000 */
[----:B------:R-:W-:Y:S01]  /*2370*/  UMOV UR14, 0x3000 ;  /* 0x00003000000e7882 */ /* 0x000fe20000000000 */
[----:B------:R-:W-:-:S05]  /*2380*/  UMOV UR8, 0xffffd000 ;  /* 0xffffd00000087882 */ /* 0x000fca0000000000 */
.L_x_259:
[----:B------:R-:W-:Y:S01]  /*2390*/  LOP3.LUT P5, RZ, R73, 0x1, RZ, 0xc0, !PT ;  /* 0x0000000149ff7812 */ /* 0x000fe200078ac0ff */
[----:B------:R-:W-:Y:S01]  /*23a0*/  LDS.128 R36, [R0+UR37+0x400] ;  /* 0x0004002500247984 */ /* 0x000fe20008000c00 */
[----:B------:R-:W-:Y:S01]  /*23b0*/  LOP3.LUT P4, RZ, R72, 0x1, RZ, 0xc0, !PT ;  /* 0x0000000148ff7812 */ /* 0x000fe2000788c0ff */
[C---:B------:R-:W-:Y:S01]  /*23c0*/  VIADD R48, R63.reuse, UR15 ;  /* 0x0000000f3f307c36 */ /* 0x040fe20008000000 */
[----:B-1-3--:R-:W-:Y:S01]  /*23d0*/  IADD3 R50, P3, P2, R50, UR6, R20 ;  /* 0x0000000632327c10 */ /* 0x00afe2000fa7e014 */
[----:B------:R-:W1:Y:S01]  /*23e0*/  LDS.128 R32, [R0+UR36+0x4400] ;  /* 0x0044002400207984 */ /* 0x000e620008000c00 */
[----:B------:R-:W-:Y:S01]  /*23f0*/  IADD3 R52, P1, P0, R52, UR4, R2 ;  /* 0x0000000434347c10 */ /* 0x000fe2000f83e002 */
[----:B------:R-:W-:Y:S01]  /*2400*/  VIADD R23, R63, UR14 ;  /* 0x0000000e3f177c36 */ /* 0x000fe20008000000 */
[----:B------:R-:W-:Y:S01]  /*2410*/  IADD3.X R49, PT, PT, R49, UR7, R21, P3, P2 ;  /* 0x0000000731317c10 */ /* 0x000fe20009fe4415 */
[----:B------:R-:W-:-:S04]  /*2420*/  DEPBAR.LE SB5, 0x3 ;  /* 0x0000d0c00000791a */ /* 0x000fc80000000000 */
[----:B--2---:R-:W5:Y:S01]  /*2430*/  DMMA.8x8x4 R4, R40, R44, R4 ;  /* 0x0000002c2804723f */ /* 0x004f620000000004 */
[----:B------:R-:W-:Y:S01]  /*2440*/  IADD3.X R51, PT, PT, R51, UR5, R3, P1, P0 ;  /* 0x0000000533337c10 */ /* 0x000fe20008fe0403 */
[----:B------:R-:W-:Y:S01]  /*2450*/  UIADD3 UR11, UPT, UPT, UR11, 0x1, URZ ;  /* 0x000000010b0b7890 */ /* 0x000fe2000fffe0ff */
[----:B------:R-:W-:Y:S01]  /*2460*/  @P5 IMAD.MOV.U32 R54, RZ, RZ, R50 ;  /* 0x000000ffff365224 */ /* 0x000fe200078e0032 */
[----:B------:R-:W-:Y:S01]  /*2470*/  UIADD3 UR9, UPT, UPT, UR35, -0x1, URZ ;  /* 0xffffffff23097890 */ /* 0x000fe2000fffe0ff */
[----:B------:R-:W-:Y:S01]  /*2480*/  @P5 IMAD.MOV.U32 R55, RZ, RZ, R49 ;  /* 0x000000ffff375224 */ /* 0x000fe200078e0031 */
[----:B------:R-:W-:Y:S01]  /*2490*/  UISETP.NE.AND UP0, UPT, UR11, 0x4, UPT ;  /* 0x000000040b00788c */ /* 0x000fe2000bf05270 */
[----:B------:R-:W-:Y:S01]  /*24a0*/  @P4 IMAD.MOV.U32 R53, RZ, RZ, R51 ;  /* 0x000000ffff354224 */ /* 0x000fe200078e0033 */
[----:B------:R-:W-:Y:S02]  /*24b0*/  UIADD3 UR13, UPT, UPT, UR13, 0x1, URZ ;  /* 0x000000010d0d7890 */ /* 0x000fe4000fffe0ff */
[----:B------:R-:W-:Y:S01]  /*24c0*/  @!PT LDS RZ, [RZ] ;  /* 0x00000000fffff984 */ /* 0x000fe20000000800 */
[----:B------:R-:W-:Y:S01]  /*24d0*/  @!PT LDS RZ, [RZ] ;  /* 0x00000000fffff984 */ /* 0x000fe20000000800 */
[----:B------:R-:W-:Y:S01]  /*24e0*/  @!PT LDS RZ, [RZ] ;  /* 0x00000000fffff984 */ /* 0x000fe20000000800 */
[----:B------:R-:W-:Y:S01]  /*24f0*/  @P5 LDGSTS.E.LTC128B.64 [R48], desc[UR20][R54.64] ;  /* 0x0000000036305fae */ /* 0x000fe2000b9a1614 */
[----:B------:R-:W-:-:S02]  /*2500*/  USEL UR10, UR8, 0x1000, !UP0 ;  /* 0x00001000080a7887 */ /* 0x000fc4000c000000 */
[----:B------:R-:W-:Y:S01]  /*2510*/  USEL UR11, UR11, URZ, UP0 ;  /* 0x000000ff0b0b7287 */ /* 0x000fe20008000000 */
[----:B------:R2:W-:Y:S01]  /*2520*/  @P4 LDGSTS.E.LTC128B.64 [R23+0x4000], desc[UR20][R52.64] ;  /* 0x0400000034174fae */ /* 0x0005e2000b9a1614 */
[----:B------:R-:W-:-:S04]  /*2530*/  DEPBAR.LE SB5, 0x3 ;  /* 0x0000d0c00000791a */ /* 0x000fc80000000000 */
[----:B------:R-:W5:Y:S01]  /*2540*/  DMMA.8x8x4 R8, R40, R46, R8 ;  /* 0x0000002e2808723f */ /* 0x000f620000000008 */
[----:B------:R-:W-:Y:S01]  /*2550*/  UISETP.GT.AND UP0, UPT, UR35, -0x2, UPT ;  /* 0xfffffffe2300788c */ /* 0x000fe2000bf04270 */
[----:B------:R-:W-:Y:S01]  /*2560*/  LDS.128 R28, [R0+UR37+0x800] ;  /* 0x00080025001c7984 */ /* 0x000fe20008000c00 */
[----:B------:R-:W-:Y:S01]  /*2570*/  UISETP.NE.AND UP1, UPT, UR13, 0x4, UPT ;  /* 0x000000040d00788c */ /* 0x000fe2000bf25270 */
[----:B------:R-:W-:Y:S02]  /*2580*/  UMOV UR35, UR9 ;  /* 0x0000000900237c82 */ /* 0x000fe40008000000 */
[----:B------:R-:W3:Y:S01]  /*2590*/  LDS.128 R24, [R0+UR36+0x4800] ;  /* 0x0048002400187984 */ /* 0x000ee20008000c00 */
[----:B------:R-:W-:Y:S02]  /*25a0*/  USEL UR12, UR8, 0x1000, !UP1 ;  /* 0x00001000080c7887 */ /* 0x000fe4000c800000 */
[----:B------:R-:W-:Y:S02]  /*25b0*/  USEL UR13, UR13, URZ, UP1 ;  /* 0x000000ff0d0d7287 */ /* 0x000fe40008800000 */
[----:B------:R-:W-:-:S02]  /*25c0*/  UIADD3 UR14, UPT, UPT, UR12, UR14, URZ ;  /* 0x0000000e0c0e7290 */ /* 0x000fc4000fffe0ff */
[----:B------:R-:W-:Y:S01]  /*25d0*/  UIADD3 UR15, UPT, UPT, UR12, UR15, URZ ;  /* 0x0000000f0c0f7290 */ /* 0x000fe2000fffe0ff */
[----:B------:R-:W-:-:S04]  /*25e0*/  DEPBAR.LE SB5, 0x3 ;  /* 0x0000d0c00000791a */ /* 0x000fc80000000000 */
[----:B------:R-:W5:Y:S01]  /*25f0*/  DMMA.8x8x4 R12, R42, R46, R12 ;  /* 0x0000002e2a0c723f */ /* 0x000f62000000000c */
[----:B------:R-:W-:-:S15]  /*2600*/  DEPBAR.LE SB5, 0x3 ;  /* 0x0000d0c00000791a */ /* 0x000fde0000000000 */
[----:B------:R4:W5:Y:S02]  /*2610*/  DMMA.8x8x4 R16, R42, R44, R16 ;  /* 0x0000002c2a10723f */ /* 0x0009640000000010 */
[----:B----4-:R-:W-:Y:S01]  /*2620*/  VIADD R44, R0, UR36 ;  /* 0x00000024002c7c36 */ /* 0x010fe20008000000 */
[----:B------:R-:W-:-:S13]  /*2630*/  DEPBAR.LE SB5, 0x3 ;  /* 0x0000d0c00000791a */ /* 0x000fda0000000000 */
[----:B-1----:R-:W5:Y:S01]  /*2640*/  DMMA.8x8x4 R4, R36, R32, R4 ;  /* 0x000000202404723f */ /* 0x002f620000000004 */
[----:B------:R-:W-:-:S15]  /*2650*/  DEPBAR.LE SB5, 0x3 ;  /* 0x0000d0c00000791a */ /* 0x000fde0000000000 */
[----:B------:R-:W5:Y:S01]  /*2660*/  DMMA.8x8x4 R8, R36, R34, R8 ;  /* 0x000000222408723f */ /* 0x000f620000000008 */
[----:B------:R-:W-:-:S15]  /*2670*/  DEPBAR.LE SB5, 0x3 ;  /* 0x0000d0c00000791a */ /* 0x000fde0000000000 */
[----:B------:R-:W5:Y:S01]  /*2680*/  DMMA.8x8x4 R12, R38, R34, R12 ;  /* 0x00000022260c723f */ /* 0x000f62000000000c */
[----:B------:R-:W-:-:S15]  /*2690*/  DEPBAR.LE SB5, 0x3 ;  /* 0x0000d0c00000791a */ /* 0x000fde0000000000 */
[----:B------:R1:W5:Y:S02]  /*26a0*/  DMMA.8x8x4 R36, R38, R32, R16 ;  /* 0x000000202624723f */ /* 0x0003640000000010 */
[----:B-1----:R-:W-:Y:S02]  /*26b0*/  SHF.R.U32.HI R16, RZ, 0x1, R73 ;  /* 0x00000001ff107819 */ /* 0x002fe40000011649 */
[----:B------:R-:W-:Y:S02]  /*26c0*/  SHF.R.U32.HI R17, RZ, 0x1, R72 ;  /* 0x00000001ff117819 */ /* 0x000fe40000011648 */
[----:B------:R-:W-:Y:S02]  /*26d0*/  LOP3.LUT P1, RZ, R16, 0x1, RZ, 0xc0, !PT ;  /* 0x0000000110ff7812 */ /* 0x000fe4000782c0ff */
[----:B------:R-:W-:Y:S01]  /*26e0*/  LOP3.LUT P0, RZ, R17, 0x1, RZ, 0xc0, !PT ;  /* 0x0000000111ff7812 */ /* 0x000fe2000780c0ff */
[----:B------:R-:W-:-:S07]  /*26f0*/  DEPBAR.LE SB5, 0x3 ;  /* 0x0000d0c00000791a */ /* 0x000fce0000000000 */
[----:B---3--:R-:W5:Y:S03]  /*2700*/  DMMA.8x8x4 R4, R28, R24, R4 ;  /* 0x000000181c04723f */ /* 0x008f660000000004 */
[----:B------:R-:W-:Y:S02]  /*2710*/  @P1 IMAD.MOV.U32 R40, RZ, RZ, R50 ;  /* 0x000000ffff281224 */ /* 0x000fe400078e0032 */
[----:B------:R-:W-:Y:S02]  /*2720*/  @P1 IMAD.MOV.U32 R41, RZ, RZ, R49 ;  /* 0x000000ffff291224 */ /* 0x000fe400078e0031 */
[----:B--2---:R-:W-:-:S03]  /*2730*/  @P0 IMAD.MOV.U32 R53, RZ, RZ, R51 ;  /* 0x000000ffff350224 */ /* 0x004fc600078e0033 */
[----:B------:R-:W-:Y:S01]  /*2740*/  @!PT LDS RZ, [RZ] ;  /* 0x00000000fffff984 */ /* 0x000fe20000000800 */
[----:B------:R-:W-:Y:S01]  /*2750*/  @!PT LDS RZ, [RZ] ;  /* 0x00000000fffff984 */ /* 0x000fe20000000800 */
[----:B------:R-:W-:Y:S01]  /*2760*/  @!PT LDS RZ, [RZ] ;  /* 0x00000000fffff984 */ /* 0x000fe20000000800 */
[----:B------:R1:W-:Y:S01]  /*2770*/  @P1 LDGSTS.E.LTC128B.64 [R48+0x80], desc[UR20][R40.64+0x80] ;  /* 0x0008008028301fae */ /* 0x0003e2000b9a1614 */
[----:B------:R-:W-:-:S03]  /*2780*/  IADD3 R42, P1, PT, R50, UR6, RZ ;  /* 0x00000006322a7c10 */ /* 0x000fc6000ff3e0ff */
[----:B------:R-:W-:Y:S01]  /*2790*/  @P0 LDGSTS.E.LTC128B.64 [R23+0x4080], desc[UR20][R52.64+0x80] ;  /* 0x0408008034170fae */ /* 0x000fe2000b9a1614 */
[----:B------:R-:W-:Y:S01]  /*27a0*/  IADD3.X R43, PT, PT, R49, UR7, RZ, P1, !PT ;  /* 0x00000007312b7c10 */ /* 0x000fe20008ffe4ff */
[----:B------:R-:W-:-:S04]  /*27b0*/  DEPBAR.LE SB5, 0x3 ;  /* 0x0000d0c00000791a */ /* 0x000fc80000000000 */
[----:B------:R2:W5:Y:S02]  /*27c0*/  DMMA.8x8x4 R8, R28, R26, R8 ;  /* 0x0000001a1c08723f */ /* 0x0005640000000008 */
[----:B--2---:R-:W-:Y:S01]  /*27d0*/  SHF.R.U32.HI R29, RZ, 0x2, R73 ;  /* 0x00000002ff1d7819 */ /* 0x004fe20000011649 */
[----:B------:R-:W-:Y:S01]  /*27e0*/  LDS.128 R32, [R0+UR37+0xc00] ;  /* 0x000c002500207984 */ /* 0x000fe20008000c00 */
[----:B------:R-:W-:Y:S02]  /*27f0*/  SHF.R.U32.HI R28, RZ, 0x2, R72 ;  /* 0x00000002ff1c7819 */ /* 0x000fe40000011648 */
[----:B------:R-:W-:Y:S01]  /*2800*/  LOP3.LUT P5, RZ, R29, 0x1, RZ, 0xc0, !PT ;  /* 0x000000011dff7812 */ /* 0x000fe200078ac0ff */
[----:B------:R-:W2:Y:S01]  /*2810*/  LDS.128 R16, [R0+UR36+0x4c00] ;  /* 0x004c002400107984 */ /* 0x000ea20008000c00 */
[----:B------:R-:W-:Y:S01]  /*2820*/  LOP3.LUT P4, RZ, R28, 0x1, RZ, 0xc0, !PT ;  /* 0x000000011cff7812 */ /* 0x000fe2000788c0ff */
[----:B------:R-:W-:Y:S01]  /*2830*/  UIADD3 UR36, UPT, UPT, UR10, UR36, URZ ;  /* 0x000000240a247290 */ /* 0x000fe2000fffe0ff */
[----:B------:R-:W-:-:S04]  /*2840*/  IADD3 R28, P0, PT, R52, UR4, RZ ;  /* 0x00000004341c7c10 */ /* 0x000fc8000ff1e0ff */
[----:B------:R-:W-:Y:S01]  /*2850*/  IADD3.X R29, PT, PT, R51, UR5, RZ, P0, !PT ;  /* 0x00000005331d7c10 */ /* 0x000fe200087fe4ff */
[----:B------:R-:W-:-:S04]  /*2860*/  DEPBAR.LE SB5, 0x3 ;  /* 0x0000d0c00000791a */ /* 0x000fc80000000000 */
[----:B------:R3:W5:Y:S01]  /*2870*/  DMMA.8x8x4 R12, R30, R26, R12 ;  /* 0x0000001a1e0c723f */ /* 0x000762000000000c */
[----:B------:R-:W-:Y:S02]  /*2880*/  ISETP.NE.AND P0, PT, RZ, UR9, PT ;  /* 0x00000009ff007c0c */ /* 0x000fe4000bf05270 */
[----:B---3--:R-:W-:Y:S01]  /*2890*/  SHF.R.U32.HI R27, RZ, 0x3, R73 ;  /* 0x00000003ff1b7819 */ /* 0x008fe20000011649 */
[----:B------:R-:W-:Y:S01]  /*28a0*/  @!PT LDS RZ, [RZ] ;  /* 0x00000000fffff984 */ /* 0x000fe20000000800 */
[----:B------:R-:W-:Y:S01]  /*28b0*/  @!PT LDS RZ, [RZ] ;  /* 0x00000000fffff984 */ /* 0x000fe20000000800 */
[----:B------:R-:W-:Y:S01]  /*28c0*/  @!PT LDS RZ, [RZ] ;  /* 0x00000000fffff984 */ /* 0x000fe20000000800 */
[----:B------:R-:W-:Y:S01]  /*28d0*/  @P5 LDGSTS.E.LTC128B.64 [R48+0x800], desc[UR20][R42.64] ;  /* 0x008000002a305fae */ /* 0x000fe2000b9a1614 */
[----:B------:R-:W-:Y:S01]  /*28e0*/  SHF.R.U32.HI R26, RZ, 0x3, R72 ;  /* 0x00000003ff1a7819 */ /* 0x000fe20000011648 */
[----:B-1----:R-:W-:Y:S01]  /*28f0*/  VIADD R40, R0, UR37 ;  /* 0x0000002500287c36 */ /* 0x002fe20008000000 */
[----:B------:R-:W-:Y:S01]  /*2900*/  LOP3.LUT P3, RZ, R27, 0x1, RZ, 0xc0, !PT ;  /* 0x000000011bff7812 */ /* 0x000fe2000786c0ff */
[----:B------:R-:W-:Y:S01]  /*2910*/  @P4 LDGSTS.E.LTC128B.64 [R23+0x4800], desc[UR20][R28.64] ;  /* 0x048000001c174fae */ /* 0x000fe2000b9a1614 */
[----:B------:R-:W-:Y:S01]  /*2920*/  LOP3.LUT P2, RZ, R26, 0x1, RZ, 0xc0, !PT ;  /* 0x000000011aff7812 */ /* 0x000fe2000784c0ff */
[----:B------:R-:W-:Y:S01]  /*2930*/  UIADD3 UR37, UPT, UPT, UR10, UR37, URZ ;  /* 0x000000250a257290 */ /* 0x000fe2000fffe0ff */
[----:B------:R-:W-:-:S02]  /*2940*/  SEL R73, R73, RZ, P0 ;  /* 0x000000ff49497207 */ /* 0x000fc40000000000 */
[----:B------:R-:W-:Y:S01]  /*2950*/  SEL R72, R72, RZ, P0 ;  /* 0x000000ff48487207 */ /* 0x000fe20000000000 */
[----:B------:R-:W-:-:S04]  /*2960*/  DEPBAR.LE SB5, 0x3 ;  /* 0x0000d0c00000791a */ /* 0x000fc80000000000 */
[----:B------:R-:W5:Y:S02]  /*2970*/  DMMA.8x8x4 R24, R30, R24, R36 ;  /* 0x000000181e18723f */ /* 0x000f640000000024 */
[----:B------:R1:W-:Y:S04]  /*2980*/  @P3 LDGSTS.E.LTC128B.64 [R48+0x880], desc[UR20][R42.64+0x80] ;  /* 0x008800802a303fae */ /* 0x0003e8000b9a1614 */
[----:B------:R3:W-:Y:S04]  /*2990*/  @P2 LDGSTS.E.LTC128B.64 [R23+0x4880], desc[UR20][R28.64+0x80] ;  /* 0x048800801c172fae */ /* 0x0007e8000b9a1614 */
[----:B------:R-:W0:Y:S01]  /*29a0*/  LDGDEPBAR ;  /* 0x00000000000079af */ /* 0x000e220000000000 */
[----:B------:R-:W-:-:S05]  /*29b0*/  DEPBAR.LE SB5, 0x3 ;  /* 0x0000d0c00000791a */ /* 0x000fca0000000000 */
[----:B--2---:R3:W5:Y:S01]  /*29c0*/  DMMA.8x8x4 R4, R32, R16, R4 ;  /* 0x000000102004723f */ /* 0x0047620000000004 */
[----:B------:R-:W-:-:S15]  /*29d0*/  DEPBAR.LE SB5, 0x3 ;  /* 0x0000d0c00000791a */ /* 0x000fde0000000000 */
[----:B------:R3:W5:Y:S01]  /*29e0*/  DMMA.8x8x4 R8, R32, R18, R8 ;  /* 0x000000122008723f */ /* 0x0007620000000008 */
[----:B------:R-:W-:-:S04]  /*29f0*/  DEPBAR.LE SB0, 0x2 ;  /* 0x000080800000791a */ /* 0x000fc80000000000 */
[----:B------:R-:W-:Y:S06]  /*2a00*/  BAR.SYNC.DEFER_BLOCKING 0x0 ;  /* 0x0000000000007b1d */ /* 0x000fec0000010000 */
[----:B------:R-:W-:-:S05]  /*2a10*/  DEPBAR.LE SB5, 0x3 ;  /* 0x0000d0c00000791a */ /* 0x000fca0000000000 */
[----:B------:R3:W5:Y:S01]  /*2a20*/  DMMA.8x8x4 R12, R34, R18, R12 ;  /* 0x00000012220c723f */ /* 0x000762000000000c */
[----:B-1----:R-:W1:Y:S01]  /*2a30*/  LDS.128 R40, [R40+UR10] ;  /* 0x0000000a28287984 */ /* 0x002e620008000c00 */
[----:B------:R-:W-:-:S14]  /*2a40*/  DEPBAR.LE SB5, 0x3 ;  /* 0x0000d0c00000791a */ /* 0x000fdc0000000000 */
[----:B------:R3:W5:Y:S01]  /*2a50*/  DMMA.8x8x4 R16, R34, R16, R24 ;  /* 0x000000102210723f */ /* 0x0007620000000018 */
[----:B------:R-:W2:Y:S01]  /*2a60*/  LDS.128 R44, [R44+UR10+0x4000] ;  /* 0x0040000a2c2c7984 */ /* 0x000ea20008000c00 */
[----:B---3--:R-:W-:Y:S05]  /*2a70*/  BRA.U UP0, `(.L_x_259) ;  /* 0xfffffff900447547 */ /* 0x008fea000b83ffff */
.L_x_258:
        /* <DEDUP_REMOVED lines=8> */
[----:B---3--:R-:W3:Y:S02]  /*2b00*/  LDC.64 R2, c[0x0][0x4c0] ;  /* 0x00013000ff027b82 */ /* 0x008ee40000000a00 */
[----:B---3--:R-:W3:Y:S02]  /*2b10*/  LDG.E.64 R2, desc[UR20][R2.64] ;  /* 0x0000001402027981 */ /* 0x008ee4000c1e1b00 */
[----:B---3--:R-:W-:-:S04]  /*2b20*/  ISETP.NE.U32.AND P0, PT, R2, RZ, PT ;  /* 0x000000ff0200720c */ /* 0x008fc80003f05070 */
[----:B------:R-:W-:-:S13]  /*2b30*/  ISETP.NE.AND.EX P0, PT, R3, RZ, PT, P0 ;  /* 0x000000ff0300720c */ /* 0x000fda0003f05300 */
[----:B------:R-:W-:Y:S05]  /*2b40*/  @!P0 BRA `(.L_x_260) ;  /* 0x0000000000088947 */ /* 0x000fea0003800000 */
[----:B------:R3:W4:Y:S01]  /*2b50*/  LD.E.64 R80, desc[UR20][R2.64] ;  /* 0x0000001402507980 */ /* 0x000722000c101b00 */
[----:B------:R-:W-:Y:S05]  /*2b60*/  BRA `(.L_x_261) ;  /* 0x0000000000187947 */ /* 0x000fea0003800000 */
.L_x_260:
[----:B------:R-:W4:Y:S02]  /*2b70*/  LDCU.64 UR4, c[0x0][0x4b0] ;  /* 0x00009600ff0477ac */ /* 0x000f240008000a00 */
[----:B----4-:R-:W-:-:S04]  /*2b80*/  UISETP.NE.U32.AND UP0, UPT, UR4, URZ, UPT ;  /* 0x000000ff0400728c */ /* 0x010fc8000bf05070 */
[----:B------:R-:W-:-:S09]  /*2b90*/  UISETP.NE.AND.EX UP0, UPT, UR5, URZ, UPT, UP0 ;  /* 0x000000ff0500728c */ /* 0x000fd2000bf05300 */
[----:B------:R-:W-:Y:S05]  /*2ba0*/  BRA.U !UP0, `(.L_x_261) ;  /* 0x0000000108087547 */ /* 0x000fea000b800000 */
[----:B------:R-:W1:Y:S02]  /*2bb0*/  LDC.64 R80, c[0x0][0x4b0] ;  /* 0x00012c00ff507b82 */ /* 0x000e640000000a00 */
[----:B-1----:R-:W4:Y:S02]  /*2bc0*/  LDG.E.64 R80, desc[UR20][R80.64] ;  /* 0x0000001450507981 */ /* 0x002f24000c1e1b00 */
.L_x_261:
[----:B------:R-:W1:Y:S02]  /*2bd0*/  LDCU.64 UR4, c[0x0][0x4c8] ;  /* 0x00009900ff0477ac */ /* 0x000e640008000a00 */
[----:B-1----:R-:W-:-:S04]  /*2be0*/  UISETP.NE.U32.AND UP0, UPT, UR4, URZ, UPT ;  /* 0x000000ff0400728c */ /* 0x002fc8000bf05070 */
[----:B------:R-:W-:-:S09]  /*2bf0*/  UISETP.NE.AND.EX UP0, UPT, UR5, URZ, UPT, UP0 ;  /* 0x000000ff0500728c */ /* 0x000fd2000bf05300 */
[----:B------:R-:W-:Y:S05]  /*2c00*/  BRA.U !UP0, `(.L_x_262) ;  /* 0x00000001081c7547 */ /* 0x000fea000b800000 */
[----:B---3--:R-:W1:Y:S02]  /*2c10*/  LDC.64 R2, c[0x0][0x4c8] ;  /* 0x00013200ff027b82 */ /* 0x008e640000000a00 */
[----:B-1----:R-:W3:Y:S02]  /*2c20*/  LDG.E.64 R2, desc[UR20][R2.64] ;  /* 0x0000001402027981 */ /* 0x002ee4000c1e1b00 */
[----:B---3--:R-:W-:-:S04]  /*2c30*/  ISETP.NE.U32.AND P0, PT, R2, RZ, PT ;  /* 0x000000ff0200720c */ /* 0x008fc80003f05070 */
[----:B------:R-:W-:-:S13]  /*2c40*/  ISETP.NE.AND.EX P0, PT, R3, RZ, PT, P0 ;  /* 0x000000ff0300720c */ /* 0x000fda0003f05300 */
[----:B------:R-:W-:Y:S05]  /*2c50*/  @!P0 BRA `(.L_x_262) ;  /* 0x0000000000088947 */ /* 0x000fea0003800000 */
[----:B------:R1:W4:Y:S01]  /*2c60*/  LD.E.64 R78, desc[UR20][R2.64] ;  /* 0x00000014024e7980 */ /* 0x000322000c101b00 */
[----:B------:R-:W-:Y:S05]  /*2c70*/  BRA `(.L_x_263) ;  /* 0x0000000000187947 */ /* 0x000fea0003800000 */
.L_x_262:
[----:B------:R-:W1:Y:S02]  /*2c80*/  LDCU.64 UR4, c[0x0][0x4b8] ;  /* 0x00009700ff0477ac */ /* 0x000e640008000a00 */
[----:B-1----:R-:W-:-:S04]  /*2c90*/  UISETP.NE.U32.AND UP0, UPT, UR4, URZ, UPT ;  /* 0x000000ff0400728c */ /* 0x002fc8000bf05070 */
[----:B------:R-:W-:-:S09]  /*2ca0*/  UISETP.NE.AND.EX UP0, UPT, UR5, URZ, UPT, UP0 ;  /* 0x000000ff0500728c */ /* 0x000fd2000bf05300 */
[----:B------:R-:W-:Y:S05]  /*2cb0*/  BRA.U !UP0, `(.L_x_263) ;  /* 0x0000000108087547 */ /* 0x000fea000b800000 */
[----:B------:R-:W1:Y:S02]  /*2cc0*/  LDC.64 R78, c[0x0][0x4b8] ;  /* 0x00012e00ff4e7b82 */ /* 0x000e640000000a00 */
[----:B-1----:R-:W4:Y:S02]  /*2cd0*/  LDG.E.64 R78, desc[UR20][R78.64] ;  /* 0x000000144e4e7981 */ /* 0x002f24000c1e1b00 */
.L_x_263:
[----:B------:R-:W2:Y:S01]  /*2ce0*/  LDCU UR14, c[0x0][0x4d0] ;  /* 0x00009a00ff0e77ac */ /* 0x000ea20008000800 */
[----:B------:R-:W3:Y:S01]  /*2cf0*/  LDCU UR6, c[0x0][0x38c] ;  /* 0x00007180ff0677ac */ /* 0x000ee20008000800 */
[----:B------:R-:W1:Y:S01]  /*2d00*/  LDCU.64 UR4, c[0x0][0x4f0] ;  /* 0x00009e00ff0477ac */ /* 0x000e620008000a00 */
[----:B------:R-:W1:Y:S01]  /*2d10*/  LDCU.64 UR22, c[0x0][0x520] ;  /* 0x0000a400ff1677ac */ /* 0x000e620008000a00 */
[----:B------:R-:W1:Y:S01]  /*2d20*/  LDCU.64 UR8, c[0x0][0x4f8] ;  /* 0x00009f00ff0877ac */ /* 0x000e620008000a00 */
[----:B--2---:R-:W-:Y:S02]  /*2d30*/  UISETP.NE.AND UP0, UPT, UR14, URZ, UPT ;  /* 0x000000ff0e00728c */ /* 0x004fe4000bf05270 */
[----:B---3--:R-:W-:Y:S01]  /*2d40*/  UIMAD UR6, UR29, UR6, UR30 ;  /* 0x000000061d0672a4 */ /* 0x008fe2000f8e021e */
[----:B-1----:R-:W-:Y:S02]  /*2d50*/  MOV R2, UR4 ;  /* 0x0000000400027c02 */ /* 0x002fe40008000f00 */
[----:B------:R-:W-:Y:S01]  /*2d60*/  MOV R3, UR5 ;  /* 0x0000000500037c02 */ /* 0x000fe20008000f00 */
[----:B------:R-:W-:-:S03]  /*2d70*/  UIMAD.WIDE UR22, UR6, 0x4, UR22 ;  /* 0x00000004061678a5 */ /* 0x000fc6000f8e0216 */
[----:B------:R-:W-:Y:S09]  /*2d80*/  BRA.U UP0, `(.L_x_264) ;  /* 0x0000000100387547 */ /* 0x000ff2000b800000 */
[----:B------:R-:W1:Y:S01]  /*2d90*/  LDCU UR4, c[0x0][0x394] ;  /* 0x00007280ff0477ac */ /* 0x000e620008000800 */
[----:B------:R-:W-:Y:S01]  /*2da0*/  MOV R0, 0xffffffff ;  /* 0xffffffff00007802 */ /* 0x000fe20000000f00 */
[----:B-1----:R-:W-:-:S09]  /*2db0*/  UISETP.GE.AND UP0, UPT, UR4, 0x2, UPT ;  /* 0x000000020400788c */ /* 0x002fd2000bf06270 */
[----:B------:R-:W-:Y:S05]  /*2dc0*/  BRA.U !UP0, `(.L_x_265) ;  /* 0x0000000108c07547 */ /* 0x000fea000b800000 */
[----:B------:R-:W-:Y:S01]  /*2dd0*/  ISETP.NE.AND P0, PT, R62, RZ, PT ;  /* 0x000000ff3e00720c */ /* 0x000fe20003f05270 */
[----:B------:R-:W-:Y:S02]  /*2de0*/  IMAD.MOV.U32 R0, RZ, RZ, -0x1 ;  /* 0xffffffffff007424 */ /* 0x000fe400078e00ff */
[----:B------:R-:W-:Y:S02]  /*2df0*/  IMAD.U32 R20, RZ, RZ, UR22 ;  /* 0x00000016ff147e24 */ /* 0x000fe4000f8e00ff */
[----:B------:R-:W-:-:S08]  /*2e00*/  IMAD.U32 R21, RZ, RZ, UR23 ;  /* 0x00000017ff157e24 */ /* 0x000fd0000f8e00ff */
[----:B------:R1:W2:Y:S04]  /*2e10*/  @!P0 LDG.E.STRONG.GPU R0, desc[UR20][R20.64] ;  /* 0x0000001414008981 */ /* 0x0002a8000c1ef900 */
[----:B--2---:R-:W-:Y:S01]  /*2e20*/  @!P0 CCTL.IVALL ;  /* 0x00000000ff00898f */ /* 0x004fe20002000000 */
[----:B------:R-:W-:-:S04]  /*2e30*/  ISETP.NE.AND P0, PT, RZ, UR16, PT ;  /* 0x00000010ff007c0c */ /* 0x000fc8000bf05270 */
[----:B----4-:R-:W-:Y:S02]  /*2e40*/  FSEL R78, R78, RZ, !P0 ;  /* 0x000000ff4e4e7208 */ /* 0x010fe40004000000 */
[----:B------:R-:W-:Y:S01]  /*2e50*/  FSEL R79, R79, 1.875, !P0 ;  /* 0x3ff000004f4f7808 */ /* 0x000fe20004000000 */
[----:B------:R-:W-:Y:S06]  /*2e60*/  BRA `(.L_x_265) ;  /* 0x0000000000987947 */ /* 0x000fec0003800000 */
.L_x_264:
[----:B------:R-:W-:Y:S01]  /*2e70*/  UISETP.NE.AND UP0, UPT, UR14, 0x3, UPT ;  /* 0x000000030e00788c */ /* 0x000fe2000bf05270 */
[----:B------:R-:W-:-:S08]  /*2e80*/  MOV R0, 0xffffffff ;  /* 0xffffffff00007802 */ /* 0x000fd00000000f00 */
[----:B------:R-:W-:Y:S05]  /*2e90*/  BRA.U !UP0, `(.L_x_266) ;  /* 0x0000000108607547 */ /* 0x000fea000b800000 */
[----:B------:R-:W-:-:S09]  /*2ea0*/  UISETP.NE.AND UP0, UPT, UR14, 0x2, UPT ;  /* 0x000000020e00788c */ /* 0x000fd2000bf05270 */
[----:B------:R-:W-:Y:S05]  /*2eb0*/  BRA.U !UP0, `(.L_x_267) ;  /* 0x0000000108247547 */ /* 0x000fea000b800000 */
[----:B------:R-:W-:-:S09]  /*2ec0*/  UISETP.NE.AND UP0, UPT, UR14, 0x1, UPT ;  /* 0x000000010e00788c */ /* 0x000fd2000bf05270 */
[----:B------:R-:W-:Y:S05]  /*2ed0*/  BRA.U UP0, `(.L_x_265) ;  /* 0x00000001007c7547 */ /* 0x000fea000b800000 */
[----:B------:R-:W1:Y:S01]  /*2ee0*/  LDCU.64 UR4, c[0x0][0x518] ;  /* 0x0000a300ff0477ac */ /* 0x000e620008000a00 */
[----:B------:R-:W2:Y:S01]  /*2ef0*/  LDCU.64 UR8, c[0x0][0x4f8] ;  /* 0x00009f00ff0877ac */ /* 0x000ea20008000a00 */
[----:B-1----:R-:W-:-:S04]  /*2f00*/  UIMAD.WIDE.U32 UR6, UR16, UR4, URZ ;  /* 0x00000004100672a5 */ /* 0x002fc8000f8e00ff */
[----:B------:R-:W-:Y:S02]  /*2f10*/  UIMAD UR5, UR16, UR5, UR7 ;  /* 0x00000005100572a4 */ /* 0x000fe4000f8e0207 */
[----:B--2---:R-:W-:-:S04]  /*2f20*/  ULEA UR8, UP0, UR6, UR8, 0x3 ;  /* 0x0000000806087291 */ /* 0x004fc8000f8018ff */
[----:B------:R-:W-:Y:S01]  /*2f30*/  ULEA.HI.X UR9, UR6, UR9, UR5, 0x3, UP0 ;  /* 0x0000000906097291 */ /* 0x000fe200080f1c05 */
[----:B------:R-:W-:Y:S11]  /*2f40*/  BRA `(.L_x_265) ;  /* 0x0000000000607947 */ /* 0x000ff60003800000 */
.L_x_267:
[----:B------:R-:W1:Y:S01]  /*2f50*/  LDCU.128 UR8, c[0x0][0x510] ;  /* 0x0000a200ff0877ac */ /* 0x000e620008000c00 */
[----:B------:R-:W2:Y:S01]  /*2f60*/  LDCU.128 UR4, c[0x0][0x4f0] ;  /* 0x00009e00ff0477ac */ /* 0x000ea20008000c00 */
[----:B-1----:R-:W-:Y:S02]  /*2f70*/  UIMAD.WIDE.U32 UR12, UR16, UR8, URZ ;  /* 0x00000008100c72a5 */ /* 0x002fe4000f8e00ff */
[----:B------:R-:W-:Y:S02]  /*2f80*/  UIMAD.WIDE.U32 UR24, UR16, UR10, URZ ;  /* 0x0000000a101872a5 */ /* 0x000fe4000f8e00ff */
[----:B------:R-:W-:Y:S02]  /*2f90*/  UIMAD UR9, UR16, UR9, UR13 ;  /* 0x00000009100972a4 */ /* 0x000fe4000f8e020d */
[----:B--2---:R-:W-:Y:S02]  /*2fa0*/  ULEA UR4, UP1, UR12, UR4, 0x3 ;  /* 0x000000040c047291 */ /* 0x004fe4000f8218ff */
[----:B------:R-:W-:-:S02]  /*2fb0*/  UIMAD UR11, UR16, UR11, UR25 ;  /* 0x0000000b100b72a4 */ /* 0x000fc4000f8e0219 */
[----:B------:R-:W-:Y:S02]  /*2fc0*/  ULEA.HI.X UR5, UR12, UR5, UR9, 0x3, UP1 ;  /* 0x000000050c057291 */ /* 0x000fe400088f1c09 */
[----:B------:R-:W-:Y:S01]  /*2fd0*/  ULEA UR8, UP0, UR24, UR6, 0x3 ;  /* 0x0000000618087291 */ /* 0x000fe2000f8018ff */
[----:B------:R-:W-:-:S03]  /*2fe0*/  MOV R2, UR4 ;  /* 0x0000000400027c02 */ /* 0x000fc60008000f00 */
[----:B------:R-:W-:Y:S01]  /*2ff0*/  MOV R3, UR5 ;  /* 0x0000000500037c02 */ /* 0x000fe20008000f00 */
[----:B------:R-:W-:Y:S01]  /*3000*/  ULEA.HI.X UR9, UR24, UR7, UR11, 0x3, UP0 ;  /* 0x0000000718097291 */ /* 0x000fe200080f1c0b */
[----:B------:R-:W-:Y:S11]  /*3010*/  BRA `(.L_x_265) ;  /* 0x00000000002c7947 */ /* 0x000ff60003800000 */
.L_x_266:
[----:B------:R-:W1:Y:S02]  /*3020*/  LDCU.128 UR4, c[0x0][0x4f0] ;  /* 0x00009e00ff0477ac */ /* 0x000e640008000c00 */
[----:B-1----:R-:W-:-:S06]  /*3030*/  UIMAD.WIDE.U32 UR6, UR16, 0x8, UR6 ;  /* 0x00000008100678a5 */ /* 0x002fcc000f8e0006 */
[----:B------:R-:W-:Y:S02]  /*3040*/  IMAD.U32 R20, RZ, RZ, UR6 ;  /* 0x00000006ff147e24 */ /* 0x000fe4000f8e00ff */
[----:B------:R-:W-:Y:S01]  /*3050*/  IMAD.U32 R21, RZ, RZ, UR7 ;  /* 0x00000007ff157e24 */ /* 0x000fe2000f8e00ff */
[----:B------:R-:W-:-:S05]  /*3060*/  UIMAD.WIDE.U32 UR4, UR16, 0x8, UR4 ;  /* 0x00000008100478a5 */ /* 0x000fca000f8e0004 */
[----:B------:R-:W2:Y:S01]  /*3070*/  LDG.E.64 R20, desc[UR20][R20.64] ;  /* 0x0000001414147981 */ /* 0x000ea2000c1e1b00 */
[----:B------:R-:W-:Y:S01]  /*3080*/  MOV R2, UR4 ;  /* 0x0000000400027c02 */ /* 0x000fe20008000f00 */
[----:B------:R-:W-:-:S06]  /*3090*/  IMAD.U32 R3, RZ, RZ, UR5 ;  /* 0x00000005ff037e24 */ /* 0x000fcc000f8e00ff */
[----:B------:R-:W4:Y:S01]  /*30a0*/  LDG.E.64 R2, desc[UR20][R2.64] ;  /* 0x0000001402027981 */ /* 0x000f22000c1e1b00 */
[----:B--2---:R-:W-:Y:S02]  /*30b0*/  R2UR UR8, R20 ;  /* 0x00000000140872ca */ /* 0x004fe400000e0000 */
[----:B------:R-:W-:-:S15]  /*30c0*/  R2UR UR9, R21 ;  /* 0x00000000150972ca */ /* 0x000fde00000e0000 */
.L_x_265:
[----:B------:R-:W2:Y:S01]  /*30d0*/  LDCU UR24, c[0x0][0x394] ;  /* 0x00007280ff1877ac */ /* 0x000ea20008000800 */
[----:B------:R-:W3:Y:S01]  /*30e0*/  S2UR UR15, SR_CgaCtaId ;  /* 0x00000000000f79c3 */ /* 0x000ee20000008800 */
[----:B-1----:R-:W-:Y:S01]  /*30f0*/  IMAD.SHL.U32 R21, R22, 0x4, RZ ;  /* 0x0000000416157824 */ /* 0x002fe200078e00ff */
[C---:B------:R-:W-:Y:S01]  /*3100*/  LOP3.LUT R22, R62.reuse, 0x1f, RZ, 0xc0, !PT ;  /* 0x0000001f3e167812 */ /* 0x040fe200078ec0ff */
[----:B------:R-:W1:Y:S01]  /*3110*/  LDCU.64 UR6, c[0x0][0x460] ;  /* 0x00008c00ff0677ac */ /* 0x000e620008000a00 */
[--C-:B------:R-:W-:Y:S01]  /*3120*/  SHF.R.U32.HI R24, RZ, 0x2, R62.reuse ;  /* 0x00000002ff187819 */ /* 0x100fe2000001163e */
[----:B------:R-:W-:Y:S01]  /*3130*/  IMAD.SHL.U32 R39, R62, 0x8, RZ ;  /* 0x000000083e277824 */ /* 0x000fe200078e00ff */
[----:B------:R-:W-:Y:S01]  /*3140*/  LOP3.LUT R21, R21, 0x4, RZ, 0xc0, !PT ;  /* 0x0000000415157812 */ /* 0x000fe200078ec0ff */
[----:B------:R-:W3:Y:S01]  /*3150*/  LDCU.64 UR12, c[0x0][0x420] ;  /* 0x00008400ff0c77ac */ /* 0x000ee20008000a00 */
[----:B------:R-:W-:Y:S02]  /*3160*/  IADD3 R42, PT, PT, R22, UR18, RZ ;  /* 0x00000012162a7c10 */ /* 0x000fe4000fffe0ff */
[----:B------:R-:W-:Y:S01]  /*3170*/  SHF.R.U32.HI R20, RZ, 0x3, R62 ;  /* 0x00000003ff147819 */ /* 0x000fe2000001163e */
[----:B------:R-:W-:Y:S01]  /*3180*/  ULEA UR32, UR27, UR32, 0x1 ;  /* 0x000000201b207291 */ /* 0x000fe2000f8e08ff */
[C---:B------:R-:W-:Y:S01]  /*3190*/  LOP3.LUT R43, R21.reuse, 0xf0, R24, 0xf8, !PT ;  /* 0x000000f0152b7812 */ /* 0x040fe200078ef818 */
[----:B------:R-:W3:Y:S01]  /*31a0*/  LDCU.64 UR4, c[0x0][0x440] ;  /* 0x00008800ff0477ac */ /* 0x000ee20008000a00 */
[----:B------:R-:W-:Y:S01]  /*31b0*/  LOP3.LUT R20, R21, 0x78, R20, 0xf8, !PT ;  /* 0x0000007815147812 */ /* 0x000fe200078ef814 */
[----:B------:R-:W-:Y:S01]  /*31c0*/  IMAD.WIDE R52, R42, 0x8, RZ ;  /* 0x000000082a347825 */ /* 0x000fe200078e02ff */
[----:B------:R-:W-:Y:S01]  /*31d0*/  LOP3.LUT R39, R39, 0xf8, RZ, 0xc0, !PT ;  /* 0x000000f827277812 */ /* 0x000fe200078ec0ff */
[----:B------:R-:W-:Y:S01]  /*31e0*/  USHF.L.U32 UR26, UR26, 0x3, URZ ;  /* 0x000000031a1a7899 */ /* 0x000fe200080006ff */
[----:B------:R-:W-:Y:S01]  /*31f0*/  LOP3.LUT R41, R62, 0x3, RZ, 0xc0, !PT ;  /* 0x000000033e297812 */ /* 0x000fe200078ec0ff */
[----:B------:R-:W-:Y:S01]  /*3200*/  USHF.L.U32 UR32, UR32, 0x3, URZ ;  /* 0x0000000320207899 */ /* 0x000fe200080006ff */
[----:B------:R-:W-:Y:S01]  /*3210*/  SHF.R.U32.HI R22, RZ, 0x2, R22 ;  /* 0x00000002ff167819 */ /* 0x000fe20000011616 */
[----:B--2---:R-:W-:Y:S01]  /*3220*/  UISETP.GT.AND UP1, UPT, UR24, 0x1, UPT ;  /* 0x000000011800788c */ /* 0x004fe2000bf24270 */
[----:B------:R-:W-:Y:S01]  /*3230*/  VIADD R43, R43, UR19 ;  /* 0x000000132b2b7c36 */ /* 0x000fe20008000000 */
[----:B-1----:R-:W-:Y:S01]  /*3240*/  MOV R27, UR7 ;  /* 0x00000007001b7c02 */ /* 0x002fe20008000f00 */
[----:B------:R-:W-:Y:S01]  /*3250*/  IMAD.U32 R29, RZ, RZ, UR6 ;  /* 0x00000006ff1d7e24 */ /* 0x000fe2000f8e00ff */
[----:B------:R-:W-:Y:S01]  /*3260*/  UIMAD UR26, UR32, 0x12, UR26 ;  /* 0x00000012201a78a4 */ /* 0x000fe2000f8e021a */
[----:B------:R-:W-:Y:S01]  /*3270*/  IMAD R39, R20, 0x120, R39 ;  /* 0x0000012014277824 */ /* 0x000fe200078e0227 */
[----:B------:R-:W-:Y:S01]  /*3280*/  UISETP.EQ.AND UP1, UPT, UR14, URZ, UP1 ;  /* 0x000000ff0e00728c */ /* 0x000fe20008f22270 */
[C---:B---3--:R-:W-:Y:S01]  /*3290*/  IMAD.WIDE.U32 R20, R43.reuse, UR12, R52 ;  /* 0x0000000c2b147c25 */ /* 0x048fe2000f8e0034 */
[----:B------:R-:W-:Y:S01]  /*32a0*/  UMOV UR25, 0x400 ;  /* 0x0000040000197882 */ /* 0x000fe20000000000 */
[----:B------:R-:W1:Y:S02]  /*32b0*/  LDCU.64 UR10, c[0x0][0x420] ;  /* 0x00008400ff0a77ac */ /* 0x000e640008000a00 */
[----:B------:R-:W-:Y:S01]  /*32c0*/  IMAD R41, R22, 0x12, R41 ;  /* 0x0000001216297824 */ /* 0x000fe200078e0229 */
[----:B----4-:R-:W-:Y:S01]  /*32d0*/  IADD3 R45, P1, PT, R2, R20, RZ ;  /* 0x00000014022d7210 */ /* 0x010fe20007f3e0ff */
[C---:B------:R-:W-:Y:S01]  /*32e0*/  IMAD.WIDE.U32 R52, R43.reuse, R29, R52 ;  /* 0x0000001d2b347225 */ /* 0x040fe200078e0034 */
[----:B------:R-:W-:Y:S01]  /*32f0*/  ULEA UR15, UR15, UR25, 0x18 ;  /* 0x000000190f0f7291 */ /* 0x000fe2000f8ec0ff */
[----:B------:R-:W2:Y:S02]  /*3300*/  LDCU.64 UR6, c[0x0][0x428] ;  /* 0x00008500ff0677ac */ /* 0x000ea40008000a00 */
[C---:B------:R-:W-:Y:S01]  /*3310*/  IMAD R49, R43.reuse, R27, RZ ;  /* 0x0000001b2b317224 */ /* 0x040fe200078e02ff */
[----:B------:R-:W-:Y:S01]  /*3320*/  IADD3 R50, P0, PT, R52, UR8, RZ ;  /* 0x0000000834327c10 */ /* 0x000fe2000ff1e0ff */
[----:B------:R-:W-:-:S02]  /*3330*/  IMAD R44, R43, UR13, R21 ;  /* 0x0000000d2b2c7c24 */ /* 0x000fc4000f8e0215 */
[----:B------:R-:W-:Y:S01]  /*3340*/  VIADD R41, R41, UR26 ;  /* 0x0000001a29297c36 */ /* 0x000fe20008000000 */
[----:B------:R-:W-:Y:S01]  /*3350*/  IADD3 R49, PT, PT, R53, R49, RZ ;  /* 0x0000003135317210 */ /* 0x000fe20007ffe0ff */
[----:B------:R-:W-:Y:S01]  /*3360*/  IMAD.U32 R20, RZ, RZ, UR4 ;  /* 0x00000004ff147e24 */ /* 0x000fe2000f8e00ff */
[----:B------:R-:W-:Y:S01]  /*3370*/  IADD3.X R44, PT, PT, R44, R3, RZ, P1, !PT ;  /* 0x000000032c2c7210 */ /* 0x000fe20000ffe4ff */
[----:B------:R-:W-:Y:S01]  /*3380*/  IMAD.U32 R21, RZ, RZ, UR5 ;  /* 0x00000005ff157e24 */ /* 0x000fe2000f8e00ff */
[----:B------:R-:W-:Y:S02]  /*3390*/  LEA R41, R41, UR15, 0x4 ;  /* 0x0000000f29297c11 */ /* 0x000fe4000f8e20ff */
[----:B------:R-:W-:Y:S01]  /*33a0*/  IADD3.X R51, PT, PT, R49, UR9, RZ, P0, !PT ;  /* 0x0000000931337c10 */ /* 0x000fe200087fe4ff */
[----:B-1----:R-:W-:Y:S06]  /*33b0*/  BRA.U !UP1, `(.L_x_268) ;  /* 0x0000000109b47547 */ /* 0x002fec000b800000 */
[----:B------:R-:W-:-:S13]  /*33c0*/  ISETP.NE.AND P0, PT, R0, UR16, PT ;  /* 0x0000001000007c0c */ /* 0x000fda000bf05270 */
[----:B------:R-:W-:Y:S06]  /*33d0*/  BAR.RED.AND.DEFER_BLOCKING 0x0, P0 ;  /* 0x0000000000007b1d */ /* 0x000fec0000014400 */
[----:B------:R-:W1:Y:S02]  /*33e0*/  B2R.RESULT RZ, P0 ;  /* 0x0000000000ff731c */ /* 0x000e640000004000 */
[----:B-1----:R-:W-:Y:S05]  /*33f0*/  @!P0 BRA `(.L_x_269) ;  /* 0x0000000000308947 */ /* 0x002fea0003800000 */
[----:B------:R-:W-:-:S13]  /*3400*/  ISETP.NE.AND P1, PT, R62, RZ, PT ;  /* 0x000000ff3e00720c */ /* 0x000fda0003f25270 */
.L_x_271:
[----:B------:R-:W-:Y:S05]  /*3410*/  YIELD ;  /* 0x0000000000007946 */ /* 0x000fea0003800000 */
[----:B-1---5:R-:W-:Y:S05]  /*3420*/  @P1 BRA `(.L_x_270) ;  /* 0x0000000000101947 */ /* 0x022fea0003800000 */
[----:B------:R-:W-:Y:S02]  /*3430*/  MOV R20, UR22 ;  /* 0x0000001600147c02 */ /* 0x000fe40008000f00 */
[----:B------:R-:W-:-:S05]  /*3440*/  MOV R21, UR23 ;  /* 0x0000001700157c02 */ /* 0x000fca0008000f00 */
[----:B------:R1:W3:Y:S04]  /*3450*/  LDG.E.STRONG.GPU R0, desc[UR20][R20.64] ;  /* 0x0000001414007981 */ /* 0x0002e8000c1ef900 */
[----:B---3--:R-:W-:Y:S01]  /*3460*/  CCTL.IVALL ;  /* 0x00000000ff00798f */ /* 0x008fe20002000000 */
.L_x_270:
[----:B------:R-:W-:Y:S01]  /*3470*/  ISETP.NE.AND P0, PT, R0, UR16, PT ;  /* 0x0000001000007c0c */ /* 0x000fe2000bf05270 */
[----:B------:R-:W-:-:S12]  /*3480*/  WARPSYNC.ALL ;  /* 0x0000000000007948 */ /* 0x000fd80003800000 */
[----:B------:R-:W-:Y:S06]  /*3490*/  BAR.RED.AND.DEFER_BLOCKING 0x0, P0 ;  /* 0x0000000000007b1d */ /* 0x000fec0000014400 */
[----:B------:R-:W3:Y:S02]  /*34a0*/  B2R.RESULT RZ, P0 ;  /* 0x0000000000ff731c */ /* 0x000ee40000004000 */
[----:B---3--:R-:W-:Y:S05]  /*34b0*/  @P0 BRA `(.L_x_271) ;  /* 0xfffffffc00d40947 */ /* 0x008fea000383ffff */
.L_x_269:
[----:B------:R-:W-:Y:S05]  /*34c0*/  WARPSYNC.ALL ;  /* 0x0000000000007948 */ /* 0x000fea0003800000 */
[----:B------:R-:W-:Y:S01]  /*34d0*/  ISETP.NE.AND P0, PT, RZ, UR16, PT ;  /* 0x00000010ff007c0c */ /* 0x000fe2000bf05270 */
[----:B-1----:R-:W1:Y:S08]  /*34e0*/  LDC.64 R20, c[0x0][0x440] ;  /* 0x00011000ff147b82 */ /* 0x002e700000000a00 */
[----:B------:R-:W-:Y:S01]  /*34f0*/  BAR.SYNC.DEFER_BLOCKING 0x0 ;  /* 0x0000000000007b1d */ /* 0x000fe20000010000 */
[----:B------:R-:W-:-:S02]  /*3500*/  SEL R45, R45, R50, !P0 ;  /* 0x000000322d2d7207 */ /* 0x000fc40004000000 */
[----:B------:R-:W-:Y:S02]  /*3510*/  SEL R44, R44, R51, !P0 ;  /* 0x000000332c2c7207 */ /* 0x000fe40004000000 */
[----:B------:R-:W-:Y:S01]  /*3520*/  SEL R2, R2, UR8, !P0 ;  /* 0x0000000802027c07 */ /* 0x000fe2000c000000 */
[----:B------:R-:W3:Y:S01]  /*3530*/  LDCU.64 UR10, c[0x0][0x460] ;  /* 0x00008c00ff0a77ac */ /* 0x000ee20008000a00 */
[----:B------:R-:W-:Y:S01]  /*3540*/  SEL R3, R3, UR9, !P0 ;  /* 0x0000000903037c07 */ /* 0x000fe2000c000000 */
[----:B--2---:R-:W2:Y:S01]  /*3550*/  LDCU.128 UR4, c[0x0][0x420] ;  /* 0x00008400ff0477ac */ /* 0x004ea20008000c00 */
[----:B------:R-:W-:-:S05]  /*3560*/  VOTEU.ANY UP0, P0 ;  /* 0x0000000000ff7886 */ /* 0x000fca0000000100 */
[----:B--2---:R-:W2:Y:S01]  /*3570*/  @UP0 LDCU UR6, c[0x0][0x468] ;  /* 0x00008d00ff0607ac */ /* 0x004ea20008000800 */
[----:B-1----:R-:W1:Y:S01]  /*3580*/  @P0 LDC R20, c[0x0][0x480] ;  /* 0x00012000ff140b82 */ /* 0x002e620000000800 */
[----:B---3--:R-:W-:Y:S01]  /*3590*/  IMAD.U32 R29, RZ, RZ, UR10 ;  /* 0x0000000aff1d7e24 */ /* 0x008fe2000f8e00ff */
[----:B------:R-:W3:Y:S01]  /*35a0*/  @UP0 LDCU UR7, c[0x0][0x46c] ;  /* 0x00008d80ff0707ac */ /* 0x000ee20008000800 */
[----:B------:R-:W-:-:S03]  /*35b0*/  IMAD.U32 R27, RZ, RZ, UR11 ;  /* 0x0000000bff1b7e24 */ /* 0x000fc6000f8e00ff */
[----:B------:R-:W-:Y:S02]  /*35c0*/  R2UR UR10, R29 ;  /* 0x000000001d0a72ca */ /* 0x000fe400000e0000 */
[----:B------:R-:W1:Y:S01]  /*35d0*/  @P0 LDC R21, c[0x0][0x484] ;  /* 0x00012100ff150b82 */ /* 0x000e620000000800 */
[----:B------:R-:W-:-:S10]  /*35e0*/  R2UR UR11, R27 ;  /* 0x000000001b0b72ca */ /* 0x000fd400000e0000 */
[----:B------:R-:W-:-:S03]  /*35f0*/  USEL UR10, UR4, UR10, !UP0 ;  /* 0x0000000a040a7287 */ /* 0x000fc6000c000000 */
[----:B------:R-:W-:Y:S01]  /*3600*/  USEL UR11, UR5, UR11, !UP0 ;  /* 0x0000000b050b7287 */ /* 0x000fe2000c000000 */
[----:B------:R-:W-:Y:S01]  /*3610*/  @!PT LDS RZ, [RZ] ;  /* 0x00000000fffff984 */ /* 0x000fe20000000800 */
[----:B------:R-:W-:Y:S01]  /*3620*/  @!PT LDS RZ, [RZ] ;  /* 0x00000000fffff984 */ /* 0x000fe20000000800 */
[----:B------:R-:W-:Y:S01]  /*3630*/  @!PT LDS RZ, [RZ] ;  /* 0x00000000fffff984 */ /* 0x000fe20000000800 */
[----:B------:R-:W-:Y:S01]  /*3640*/  @!PT LDS RZ, [RZ] ;  /* 0x00000000fffff984 */ /* 0x000fe20000000800 */
[----:B------:R-:W-:Y:S06]  /*3650*/  MEMBAR.SC.GPU ;  /* 0x0000000000007992 */ /* 0x000fec0000002000 */
[----:B------:R-:W-:-:S00]  /*3660*/  ERRBAR ;  /* 0x00000000000079ab */ /* 0x000fc00000000000 */
[----:B------:R-:W-:Y:S06]  /*3670*/  CGAERRBAR ;  /* 0x00000000000075ab */ /* 0x000fec0000000000 */
[----:B--23--:R-:W-:Y:S01]  /*3680*/  CCTL.IVALL ;  /* 0x00000000ff00798f */ /* 0x00cfe20002000000 */
.L_x_268:
[----:B------:R-:W-:Y:S01]  /*3690*/  DSETP.NEU.AND P0, PT, R78, RZ, PT ;  /* 0x000000ff4e00722a */ /* 0x000fe20003f0d000 */
[----:B------:R-:W-:-:S13]  /*36a0*/  BSSY.RECONVERGENT B2, `(.L_x_272) ;  /* 0x0000652000027945 */ /* 0x000fda0003800200 */
[----:B------:R-:W-:Y:S05]  /*36b0*/  @!P0 BRA `(.L_x_273) ;  /* 0x0000004000a08947 */ /* 0x000fea0003800000 */
[----:B------:R-:W-:Y:S01]  /*36c0*/  UISETP.GT.AND UP0, UPT, UR17, UR18, UPT ;  /* 0x000000121100728c */ /* 0x000fe2000bf04270 */
[----:B------:R-:W-:Y:S08]  /*36d0*/  BSSY.RECONVERGENT B1, `(.L_x_274) ;  /* 0x00000fe000017945 */ /* 0x000ff00003800200 */
[----:B------:R-:W-:Y:S05]  /*36e0*/  BRA.U UP0, `(.L_x_275) ;  /* 0x00000001006c7547 */ /* 0x000fea000b800000 */
[----:B------:R-:W3:Y:S01]  /*36f0*/  LDCU.64 UR4, c[0x0][0x380] ;  /* 0x00007000ff0477ac */ /* 0x000ee20008000a00 */
[----:B------:R-:W-:Y:S01]  /*3700*/  VIADD R22, R43, 0x1 ;  /* 0x000000012b167836 */ /* 0x000fe20000000000 */
[----:B--2---:R-:W-:Y:S01]  /*3710*/  IADD3 R34, P0, PT, R45, UR6, RZ ;  /* 0x000000062d227c10 */ /* 0x004fe2000ff1e0ff */
[----:B------:R-:W-:Y:S01]  /*3720*/  VIADD R0, R43, 0x2 ;  /* 0x000000022b007836 */ /* 0x000fe20000000000 */
[----:B------:R-:W-:Y:S02]  /*3730*/  CS2R R28, SRZ ;  /* 0x00000000001c7805 */ /* 0x000fe4000001ff00 */
[----:B------:R-:W-:Y:S02]  /*3740*/  CS2R R26, SRZ ;  /* 0x00000000001a7805 */ /* 0x000fe4000001ff00 */
[----:B------:R-:W-:Y:S02]  /*3750*/  IADD3.X R35, PT, PT, R44, UR7, RZ, P0, !PT ;  /* 0x000000072c237c10 */ /* 0x000fe400087fe4ff */
[----:B------:R-:W-:-:S02]  /*3760*/  CS2R R24, SRZ ;  /* 0x0000000000187805 */ /* 0x000fc4000001ff00 */
[----:B------:R-:W-:-:S04]  /*3770*/  IADD3 R32, P0, PT, R34, UR6, RZ ;  /* 0x0000000622207c10 */ /* 0x000fc8000ff1e0ff */
[----:B------:R-:W-:Y:S02]  /*3780*/  IADD3.X R33, PT, PT, R35, UR7, RZ, P0, !PT ;  /* 0x0000000723217c10 */ /* 0x000fe400087fe4ff */
[----:B---3--:R-:W-:-:S04]  /*3790*/  ISETP.GE.AND P1, PT, R42, UR5, PT ;  /* 0x000000052a007c0c */ /* 0x008fc8000bf26270 */
[----:B------:R-:W-:Y:S02]  /*37a0*/  ISETP.LT.AND P4, PT, R43, UR4, !P1 ;  /* 0x000000042b007c0c */ /* 0x000fe4000cf81270 */
[----:B------:R-:W-:Y:S02]  /*37b0*/  ISETP.LT.AND P3, PT, R22, UR4, !P1 ;  /* 0x0000000416007c0c */ /* 0x000fe4000cf61270 */
[----:B------:R-:W-:-:S09]  /*37c0*/  ISETP.LT.AND P2, PT, R0, UR4, !P1 ;  /* 0x0000000400007c0c */ /* 0x000fd2000cf41270 */
[----:B------:R-:W-:Y:S02]  /*37d0*/  @P4 IMAD.MOV.U32 R36, RZ, RZ, R45 ;  /* 0x000000ffff244224 */ /* 0x000fe400078e002d */
[----:B------:R-:W-:Y:S01]  /*37e0*/  @P4 IMAD.MOV.U32 R37, RZ, RZ, R44 ;  /* 0x000000ffff254224 */ /* 0x000fe200078e002c */
[----:B------:R3:W4:Y:S04]  /*37f0*/  @P3 LDG.E.LTC128B.64 R26, desc[UR20][R34.64] ;  /* 0x00000014221a3981 */ /* 0x000728000c1e1b20 */
[----:B------:R3:W4:Y:S04]  /*3800*/  @P4 LDG.E.LTC128B.64 R28, desc[UR20][R36.64] ;  /* 0x00000014241c4981 */ /* 0x000728000c1e1b20 */
[----:B------:R3:W4:Y:S01]  /*3810*/  @P2 LDG.E.LTC128B.64 R24, desc[UR20][R32.64] ;  /* 0x0000001420182981 */ /* 0x000722000c1e1b20 */
[----:B------:R-:W-:-:S05]  /*3820*/  VIADD R0, R43, 0x3 ;  /* 0x000000032b007836 */ /* 0x000fca0000000000 */
[----:B------:R-:W-:Y:S02]  /*3830*/  ISETP.LT.AND P1, PT, R0, UR4, !P1 ;  /* 0x0000000400007c0c */ /* 0x000fe4000cf21270 */
[----:B------:R-:W-:Y:S02]  /*3840*/  IADD3 R30, P0, PT, R32, UR6, RZ ;  /* 0x00000006201e7c10 */ /* 0x000fe4000ff1e0ff */
[----:B------:R-:W-:Y:S02]  /*3850*/  CS2R R22, SRZ ;  /* 0x0000000000167805 */ /* 0x000fe4000001ff00 */
[----:B------:R-:W-:-:S07]  /*3860*/  IADD3.X R31, PT, PT, R33, UR7, RZ, P0, !PT ;  /* 0x00000007211f7c10 */ /* 0x000fce00087fe4ff */
[----:B------:R-:W-:Y:S05]  /*3870*/  @!P1 BRA `(.L_x_276) ;  /* 0x0000000c008c9947 */ /* 0x000fea0003800000 */
[----:B------:R2:W4:Y:S01]  /*3880*/  LDG.E.LTC128B.64 R22, desc[UR20][R30.64] ;  /* 0x000000141e167981 */ /* 0x000522000c1e1b20 */
[----:B------:R-:W-:Y:S05]  /*3890*/  BRA `(.L_x_276) ;  /* 0x0000000c00847947 */ /* 0x000fea0003800000 */
.L_x_275:
[----:B------:R-:W-:Y:S01]  /*38a0*/  IADD3 R22, P0, PT, -R2, R45, RZ ;  /* 0x0000002d02167210 */ /* 0x000fe20007f1e1ff */
[----:B------:R-:W-:Y:S04]  /*38b0*/  BSSY.RECONVERGENT B0, `(.L_x_277) ;  /* 0x0000028000007945 */ /* 0x000fe80003800200 */
[----:B------:R-:W-:-:S05]  /*38c0*/  IMAD.X R23, R44, 0x1, ~R3, P0 ;  /* 0x000000012c177824 */ /* 0x000fca00000e0e03 */
[----:B------:R-:W-:-:S04]  /*38d0*/  LOP3.LUT R0, R23, UR11, RZ, 0xfc, !PT ;  /* 0x0000000b17007c12 */ /* 0x000fc8000f8efcff */
[----:B------:R-:W-:-:S13]  /*38e0*/  ISETP.NE.U32.AND P0, PT, R0, RZ, PT ;  /* 0x000000ff0000720c */ /* 0x000fda0003f05070 */
[----:B------:R-:W-:Y:S05]  /*38f0*/  @P0 BRA `(.L_x_278) ;  /* 0x0000000000580947 */ /* 0x000fea0003800000 */
[----:B------:R-:W3:Y:S01]  /*3900*/  I2F.U32.RP R25, UR10 ;  /* 0x0000000a00197d06 */ /* 0x000ee20008209000 */
[----:B------:R-:W-:Y:S01]  /*3910*/  IMAD.MOV.U32 R26, RZ, RZ, RZ ;  /* 0x000000ffff1a7224 */ /* 0x000fe200078e00ff */
[----:B------:R-:W-:-:S06]  /*3920*/  ISETP.NE.U32.AND P0, PT, RZ, UR10, PT ;  /* 0x0000000aff007c0c */ /* 0x000fcc000bf05070 */
[----:B---3--:R-:W3:Y:S02]  /*3930*/  MUFU.RCP R24, R25 ;  /* 0x0000001900187308 */ /* 0x008ee40000001000 */
[----:B---3--:R-:W-:-:S06]  /*3940*/  IADD3 R24, PT, PT, R24, 0xffffffe, RZ ;  /* 0x0ffffffe18187810 */ /* 0x008fcc0007ffe0ff */
[----:B------:R-:W3:Y:S02]  /*3950*/  F2I.FTZ.U32.TRUNC.NTZ R27, R24 ;  /* 0x00000018001b7305 */ /* 0x000ee4000021f000 */
[----:B---3--:R-:W-:-:S05]  /*3960*/  IADD3 R0, PT, PT, RZ, -R27, RZ ;  /* 0x8000001bff007210 */ /* 0x008fca0007ffe0ff */
        /* <DEDUP_REMOVED lines=15> */
.L_x_278:
[----:B------:R-:W-:Y:S01]  /*3a60*/  IMAD.MOV.U32 R0, RZ, RZ, R22 ;  /* 0x000000ffff007224 */ /* 0x000fe200078e0016 */
[----:B------:R-:W-:Y:S01]  /*3a70*/  MOV R37, UR10 ;  /* 0x0000000a00257c02 */ /* 0x000fe20008000f00 */
[----:B------:R-:W-:Y:S01]  /*3a80*/  IMAD.MOV.U32 R31, RZ, RZ, R23 ;  /* 0x000000ffff1f7224 */ /* 0x000fe200078e0017 */
[----:B------:R-:W-:Y:S02]  /*3a90*/  MOV R35, UR11 ;  /* 0x0000000b00237c02 */ /* 0x000fe40008000f00 */
[----:B------:R-:W-:Y:S02]  /*3aa0*/  MOV R36, 0x3ac0 ;  /* 0x00003ac000247802 */ /* 0x000fe40000000f00 */
[----:B-12--5:R-:W-:Y:S05]  /*3ab0*/  CALL.REL.NOINC `($__internal_5_$__cuda_sm20_div_u64) ;  /* 0x0000006000987944 */ /* 0x026fea0003c00000 */
[----:B------:R-:W-:-:S04]  /*3ac0*/  IADD3 R25, P0, PT, RZ, -R31, RZ ;  /* 0x8000001fff197210 */ /* 0x000fc80007f1e0ff */
[----:B------:R-:W-:Y:S01]  /*3ad0*/  IADD3.X R33, PT, PT, RZ, ~R33, RZ, P0, !PT ;  /* 0x80000021ff217210 */ /* 0x000fe200007fe4ff */
[----:B------:R-:W-:-:S04]  /*3ae0*/  IMAD.WIDE.U32 R26, R25, UR10, R22 ;  /* 0x0000000a191a7c25 */ /* 0x000fc8000f8e0016 */
[----:B------:R-:W-:Y:S01]  /*3af0*/  IMAD R0, R33, UR10, RZ ;  /* 0x0000000a21007c24 */ /* 0x000fe2000f8e02ff */
[----:B------:R-:W-:-:S03]  /*3b00*/  MOV R23, R26 ;  /* 0x0000001a00177202 */ /* 0x000fc60000000f00 */
[----:B------:R-:W-:-:S05]  /*3b10*/  IMAD R0, R25, UR11, R0 ;  /* 0x0000000b19007c24 */ /* 0x000fca000f8e0200 */
[----:B------:R-:W-:Y:S02]  /*3b20*/  IADD3 R0, PT, PT, R27, R0, RZ ;  /* 0x000000001b007210 */ /* 0x000fe40007ffe0ff */
.L_x_279:
[----:B--2---:R-:W-:Y:S05]  /*3b30*/  BSYNC.RECONVERGENT B0 ;  /* 0x0000000000007941 */ /* 0x004fea0003800200 */
.L_x_277:
[----:B------:R-:W2:Y:S01]  /*3b40*/  LDCU.64 UR4, c[0x0][0x380] ;  /* 0x00007000ff0477ac */ /* 0x000ea20008000a00 */
[----:B------:R-:W-:Y:S02]  /*3b50*/  PLOP3.LUT P1, PT, PT, PT, PT, 0x8, 0x80 ;  /* 0x000000000080781c */ /* 0x000fe40003f2e170 */
[----:B------:R-:W-:Y:S02]  /*3b60*/  CS2R R28, SRZ ;  /* 0x00000000001c7805 */ /* 0x000fe4000001ff00 */
[----:B--2---:R-:W-:-:S04]  /*3b70*/  ISETP.GE.AND P2, PT, R42, UR5, PT ;  /* 0x000000052a007c0c */ /* 0x004fc8000bf46270 */
        /* <DEDUP_REMOVED lines=17> */
[----:B--2---:R-:W-:Y:S05]  /*3c90*/  @P0 BRA `(.L_x_281) ;  /* 0x0000000000580947 */ /* 0x004fea0003800000 */
[----:B------:R-:W2:Y:S01]  /*3ca0*/  I2F.U32.RP R27, UR10 ;  /* 0x0000000a001b7d06 */ /* 0x000ea20008209000 */
[----:B------:R-:W-:Y:S01]  /*3cb0*/  IMAD.MOV.U32 R30, RZ, RZ, RZ ;  /* 0x000000ffff1e7224 */ /* 0x000fe200078e00ff */
[----:B------:R-:W-:-:S06]  /*3cc0*/  ISETP.NE.U32.AND P0, PT, RZ, UR10, PT ;  /* 0x0000000aff007c0c */ /* 0x000fcc000bf05070 */
[----:B--2---:R-:W2:Y:S02]  /*3cd0*/  MUFU.RCP R26, R27 ;  /* 0x0000001b001a7308 */ /* 0x004ea40000001000 */
        /* <DEDUP_REMOVED lines=18> */
.L_x_281:
        /* <DEDUP_REMOVED lines=13> */
.L_x_282:
[----:B------:R-:W-:Y:S05]  /*3ed0*/  BSYNC.RECONVERGENT B0 ;  /* 0x0000000000007941 */ /* 0x000fea0003800200 */
.L_x_280:
[----:B------:R-:W2:Y:S01]  /*3ee0*/  LDCU.64 UR4, c[0x0][0x380] ;  /* 0x00007000ff0477ac */ /* 0x000ea20008000a00 */
[----:B------:R-:W-:Y:S01]  /*3ef0*/  VIADD R22, R43, 0x1 ;  /* 0x000000012b167836 */ /* 0x000fe20000000000 */
        /* <DEDUP_REMOVED lines=41> */
.L_x_284:
        /* <DEDUP_REMOVED lines=13> */
.L_x_285:
[----:B------:R-:W-:Y:S05]  /*4260*/  BSYNC.RECONVERGENT B0 ;  /* 0x0000000000007941 */ /* 0x000fea0003800200 */
.L_x_283:
[----:B------:R-:W2:Y:S01]  /*4270*/  LDCU UR4, c[0x0][0x380] ;  /* 0x00007000ff0477ac */ /* 0x000ea20008000800 */
[----:B------:R-:W-:Y:S01]  /*4280*/  VIADD R22, R43, 0x2 ;  /* 0x000000022b167836 */ /* 0x000fe20000000000 */
[----:B------:R-:W-:Y:S02]  /*4290*/  PLOP3.LUT P2, PT, PT, PT, PT, 0x8, 0x80 ;  /* 0x000000000080781c */ /* 0x000fe40003f4e170 */
[----:B------:R-:W-:Y:S02]  /*42a0*/  CS2R R24, SRZ ;  /* 0x0000000000187805 */ /* 0x000fe4000001ff00 */
[----:B--2---:R-:W-:-:S13]  /*42b0*/  ISETP.GE.OR P3, PT, R22, UR4, P0 ;  /* 0x0000000416007c0c */ /* 0x004fda0008766670 */
        /* <DEDUP_REMOVED lines=16> */
[----:B------:R-:W-:-:S07]  /*43c0*/  ISETP.NE.U32.AND P1, PT, RZ, UR10, PT ;  /* 0x0000000aff007c0c */ /* 0x000fce000bf25070 */
        /* <DEDUP_REMOVED lines=20> */
.L_x_287:
        /* <DEDUP_REMOVED lines=9> */
[----:B------:R-:W-:-:S04]  /*45a0*/  IMAD R0, R0, UR10, RZ ;  /* 0x0000000a00007c24 */ /* 0x000fc8000f8e02ff */
[----:B------:R-:W-:-:S05]  /*45b0*/  IMAD R0, R35, UR11, R0 ;  /* 0x0000000b23007c24 */ /* 0x000fca000f8e0200 */
[----:B------:R-:W-:Y:S02]  /*45c0*/  IADD3 R23, PT, PT, R0, R23, RZ ;  /* 0x0000001700177210 */ /* 0x000fe40007ffe0ff */
.L_x_288:
[----:B------:R-:W-:Y:S05]  /*45d0*/  BSYNC.RECONVERGENT B0 ;  /* 0x0000000000007941 */ /* 0x000fea0003800200 */
.L_x_286:
[----:B------:R-:W2:Y:S01]  /*45e0*/  LDCU UR4, c[0x0][0x380] ;  /* 0x00007000ff0477ac */ /* 0x000ea20008000800 */
[----:B------:R-:W-:Y:S01]  /*45f0*/  VIADD R0, R43, 0x3 ;  /* 0x000000032b007836 */ /* 0x000fe20000000000 */
[----:B------:R-:W-:-:S04]  /*4600*/  PLOP3.LUT P1, PT, PT, PT, PT, 0x8, 0x80 ;  /* 0x000000000080781c */ /* 0x000fc80003f2e170 */
[----:B--2---:R-:W-:-:S13]  /*4610*/  ISETP.GE.OR P2, PT, R0, UR4, P0 ;  /* 0x0000000400007c0c */ /* 0x004fda0008746670 */
        /* <DEDUP_REMOVED lines=9> */
.L_x_276:
[----:B------:R-:W-:Y:S05]  /*46b0*/  BSYNC.RECONVERGENT B1 ;  /* 0x0000000000017941 */ /* 0x000fea0003800200 */
.L_x_274:
[----:B------:R-:W-:Y:S01]  /*46c0*/  BAR.SYNC.DEFER_BLOCKING 0x0 ;  /* 0x0000000000007b1d */ /* 0x000fe20000010000 */
[----:B------:R-:W-:Y:S01]  /*46d0*/  UISETP.GT.AND UP0, UPT, UR17, UR18, UPT ;  /* 0x000000121100728c */ /* 0x000fe2000bf04270 */
[----:B-1----:R-:W-:-:S04]  /*46e0*/  IADD3 R20, P0, PT, R20, R45, RZ ;  /* 0x0000002d14147210 */ /* 0x002fc80007f1e0ff */
[----:B------:R-:W-:Y:S01]  /*46f0*/  BSSY.RECONVERGENT B1, `(.L_x_289) ;  /* 0x0000117000017945 */ /* 0x000fe20003800200 */
[----:B------:R-:W-:Y:S01]  /*4700*/  IMAD.X R21, R21, 0x1, R44, P0 ;  /* 0x0000000115157824 */ /* 0x000fe200000e062c */
[----:B------:R-:W-:-:S04]  /*4710*/  DEPBAR.LE SB5, 0x2 ;  /* 0x0000d0800000791a */ /* 0x000fc80000000000 */
[----:B------:R1:W-:Y:S04]  /*4720*/  STS.128 [R41], R4 ;  /* 0x0000000429007388 */ /* 0x0003e80000000c00 */
[----:B------:R-:W-:Y:S01]  /*4730*/  STS.128 [R41+0x40], R8 ;  /* 0x0000400829007388 */ /* 0x000fe20000000c00 */
[----:B------:R-:W-:Y:S01]  /*4740*/  BAR.SYNC.DEFER_BLOCKING 0x0 ;  /* 0x0000000000007b1d */ /* 0x000fe20000010000 */
[----:B-1----:R-:W-:-:S05]  /*4750*/  IADD3 R4, PT, PT, R43, 0x8, RZ ;  /* 0x000000082b047810 */ /* 0x002fca0007ffe0ff */
[----:B--2---:R-:W1:Y:S04]  /*4760*/  LDS.64 R54, [R39+UR15] ;  /* 0x0000000f27367984 */ /* 0x004e680008000a00 */
[----:B---3--:R-:W2:Y:S04]  /*4770*/  LDS.64 R32, [R39+UR15+0x120] ;  /* 0x0001200f27207984 */ /* 0x008ea80008000a00 */
[----:B------:R-:W3:Y:S04]  /*4780*/  LDS.64 R30, [R39+UR15+0x240] ;  /* 0x0002400f271e7984 */ /* 0x000ee80008000a00 */
[----:B------:R-:W3:Y:S01]  /*4790*/  LDS.64 R34, [R39+UR15+0x360] ;  /* 0x0003600f27227984 */ /* 0x000ee20008000a00 */
[----:B-1----:R-:W-:-:S02]  /*47a0*/  DMUL R54, R54, R80 ;  /* 0x0000005036367228 */ /* 0x002fc40000000000 */
[-C--:B--2---:R-:W-:Y:S02]  /*47b0*/  DMUL R32, R32, R80.reuse ;  /* 0x0000005020207228 */ /* 0x084fe40000000000 */
[----:B---3--:R-:W-:-:S04]  /*47c0*/  DMUL R30, R30, R80 ;  /* 0x000000501e1e7228 */ /* 0x008fc80000000000 */
[----:B----4-:R-:W-:Y:S02]  /*47d0*/  DFMA R54, R28, R78, R54 ;  /* 0x0000004e1c36722b */ /* 0x010fe40000000036 */
[----:B------:R-:W-:Y:S02]  /*47e0*/  DMUL R6, R34, R80 ;  /* 0x0000005022067228 */ /* 0x000fe40000000000 */
[-C--:B------:R-:W-:Y:S02]  /*47f0*/  DFMA R10, R26, R78.reuse, R32 ;  /* 0x0000004e1a0a722b */ /* 0x080fe40000000020 */
[----:B------:R-:W-:-:S04]  /*4800*/  DFMA R8, R24, R78, R30 ;  /* 0x0000004e1808722b */ /* 0x000fc8000000001e */
[----:B------:R-:W-:Y:S01]  /*4810*/  DFMA R6, R22, R78, R6 ;  /* 0x0000004e1606722b */ /* 0x000fe20000000006 */
[----:B------:R-:W-:Y:S10]  /*4820*/  BRA.U UP0, `(.L_x_290) ;  /* 0x0000000100547547 */ /* 0x000ff4000b800000 */
[----:B------:R-:W1:Y:S01]  /*4830*/  LDCU UR5, c[0x0][0x384] ;  /* 0x00007080ff0577ac */ /* 0x000e620008000800 */
[C---:B------:R-:W-:Y:S02]  /*4840*/  VIADD R30, R43.reuse, 0x1 ;  /* 0x000000012b1e7836 */ /* 0x040fe40000000000 */
[----:B------:R-:W-:Y:S01]  /*4850*/  VIADD R5, R43, 0x2 ;  /* 0x000000022b057836 */ /* 0x000fe20000000000 */
[----:B------:R-:W2:Y:S01]  /*4860*/  LDCU.64 UR12, c[0x0][0x468] ;  /* 0x00008d00ff0c77ac */ /* 0x000ea20008000a00 */
[----:B-1----:R-:W-:-:S04]  /*4870*/  ISETP.GE.AND P3, PT, R42, UR5, PT ;  /* 0x000000052a007c0c */ /* 0x002fc8000bf66270 */
[----:B------:R-:W-:Y:S02]  /*4880*/  ISETP.LT.AND P2, PT, R43, UR4, !P3 ;  /* 0x000000042b007c0c */ /* 0x000fe4000df41270 */
[----:B------:R-:W-:Y:S02]  /*4890*/  ISETP.LT.AND P1, PT, R30, UR4, !P3 ;  /* 0x000000041e007c0c */ /* 0x000fe4000df21270 */
[----:B--2---:R-:W-:Y:S02]  /*48a0*/  IADD3 R30, P4, PT, R50, UR12, RZ ;  /* 0x0000000c321e7c10 */ /* 0x004fe4000ff9e0ff */
[----:B------:R-:W-:Y:S02]  /*48b0*/  ISETP.LT.AND P0, PT, R5, UR4, !P3 ;  /* 0x0000000405007c0c */ /* 0x000fe4000df01270 */
[----:B------:R-:W-:Y:S02]  /*48c0*/  IADD3.X R31, PT, PT, R51, UR13, RZ, P4, !PT ;  /* 0x0000000d331f7c10 */ /* 0x000fe4000a7fe4ff */
[----:B------:R-:W-:-:S02]  /*48d0*/  IADD3 R32, P4, PT, R30, UR12, RZ ;  /* 0x0000000c1e207c10 */ /* 0x000fc4000ff9e0ff */
[----:B------:R-:W-:Y:S01]  /*48e0*/  ISETP.LT.AND P3, PT, R0, UR4, !P3 ;  /* 0x0000000400007c0c */ /* 0x000fe2000df61270 */
[----:B------:R2:W-:Y:S01]  /*48f0*/  @P2 STG.E.64 desc[UR20][R50.64], R54 ;  /* 0x0000003632002986 */ /* 0x0005e2000c101b14 */
[----:B------:R-:W-:-:S03]  /*4900*/  IADD3.X R33, PT, PT, R31, UR13, RZ, P4, !PT ;  /* 0x0000000d1f217c10 */ /* 0x000fc6000a7fe4ff */
[----:B------:R2:W-:Y:S04]  /*4910*/  @P1 STG.E.64 desc[UR20][R30.64], R10 ;  /* 0x0000000a1e001986 */ /* 0x0005e8000c101b14 */
[----:B------:R2:W-:Y:S01]  /*4920*/  @P0 STG.E.64 desc[UR20][R32.64], R8 ;  /* 0x0000000820000986 */ /* 0x0005e2000c101b14 */
[----:B------:R-:W-:-:S04]  /*4930*/  IADD3 R34, P0, PT, R32, UR12, RZ ;  /* 0x0000000c20227c10 */ /* 0x000fc8000ff1e0ff */
[----:B------:R-:W-:Y:S01]  /*4940*/  IADD3.X R35, PT, PT, R33, UR13, RZ, P0, !PT ;  /* 0x0000000d21237c10 */ /* 0x000fe200087fe4ff */
[----:B------:R-:W-:Y:S08]  /*4950*/  @!P3 BRA `(.L_x_291) ;  /* 0x0000000c00c0b947 */ /* 0x000ff00003800000 */
[----:B------:R3:W-:Y:S01]  /*4960*/  STG.E.64 desc[UR20][R34.64], R6 ;  /* 0x0000000622007986 */ /* 0x0007e2000c101b14 */
[----:B------:R-:W-:Y:S05]  /*4970*/  BRA `(.L_x_291) ;  /* 0x0000000c00b87947 */ /* 0x000fea0003800000 */
.L_x_290:
[----:B------:R-:W1:Y:S01]  /*4980*/  LDCU UR4, c[0x0][0x464] ;  /* 0x00008c80ff0477ac */ /* 0x000e620008000800 */
[----:B------:R-:W-:Y:S01]  /*4990*/  BSSY.RECONVERGENT B0, `(.L_x_292) ;  /* 0x000002e000007945 */ /* 0x000fe20003800200 */
[----:B-1----:R-:W-:-:S05]  /*49a0*/  IMAD.U32 R33, RZ, RZ, UR4 ;  /* 0x00000004ff217e24 */ /* 0x002fca000f8e00ff */
[----:B------:R-:W-:-:S04]  /*49b0*/  LOP3.LUT R0, R49, R33, RZ, 0xfc, !PT ;  /* 0x0000002131007212 */ /* 0x000fc800078efcff */
[----:B------:R-:W-:-:S13]  /*49c0*/  ISETP.NE.U32.AND P0, PT, R0, RZ, PT ;  /* 0x000000ff0000720c */ /* 0x000fda0003f05070 */
[----:B------:R-:W-:Y:S05]  /*49d0*/  @P0 BRA `(.L_x_293) ;  /* 0x00000000005c0947 */ /* 0x000fea0003800000 */
[----:B------:R-:W1:Y:S02]  /*49e0*/  LDCU UR4, c[0x0][0x460] ;  /* 0x00008c00ff0477ac */ /* 0x000e640008000800 */
[----:B-1----:R-:W-:-:S04]  /*49f0*/  MOV R5, UR4 ;  /* 0x0000000400057c02 */ /* 0x002fc80008000f00 */
[----:B------:R-:W1:Y:S01]  /*4a00*/  I2F.U32.RP R32, R5 ;  /* 0x0000000500207306 */ /* 0x000e620000209000 */
[----:B------:R-:W-:-:S07]  /*4a10*/  ISETP.NE.U32.AND P0, PT, R5, RZ, PT ;  /* 0x000000ff0500720c */ /* 0x000fce0003f05070 */
[----:B-1----:R-:W1:Y:S02]  /*4a20*/  MUFU.RCP R30, R32 ;  /* 0x00000020001e7308 */ /* 0x002e640000001000 */
[----:B-1----:R-:W-:-:S06]  /*4a30*/  IADD3 R30, PT, PT, R30, 0xffffffe, RZ ;  /* 0x0ffffffe1e1e7810 */ /* 0x002fcc0007ffe0ff */
[----:B------:R-:W1:Y:S02]  /*4a40*/  F2I.FTZ.U32.TRUNC.NTZ R31, R30 ;  /* 0x0000001e001f7305 */ /* 0x000e64000021f000 */
[----:B-1----:R-:W-:Y:S01]  /*4a50*/  IMAD R0, R31, R5, RZ ;  /* 0x000000051f007224 */ /* 0x002fe200078e02ff */
[----:B------:R-:W-:-:S03]  /*4a60*/  MOV R30, RZ ;  /* 0x000000ff001e7202 */ /* 0x000fc60000000f00 */
[----:B------:R-:W-:-:S04]  /*4a70*/  IMAD.MOV R0, RZ, RZ, -R0 ;  /* 0x000000ffff007224 */ /* 0x000fc800078e0a00 */
[----:B------:R-:W-:-:S06]  /*4a80*/  IMAD.HI.U32 R31, R31, R0, R30 ;  /* 0x000000001f1f7227 */ /* 0x000fcc00078e001e */
[----:B------:R-:W-:-:S04]  /*4a90*/  IMAD.HI.U32 R31, R31, R52, RZ ;  /* 0x000000341f1f7227 */ /* 0x000fc800078e00ff */
[----:B------:R-:W-:-:S04]  /*4aa0*/  IMAD.MOV R0, RZ, RZ, -R31 ;  /* 0x000000ffff007224 */ /* 0x000fc800078e0a1f */
[----:B------:R-:W-:-:S05]  /*4ab0*/  IMAD R0, R5, R0, R52 ;  /* 0x0000000005007224 */ /* 0x000fca00078e0234 */
[----:B------:R-:W-:-:S13]  /*4ac0*/  ISETP.GE.U32.AND P2, PT, R0, R5, PT ;  /* 0x000000050000720c */ /* 0x000fda0003f46070 */
[----:B------:R-:W-:Y:S01]  /*4ad0*/  @P2 IADD3 R0, PT, PT, R0, -R5, RZ ;  /* 0x8000000500002210 */ /* 0x000fe20007ffe0ff */
[----:B------:R-:W-:-:S03]  /*4ae0*/  @P2 VIADD R31, R31, 0x1 ;  /* 0x000000011f1f2836 */ /* 0x000fc60000000000 */
[----:B------:R-:W-:-:S13]  /*4af0*/  ISETP.GE.U32.AND P1, PT, R0, R5, PT ;  /* 0x000000050000720c */ /* 0x000fda0003f26070 */
[----:B------:R-:W-:Y:S02]  /*4b00*/  @P1 IADD3 R31, PT, PT, R31, 0x1, RZ ;  /* 0x000000011f1f1810 */ /* 0x000fe40007ffe0ff */
[----:B------:R-:W-:-:S05]  /*4b10*/  @!P0 LOP3.LUT R31, RZ, R5, RZ, 0x33, !PT ;  /* 0x00000005ff1f8212 */ /* 0x000fca00078e33ff */
[----:B------:R-:W-:-:S04]  /*4b20*/  IMAD.MOV R0, RZ, RZ, -R31 ;  /* 0x000000ffff007224 */ /* 0x000fc800078e0a1f */
[----:B------:R-:W-:Y:S01]  /*4b30*/  IMAD R0, R5, R0, R52 ;  /* 0x0000000005007224 */ /* 0x000fe200078e0234 */
[----:B------:R-:W-:Y:S05]  /*4b40*/  BRA `(.L_x_294) ;  /* 0x0000000000487947 */ /* 0x000fea0003800000 */
.L_x_293:
[----:B------:R-:W1:Y:S01]  /*4b50*/  LDCU.64 UR4, c[0x0][0x460] ;  /* 0x00008c00ff0477ac */ /* 0x000e620008000a00 */
[----:B------:R-:W-:Y:S01]  /*4b60*/  IMAD.MOV.U32 R0, RZ, RZ, R52 ;  /* 0x000000ffff007224 */ /* 0x000fe200078e0034 */
[----:B------:R-:W-:Y:S02]  /*4b70*/  MOV R31, R49 ;  /* 0x00000031001f7202 */ /* 0x000fe40000000f00 */
[----:B------:R-:W-:Y:S01]  /*4b80*/  MOV R36, 0x4bc0 ;  /* 0x00004bc000247802 */ /* 0x000fe20000000f00 */
[----:B-1----:R-:W-:Y:S01]  /*4b90*/  IMAD.U32 R37, RZ, RZ, UR4 ;  /* 0x00000004ff257e24 */ /* 0x002fe2000f8e00ff */
[----:B------:R-:W-:Y:S02]  /*4ba0*/  MOV R35, UR5 ;  /* 0x0000000500237c02 */ /* 0x000fe40008000f00 */
[----:B-----5:R-:W-:Y:S05]  /*4bb0*/  CALL.REL.NOINC `($__internal_5_$__cuda_sm20_div_u64) ;  /* 0x0000005000587944 */ /* 0x020fea0003c00000 */
[----:B------:R-:W1:Y:S01]  /*4bc0*/  LDCU.64 UR4, c[0x0][0x460] ;  /* 0x00008c00ff0477ac */ /* 0x000e620008000a00 */
[----:B------:R-:W-:Y:S01]  /*4bd0*/  IADD3 R0, P0, PT, RZ, -R31, RZ ;  /* 0x8000001fff007210 */ /* 0x000fe20007f1e0ff */
[----:B------:R-:W-:-:S03]  /*4be0*/  IMAD.MOV.U32 R48, RZ, RZ, R52 ;  /* 0x000000ffff307224 */ /* 0x000fc600078e0034 */
[----:B------:R-:W-:Y:S02]  /*4bf0*/  IADD3.X R30, PT, PT, RZ, ~R33, RZ, P0, !PT ;  /* 0x80000021ff1e7210 */ /* 0x000fe400007fe4ff */
[----:B-1----:R-:W-:Y:S02]  /*4c00*/  MOV R5, UR4 ;  /* 0x0000000400057c02 */ /* 0x002fe40008000f00 */
[----:B------:R-:W-:-:S03]  /*4c10*/  MOV R33, UR5 ;  /* 0x0000000500217c02 */ /* 0x000fc60008000f00 */
[-C--:B------:R-:W-:Y:S02]  /*4c20*/  IMAD R30, R30, R5.reuse, RZ ;  /* 0x000000051e1e7224 */ /* 0x080fe400078e02ff */
[----:B------:R-:W-:-:S04]  /*4c30*/  IMAD.WIDE.U32 R48, R0, R5, R48 ;  /* 0x0000000500307225 */ /* 0x000fc800078e0030 */
[----:B------:R-:W-:Y:S01]  /*4c40*/  IMAD R30, R0, R33, R30 ;  /* 0x00000021001e7224 */ /* 0x000fe200078e021e */
[----:B------:R-:W-:-:S03]  /*4c50*/  MOV R0, R48 ;  /* 0x0000003000007202 */ /* 0x000fc60000000f00 */
[----:B------:R-:W-:Y:S02]  /*4c60*/  IMAD.IADD R30, R49, 0x1, R30 ;  /* 0x00000001311e7824 */ /* 0x000fe400078e021e */
.L_x_294:
[----:B------:R-:W-:Y:S05]  /*4c70*/  BSYNC.RECONVERGENT B0 ;  /* 0x0000000000007941 */ /* 0x000fea0003800200 */
.L_x_292:
[----:B------:R-:W1:Y:S01]  /*4c80*/  LDCU.64 UR4, c[0x0][0x380] ;  /* 0x00007000ff0477ac */ /* 0x000e620008000a00 */
[----:B------:R-:W-:Y:S01]  /*4c90*/  PLOP3.LUT P3, PT, PT, PT, PT, 0x8, 0x80 ;  /* 0x000000000080781c */ /* 0x000fe20003f6e170 */
[----:B------:R-:W-:Y:S01]  /*4ca0*/  BSSY.RECONVERGENT B0, `(.L_x_295) ;  /* 0x0000039000007945 */ /* 0x000fe20003800200 */
[----:B-1----:R-:W-:-:S04]  /*4cb0*/  ISETP.GE.AND P0, PT, R42, UR5, PT ;  /* 0x000000052a007c0c */ /* 0x002fc8000bf06270 */
[----:B------:R-:W-:Y:S01]  /*4cc0*/  ISETP.GE.OR P1, PT, R43, UR4, P0 ;  /* 0x000000042b007c0c */ /* 0x000fe20008726670 */
[----:B------:R-:W1:-:S12]  /*4cd0*/  LDCU.64 UR4, c[0x0][0x468] ;  /* 0x00008d00ff0477ac */ /* 0x000e580008000a00 */
[--C-:B------:R-:W-:Y:S02]  /*4ce0*/  @!P1 SHF.R.U64 R0, R0, 0x3, R30.reuse ;  /* 0x0000000300009819 */ /* 0x100fe4000000121e */
[----:B------:R-:W-:Y:S02]  /*4cf0*/  @!P1 SHF.R.U32.HI R30, RZ, 0x3, R30 ;  /* 0x00000003ff1e9819 */ /* 0x000fe4000001161e */
[----:B------:R-:W-:Y:S02]  /*4d00*/  @!P1 ISETP.GT.U32.AND P2, PT, R31, R0, PT ;  /* 0x000000001f00920c */ /* 0x000fe40003f44070 */
[----:B------:R-:W-:-:S04]  /*4d10*/  @!P1 SHF.R.S32.HI R31, RZ, 0x1f, R31 ;  /* 0x0000001fff1f9819 */ /* 0x000fc8000001141f */
[----:B------:R-:W-:-:S04]  /*4d20*/  @!P1 ISETP.GT.U32.AND.EX P2, PT, R31, R30, PT, P2 ;  /* 0x0000001e1f00920c */ /* 0x000fc80003f44120 */
[----:B------:R-:W-:Y:S02]  /*4d30*/  @!P1 PLOP3.LUT P3, PT, P2, PT, PT, 0x8, 0x80 ;  /* 0x000000000080981c */ /* 0x000fe4000176e170 */
[----:B-1----:R-:W-:-:S04]  /*4d40*/  IADD3 R44, P1, PT, R50, UR4, RZ ;  /* 0x00000004322c7c10 */ /* 0x002fc8000ff3e0ff */
[----:B------:R-:W-:Y:S02]  /*4d50*/  IADD3.X R45, PT, PT, R51, UR5, RZ, P1, !PT ;  /* 0x00000005332d7c10 */ /* 0x000fe40008ffe4ff */
[----:B------:R-:W-:-:S04]  /*4d60*/  IADD3 R48, P1, PT, R44, -UR8, RZ ;  /* 0x800000082c307c10 */ /* 0x000fc8000ff3e0ff */
[----:B------:R-:W-:Y:S01]  /*4d70*/  IADD3.X R49, PT, PT, R45, ~UR9, RZ, P1, !PT ;  /* 0x800000092d317c10 */ /* 0x000fe20008ffe4ff */
[----:B------:R-:W-:Y:S02]  /*4d80*/  @P3 IMAD.MOV.U32 R30, RZ, RZ, R50 ;  /* 0x000000ffff1e3224 */ /* 0x000fe400078e0032 */
[----:B------:R-:W-:Y:S01]  /*4d90*/  @P3 IMAD.MOV.U32 R31, RZ, RZ, R51 ;  /* 0x000000ffff1f3224 */ /* 0x000fe200078e0033 */
[----:B------:R-:W-:-:S04]  /*4da0*/  LOP3.LUT R0, R49, R33, RZ, 0xfc, !PT ;  /* 0x0000002131007212 */ /* 0x000fc800078efcff */
[----:B------:R1:W-:Y:S01]  /*4db0*/  @P3 STG.E.64 desc[UR20][R30.64], R54 ;  /* 0x000000361e003986 */ /* 0x0003e2000c101b14 */
[----:B------:R-:W-:-:S13]  /*4dc0*/  ISETP.NE.U32.AND P1, PT, R0, RZ, PT ;  /* 0x000000ff0000720c */ /* 0x000fda0003f25070 */
[----:B------:R-:W-:Y:S05]  /*4dd0*/  @P1 BRA `(.L_x_296) ;  /* 0x0000000000541947 */ /* 0x000fea0003800000 */
[----:B------:R-:W1:Y:S01]  /*4de0*/  I2F.U32.RP R32, R5 ;  /* 0x0000000500207306 */ /* 0x000e620000209000 */
[----:B------:R-:W-:-:S07]  /*4df0*/  ISETP.NE.U32.AND P1, PT, R5, RZ, PT ;  /* 0x000000ff0500720c */ /* 0x000fce0003f25070 */
[----:B-1----:R-:W1:Y:S02]  /*4e00*/  MUFU.RCP R30, R32 ;  /* 0x00000020001e7308 */ /* 0x002e640000001000 */
[----:B-1----:R-:W-:-:S06]  /*4e10*/  IADD3 R30, PT, PT, R30, 0xffffffe, RZ ;  /* 0x0ffffffe1e1e7810 */ /* 0x002fcc0007ffe0ff */
[----:B------:R-:W1:Y:S02]  /*4e20*/  F2I.FTZ.U32.TRUNC.NTZ R31, R30 ;  /* 0x0000001e001f7305 */ /* 0x000e64000021f000 */
[----:B-1----:R-:W-:Y:S01]  /*4e30*/  IMAD.MOV R0, RZ, RZ, -R31 ;  /* 0x000000ffff007224 */ /* 0x002fe200078e0a1f */
[----:B------:R-:W-:-:S03]  /*4e40*/  MOV R30, RZ ;  /* 0x000000ff001e7202 */ /* 0x000fc60000000f00 */
[----:B------:R-:W-:-:S04]  /*4e50*/  IMAD R0, R0, R5, RZ ;  /* 0x0000000500007224 */ /* 0x000fc800078e02ff */
        /* <DEDUP_REMOVED lines=9> */
[----:B------:R-:W-:-:S04]  /*4ef0*/  @!P1 LOP3.LUT R31, RZ, R5, RZ, 0x33, !PT ;  /* 0x00000005ff1f9212 */ /* 0x000fc800078e33ff */
[----:B------:R-:W-:-:S05]  /*4f00*/  IADD3 R0, PT, PT, -R31, RZ, RZ ;  /* 0x000000ff1f007210 */ /* 0x000fca0007ffe1ff */
[----:B------:R-:W-:Y:S01]  /*4f10*/  IMAD R48, R5, R0, R48 ;  /* 0x0000000005307224 */ /* 0x000fe200078e0230 */
[----:B------:R-:W-:Y:S05]  /*4f20*/  BRA `(.L_x_297) ;  /* 0x0000000000407947 */ /* 0x000fea0003800000 */
.L_x_296:
[----:B------:R-:W2:Y:S01]  /*4f30*/  LDCU.64 UR4, c[0x0][0x460] ;  /* 0x00008c00ff0477ac */ /* 0x000ea20008000a00 */
[----:B------:R-:W-:Y:S01]  /*4f40*/  IMAD.MOV.U32 R0, RZ, RZ, R48 ;  /* 0x000000ffff007224 */ /* 0x000fe200078e0030 */
[----:B-1----:R-:W-:Y:S02]  /*4f50*/  MOV R31, R49 ;  /* 0x00000031001f7202 */ /* 0x002fe40000000f00 */
[----:B------:R-:W-:Y:S01]  /*4f60*/  MOV R36, 0x4fa0 ;  /* 0x00004fa000247802 */ /* 0x000fe20000000f00 */
[----:B--2---:R-:W-:Y:S01]  /*4f70*/  IMAD.U32 R37, RZ, RZ, UR4 ;  /* 0x00000004ff257e24 */ /* 0x004fe2000f8e00ff */
[----:B------:R-:W-:Y:S02]  /*4f80*/  MOV R35, UR5 ;  /* 0x0000000500237c02 */ /* 0x000fe40008000f00 */
[----:B-----5:R-:W-:Y:S05]  /*4f90*/  CALL.REL.NOINC `($__internal_5_$__cuda_sm20_div_u64) ;  /* 0x0000004c00607944 */ /* 0x020fea0003c00000 */
[----:B------:R-:W1:Y:S01]  /*4fa0*/  LDCU.64 UR4, c[0x0][0x460] ;  /* 0x00008c00ff0477ac */ /* 0x000e620008000a00 */
[----:B------:R-:W-:-:S04]  /*4fb0*/  IADD3 R0, P1, PT, RZ, -R31, RZ ;  /* 0x8000001fff007210 */ /* 0x000fc80007f3e0ff */
[----:B------:R-:W-:Y:S02]  /*4fc0*/  IADD3.X R30, PT, PT, RZ, ~R33, RZ, P1, !PT ;  /* 0x80000021ff1e7210 */ /* 0x000fe40000ffe4ff */
[----:B-1----:R-:W-:Y:S02]  /*4fd0*/  MOV R5, UR4 ;  /* 0x0000000400057c02 */ /* 0x002fe40008000f00 */
[----:B------:R-:W-:-:S03]  /*4fe0*/  MOV R33, UR5 ;  /* 0x0000000500217c02 */ /* 0x000fc60008000f00 */
[-C--:B------:R-:W-:Y:S02]  /*4ff0*/  IMAD R30, R30, R5.reuse, RZ ;  /* 0x000000051e1e7224 */ /* 0x080fe400078e02ff */
[----:B------:R-:W-:-:S04]  /*5000*/  IMAD.WIDE.U32 R48, R0, R5, R48 ;  /* 0x0000000500307225 */ /* 0x000fc800078e0030 */
[----:B------:R-:W-:-:S05]  /*5010*/  IMAD R30, R0, R33, R30 ;  /* 0x00000021001e7224 */ /* 0x000fca00078e021e */
[----:B------:R-:W-:Y:S02]  /*5020*/  IADD3 R30, PT, PT, R30, R49, RZ ;  /* 0x000000311e1e7210 */ /* 0x000fe40007ffe0ff */
.L_x_297:
[----:B------:R-:W-:Y:S05]  /*5030*/  BSYNC.RECONVERGENT B0 ;  /* 0x0000000000007941 */ /* 0x000fea0003800200 */
.L_x_295:
[----:B------:R-:W1:Y:S01]  /*5040*/  LDCU UR4, c[0x0][0x380] ;  /* 0x00007000ff0477ac */ /* 0x000e620008000800 */
[----:B------:R-:W-:Y:S01]  /*5050*/  VIADD R0, R43, 0x1 ;  /* 0x000000012b007836 */ /* 0x000fe20000000000 */
[----:B------:R-:W-:Y:S01]  /*5060*/  PLOP3.LUT P2, PT, PT, PT, PT, 0x8, 0x80 ;  /* 0x000000000080781c */ /* 0x000fe20003f4e170 */
[----:B------:R-:W-:Y:S03]  /*5070*/  BSSY.RECONVERGENT B0, `(.L_x_298) ;  /* 0x0000037000007945 */ /* 0x000fe60003800200 */
[----:B-1----:R-:W-:Y:S01]  /*5080*/  ISETP.GE.OR P0, PT, R0, UR4, P0 ;  /* 0x0000000400007c0c */ /* 0x002fe20008706670 */
        /* <DEDUP_REMOVED lines=11> */
[----:B------:R1:W-:Y:S03]  /*5140*/  @P2 STG.E.64 desc[UR20][R44.64], R10 ;  /* 0x0000000a2c002986 */ /* 0x0003e6000c101b14 */
[----:B------:R-:W-:-:S04]  /*5150*/  LOP3.LUT R0, R53, R33, RZ, 0xfc, !PT ;  /* 0x0000002135007212 */ /* 0x000fc800078efcff */
[----:B------:R-:W-:-:S13]  /*5160*/  ISETP.NE.U32.AND P0, PT, R0, RZ, PT ;  /* 0x000000ff0000720c */ /* 0x000fda0003f05070 */
[----:B------:R-:W-:Y:S05]  /*5170*/  @P0 BRA `(.L_x_299) ;  /* 0x0000000000580947 */ /* 0x000fea0003800000 */
[----:B-1----:R-:W1:Y:S01]  /*5180*/  I2F.U32.RP R11, R5 ;  /* 0x00000005000b7306 */ /* 0x002e620000209000 */
[----:B------:R-:W-:Y:S01]  /*5190*/  IMAD.MOV.U32 R30, RZ, RZ, RZ ;  /* 0x000000ffff1e7224 */ /* 0x000fe200078e00ff */
[----:B------:R-:W-:-:S06]  /*51a0*/  ISETP.NE.U32.AND P0, PT, R5, RZ, PT ;  /* 0x000000ff0500720c */ /* 0x000fcc0003f05070 */
[----:B-1----:R-:W1:Y:S02]  /*51b0*/  MUFU.RCP R10, R11 ;  /* 0x0000000b000a7308 */ /* 0x002e640000001000 */
[----:B-1----:R-:W-:-:S06]  /*51c0*/  IADD3 R10, PT, PT, R10, 0xffffffe, RZ ;  /* 0x0ffffffe0a0a7810 */ /* 0x002fcc0007ffe0ff */
[----:B------:R-:W1:Y:S02]  /*51d0*/  F2I.FTZ.U32.TRUNC.NTZ R31, R10 ;  /* 0x0000000a001f7305 */ /* 0x000e64000021f000 */
[----:B-1----:R-:W-:Y:S01]  /*51e0*/  IADD3 R0, PT, PT, RZ, -R31, RZ ;  /* 0x8000001fff007210 */ /* 0x002fe20007ffe0ff */
[----:B------:R-:W-:-:S04]  /*51f0*/  IMAD.MOV.U32 R10, RZ, RZ, RZ ;  /* 0x000000ffff0a7224 */ /* 0x000fc800078e00ff */
[----:B------:R-:W-:-:S04]  /*5200*/  IMAD R0, R0, R5, RZ ;  /* 0x0000000500007224 */ /* 0x000fc800078e02ff */
[----:B------:R-:W-:-:S06]  /*5210*/  IMAD.HI.U32 R31, R31, R0, R30 ;  /* 0x000000001f1f7227 */ /* 0x000fcc00078e001e */
[----:B------:R-:W-:-:S05]  /*5220*/  IMAD.HI.U32 R31, R31, R52, RZ ;  /* 0x000000341f1f7227 */ /* 0x000fca00078e00ff */
[----:B------:R-:W-:-:S05]  /*5230*/  IADD3 R0, PT, PT, -R31, RZ, RZ ;  /* 0x000000ff1f007210 */ /* 0x000fca0007ffe1ff */
[----:B------:R-:W-:-:S05]  /*5240*/  IMAD R0, R5, R0, R52 ;  /* 0x0000000005007224 */ /* 0x000fca00078e0234 */
[----:B------:R-:W-:-:S13]  /*5250*/  ISETP.GE.U32.AND P2, PT, R0, R5, PT ;  /* 0x000000050000720c */ /* 0x000fda0003f46070 */
[----:B------:R-:W-:Y:S01]  /*5260*/  @P2 IMAD.IADD R0, R0, 0x1, -R5 ;  /* 0x0000000100002824 */ /* 0x000fe200078e0a05 */
[----:B------:R-:W-:-:S04]  /*5270*/  @P2 IADD3 R31, PT, PT, R31, 0x1, RZ ;  /* 0x000000011f1f2810 */ /* 0x000fc80007ffe0ff */
[----:B------:R-:W-:-:S13]  /*5280*/  ISETP.GE.U32.AND P1, PT, R0, R5, PT ;  /* 0x000000050000720c */ /* 0x000fda0003f26070 */
[----:B------:R-:W-:Y:S01]  /*5290*/  @P1 VIADD R31, R31, 0x1 ;  /* 0x000000011f1f1836 */ /* 0x000fe20000000000 */
[----:B------:R-:W-:-:S04]  /*52a0*/  @!P0 LOP3.LUT R31, RZ, R5, RZ, 0x33, !PT ;  /* 0x00000005ff1f8212 */ /* 0x000fc800078e33ff */
[----:B------:R-:W-:-:S05]  /*52b0*/  IADD3 R0, PT, PT, -R31, RZ, RZ ;  /* 0x000000ff1f007210 */ /* 0x000fca0007ffe1ff */
[----:B------:R-:W-:Y:S01]  /*52c0*/  IMAD R52, R5, R0, R52 ;  /* 0x0000000005347224 */ /* 0x000fe200078e0234 */
[----:B------:R-:W-:Y:S05]  /*52d0*/  BRA `(.L_x_300) ;  /* 0x0000000000407947 */ /* 0x000fea0003800000 */
.L_x_299:
[----:B------:R-:W2:Y:S01]  /*52e0*/  LDCU.64 UR4, c[0x0][0x460] ;  /* 0x00008c00ff0477ac */ /* 0x000ea20008000a00 */
[----:B------:R-:W-:Y:S01]  /*52f0*/  IMAD.MOV.U32 R0, RZ, RZ, R52 ;  /* 0x000000ffff007224 */ /* 0x000fe200078e0034 */
[----:B------:R-:W-:Y:S02]  /*5300*/  MOV R31, R53 ;  /* 0x00000035001f7202 */ /* 0x000fe40000000f00 */
[----:B------:R-:W-:Y:S01]  /*5310*/  MOV R36, 0x5350 ;  /* 0x0000535000247802 */ /* 0x000fe20000000f00 */
[----:B--2---:R-:W-:Y:S01]  /*5320*/  IMAD.U32 R37, RZ, RZ, UR4 ;  /* 0x00000004ff257e24 */ /* 0x004fe2000f8e00ff */
[----:B------:R-:W-:Y:S02]  /*5330*/  MOV R35, UR5 ;  /* 0x0000000500237c02 */ /* 0x000fe40008000f00 */
[----:B-1---5:R-:W-:Y:S05]  /*5340*/  CALL.REL.NOINC `($__internal_5_$__cuda_sm20_div_u64) ;  /* 0x0000004800747944 */ /* 0x022fea0003c00000 */
        /* <DEDUP_REMOVED lines=9> */
.L_x_300:
[----:B------:R-:W-:Y:S05]  /*53e0*/  BSYNC.RECONVERGENT B0 ;  /* 0x0000000000007941 */ /* 0x000fea0003800200 */
.L_x_298:
[----:B------:R-:W1:Y:S01]  /*53f0*/  LDCU.64 UR4, c[0x0][0x380] ;  /* 0x00007000ff0477ac */ /* 0x000e620008000a00 */
[----:B------:R-:W-:Y:S01]  /*5400*/  VIADD R0, R43, 0x2 ;  /* 0x000000022b007836 */ /* 0x000fe20000000000 */
        /* <DEDUP_REMOVED lines=41> */
.L_x_302:
        /* <DEDUP_REMOVED lines=9> */
[----:B------:R-:W-:-:S05]  /*5730*/  IADD3.X R0, PT, PT, RZ, ~R33, RZ, P0, !PT ;  /* 0x80000021ff007210 */ /* 0x000fca00007fe4ff */
[----:B-1----:R-:W-:Y:S02]  /*5740*/  IMAD R0, R0, UR4, RZ ;  /* 0x0000000400007c24 */ /* 0x002fe4000f8e02ff */
[----:B------:R-:W-:-:S04]  /*5750*/  IMAD.WIDE.U32 R44, R5, UR4, R44 ;  /* 0x00000004052c7c25 */ /* 0x000fc8000f8e002c */
[----:B------:R-:W-:Y:S01]  /*5760*/  IMAD R0, R5, UR5, R0 ;  /* 0x0000000505007c24 */ /* 0x000fe2000f8e0200 */
[----:B------:R-:W-:-:S04]  /*5770*/  MOV R5, R44 ;  /* 0x0000002c00057202 */ /* 0x000fc80000000f00 */
[----:B------:R-:W-:Y:S02]  /*5780*/  IADD3 R8, PT, PT, R0, R45, RZ ;  /* 0x0000002d00087210 */ /* 0x000fe40007ffe0ff */
.L_x_303:
[----:B------:R-:W-:Y:S05]  /*5790*/  BSYNC.RECONVERGENT B0 ;  /* 0x0000000000007941 */ /* 0x000fea0003800200 */
.L_x_301:
[----:B------:R-:W1:Y:S01]  /*57a0*/  LDCU.64 UR4, c[0x0][0x380] ;  /* 0x00007000ff0477ac */ /* 0x000e620008000a00 */
[----:B------:R-:W-:Y:S01]  /*57b0*/  VIADD R0, R43, 0x3 ;  /* 0x000000032b007836 */ /* 0x000fe20000000000 */
[----:B------:R-:W-:Y:S02]  /*57c0*/  PLOP3.LUT P2, PT, PT, PT, PT, 0x8, 0x80 ;  /* 0x000000000080781c */ /* 0x000fe40003f4e170 */
[----:B-1----:R-:W-:-:S04]  /*57d0*/  ISETP.GE.AND P0, PT, R42, UR5, PT ;  /* 0x000000052a007c0c */ /* 0x002fc8000bf06270 */
        /* <DEDUP_REMOVED lines=8> */
.L_x_291:
[----:B------:R-:W-:Y:S05]  /*5860*/  BSYNC.RECONVERGENT B1 ;  /* 0x0000000000017941 */ /* 0x000fea0003800200 */
.L_x_289:
[----:B------:R-:W1:Y:S01]  /*5870*/  LDCU.64 UR12, c[0x0][0x480] ;  /* 0x00009000ff0c77ac */ /* 0x000e620008000a00 */
[----:B------:R-:W-:Y:S01]  /*5880*/  BSSY.RECONVERGENT B1, `(.L_x_304) ;  /* 0x00000f5000017945 */ /* 0x000fe20003800200 */
[----:B------:R-:W-:Y:S01]  /*5890*/  UISETP.GT.AND UP0, UPT, UR17, UR18, UPT ;  /* 0x000000121100728c */ /* 0x000fe2000bf04270 */
[----:B-1-3--:R-:W-:-:S04]  /*58a0*/  IADD3 R6, P0, PT, R50, UR12, RZ ;  /* 0x0000000c32067c10 */ /* 0x00afc8000ff1e0ff */
[----:B------:R-:W-:-:S04]  /*58b0*/  IADD3.X R7, PT, PT, R51, UR13, RZ, P0, !PT ;  /* 0x0000000d33077c10 */ /* 0x000fc800087fe4ff */
[----:B------:R-:W-:Y:S05]  /*58c0*/  BRA.U !UP0, `(.L_x_305) ;  /* 0x0000000d08787547 */ /* 0x000fea000b800000 */
[----:B--2---:R-:W-:Y:S01]  /*58d0*/  IADD3 R8, P0, PT, -R2, R20, RZ ;  /* 0x0000001402087210 */ /* 0x004fe20007f1e1ff */
[----:B------:R-:W-:Y:S04]  /*58e0*/  BSSY.RECONVERGENT B0, `(.L_x_306) ;  /* 0x0000028000007945 */ /* 0x000fe80003800200 */
[----:B------:R-:W-:-:S05]  /*58f0*/  IMAD.X R9, R21, 0x1, ~R3, P0 ;  /* 0x0000000115097824 */ /* 0x000fca00000e0e03 */
        /* <DEDUP_REMOVED lines=25> */
.L_x_307:
[----:B------:R-:W-:Y:S01]  /*5a90*/  IMAD.MOV.U32 R0, RZ, RZ, R8 ;  /* 0x000000ffff007224 */ /* 0x000fe200078e0008 */
[----:B------:R-:W-:Y:S01]  /*5aa0*/  MOV R37, UR10 ;  /* 0x0000000a00257c02 */ /* 0x000fe20008000f00 */
[----:B------:R-:W-:Y:S01]  /*5ab0*/  IMAD.MOV.U32 R31, RZ, RZ, R9 ;  /* 0x000000ffff1f7224 */ /* 0x000fe200078e0009 */
[----:B------:R-:W-:Y:S02]  /*5ac0*/  MOV R35, UR11 ;  /* 0x0000000b00237c02 */ /* 0x000fe40008000f00 */
[----:B------:R-:W-:Y:S02]  /*5ad0*/  MOV R36, 0x5af0 ;  /* 0x00005af000247802 */ /* 0x000fe40000000f00 */
[----:B-----5:R-:W-:Y:S05]  /*5ae0*/  CALL.REL.NOINC `($__internal_5_$__cuda_sm20_div_u64) ;  /* 0x00000040008c7944 */ /* 0x020fea0003c00000 */
[----:B------:R-:W-:-:S04]  /*5af0*/  IADD3 R5, P0, PT, RZ, -R31, RZ ;  /* 0x8000001fff057210 */ /* 0x000fc80007f1e0ff */
[----:B------:R-:W-:Y:S01]  /*5b00*/  IADD3.X R0, PT, PT, RZ, ~R33, RZ, P0, !PT ;  /* 0x80000021ff007210 */ /* 0x000fe200007fe4ff */
[----:B------:R-:W-:-:S04]  /*5b10*/  IMAD.WIDE.U32 R8, R5, UR10, R8 ;  /* 0x0000000a05087c25 */ /* 0x000fc8000f8e0008 */
[----:B------:R-:W-:-:S04]  /*5b20*/  IMAD R0, R0, UR10, RZ ;  /* 0x0000000a00007c24 */ /* 0x000fc8000f8e02ff */
[----:B------:R-:W-:Y:S01]  /*5b30*/  IMAD R0, R5, UR11, R0 ;  /* 0x0000000b05007c24 */ /* 0x000fe2000f8e0200 */
[----:B------:R-:W-:-:S04]  /*5b40*/  MOV R5, R8 ;  /* 0x0000000800057202 */ /* 0x000fc80000000f00 */
[----:B------:R-:W-:Y:S02]  /*5b50*/  IADD3 R0, PT, PT, R0, R9, RZ ;  /* 0x0000000900007210 */ /* 0x000fe40007ffe0ff */
.L_x_308:
[----:B------:R-:W-:Y:S05]  /*5b60*/  BSYNC.RECONVERGENT B0 ;  /* 0x0000000000007941 */ /* 0x000fea0003800200 */
.L_x_306:
[----:B------:R-:W1:Y:S01]  /*5b70*/  LDCU.64 UR4, c[0x0][0x380] ;  /* 0x00007000ff0477ac */ /* 0x000e620008000a00 */
        /* <DEDUP_REMOVED lines=40> */
.L_x_310:
[----:B------:R-:W-:Y:S01]  /*5e00*/  IMAD.MOV.U32 R0, RZ, RZ, R8 ;  /* 0x000000ffff007224 */ /* 0x000fe200078e0008 */
[----:B------:R-:W-:Y:S01]  /*5e10*/  MOV R37, UR10 ;  /* 0x0000000a00257c02 */ /* 0x000fe20008000f00 */
[----:B------:R-:W-:Y:S01]  /*5e20*/  IMAD.MOV.U32 R31, RZ, RZ, R9 ;  /* 0x000000ffff1f7224 */ /* 0x000fe200078e0009 */
[----:B------:R-:W-:Y:S02]  /*5e30*/  MOV R35, UR11 ;  /* 0x0000000b00237c02 */ /* 0x000fe40008000f00 */
[----:B------:R-:W-:Y:S02]  /*5e40*/  MOV R36, 0x5e60 ;  /* 0x00005e6000247802 */ /* 0x000fe40000000f00 */
[----:B----45:R-:W-:Y:S05]  /*5e50*/  CALL.REL.NOINC `($__internal_5_$__cuda_sm20_div_u64) ;  /* 0x0000003c00b07944 */ /* 0x030fea0003c00000 */
[----:B------:R-:W-:-:S04]  /*5e60*/  IADD3 R5, P0, PT, RZ, -R31, RZ ;  /* 0x8000001fff057210 */ /* 0x000fc80007f1e0ff */
[----:B------:R-:W-:Y:S01]  /*5e70*/  IADD3.X R0, PT, PT, RZ, ~R33, RZ, P0, !PT ;  /* 0x80000021ff007210 */ /* 0x000fe200007fe4ff */
[----:B------:R-:W-:-:S04]  /*5e80*/  IMAD.WIDE.U32 R8, R5, UR10, R8 ;  /* 0x0000000a05087c25 */ /* 0x000fc8000f8e0008 */
[----:B------:R-:W-:-:S04]  /*5e90*/  IMAD R0, R0, UR10, RZ ;  /* 0x0000000a00007c24 */ /* 0x000fc8000f8e02ff */
[----:B------:R-:W-:Y:S01]  /*5ea0*/  IMAD R0, R5, UR11, R0 ;  /* 0x0000000b05007c24 */ /* 0x000fe2000f8e0200 */
[----:B------:R-:W-:-:S04]  /*5eb0*/  MOV R5, R8 ;  /* 0x0000000800057202 */ /* 0x000fc80000000f00 */
[----:B------:R-:W-:Y:S02]  /*5ec0*/  IADD3 R0, PT, PT, R0, R9, RZ ;  /* 0x0000000900007210 */ /* 0x000fe40007ffe0ff */
.L_x_311:
[----:B------:R-:W-:Y:S05]  /*5ed0*/  BSYNC.RECONVERGENT B0 ;  /* 0x0000000000007941 */ /* 0x000fea0003800200 */
.L_x_309:
        /* <DEDUP_REMOVED lines=42> */
.L_x_313:
        /* <DEDUP_REMOVED lines=13> */
.L_x_314:
[----:B------:R-:W-:Y:S05]  /*6250*/  BSYNC.RECONVERGENT B0 ;  /* 0x0000000000007941 */ /* 0x000fea0003800200 */
.L_x_312:
        /* <DEDUP_REMOVED lines=42> */
.L_x_316:
        /* <DEDUP_REMOVED lines=10> */
[----:B------:R-:W-:-:S05]  /*65a0*/  IMAD R0, R5, UR11, R0 ;  /* 0x0000000b05007c24 */ /* 0x000fca000f8e0200 */
[----:B------:R-:W-:Y:S02]  /*65b0*/  IADD3 R3, PT, PT, R0, R3, RZ ;  /* 0x0000000300037210 */ /* 0x000fe40007ffe0ff */
.L_x_317:
[----:B------:R-:W-:Y:S05]  /*65c0*/  BSYNC.RECONVERGENT B0 ;  /* 0x0000000000007941 */ /* 0x000fea0003800200 */
.L_x_315:
        /* <DEDUP_REMOVED lines=14> */
.L_x_305:
[C---:B------:R-:W-:Y:S01]  /*66b0*/  VIADD R0, R43.reuse, 0x9 ;  /* 0x000000092b007836 */ /* 0x040fe20000000000 */
[----:B------:R-:W-:Y:S01]  /*66c0*/  ISETP.GE.AND P0, PT, R42, UR5, PT ;  /* 0x000000052a007c0c */ /* 0x000fe2000bf06270 */
[C---:B------:R-:W-:Y:S01]  /*66d0*/  VIADD R2, R43.reuse, 0xa ;  /* 0x0000000a2b027836 */ /* 0x040fe20000000000 */
[----:B--2---:R-:W-:Y:S02]  /*66e0*/  IADD3 R10, P1, PT, R20, UR6, RZ ;  /* 0x00000006140a7c10 */ /* 0x004fe4000ff3e0ff */
[----:B------:R-:W-:Y:S01]  /*66f0*/  ISETP.LT.AND P3, PT, R0, UR4, !P0 ;  /* 0x0000000400007c0c */ /* 0x000fe2000c761270 */
[----:B------:R-:W-:Y:S01]  /*6700*/  VIADD R0, R43, 0xb ;  /* 0x0000000b2b007836 */ /* 0x000fe20000000000 */
[----:B------:R-:W-:Y:S02]  /*6710*/  IADD3.X R11, PT, PT, R21, UR7, RZ, P1, !PT ;  /* 0x00000007150b7c10 */ /* 0x000fe40008ffe4ff */
[----:B------:R-:W-:Y:S02]  /*6720*/  ISETP.LT.AND P4, PT, R4, UR4, !P0 ;  /* 0x0000000404007c0c */ /* 0x000fe4000c781270 */
[----:B------:R-:W-:-:S02]  /*6730*/  IADD3 R8, P1, PT, R10, UR6, RZ ;  /* 0x000000060a087c10 */ /* 0x000fc4000ff3e0ff */
[----:B------:R-:W-:Y:S02]  /*6740*/  ISETP.LT.AND P2, PT, R2, UR4, !P0 ;  /* 0x0000000402007c0c */ /* 0x000fe4000c741270 */
[----:B------:R-:W-:Y:S02]  /*6750*/  ISETP.LT.AND P0, PT, R0, UR4, !P0 ;  /* 0x0000000400007c0c */ /* 0x000fe4000c701270 */
[----:B------:R-:W-:Y:S01]  /*6760*/  IADD3.X R9, PT, PT, R11, UR7, RZ, P1, !PT ;  /* 0x000000070b097c10 */ /* 0x000fe20008ffe4ff */
[----:B------:R2:W4:Y:S01]  /*6770*/  @P3 LDG.E.LTC128B.64 R26, desc[UR20][R10.64] ;  /* 0x000000140a1a3981 */ /* 0x000522000c1e1b20 */
[----:B------:R-:W-:-:S03]  /*6780*/  IADD3 R30, P1, PT, R8, UR6, RZ ;  /* 0x00000006081e7c10 */ /* 0x000fc6000ff3e0ff */
[----:B------:R2:W4:Y:S01]  /*6790*/  @P4 LDG.E.LTC128B.64 R28, desc[UR20][R20.64] ;  /* 0x00000014141c4981 */ /* 0x000522000c1e1b20 */
[----:B------:R-:W-:-:S03]  /*67a0*/  IADD3.X R31, PT, PT, R9, UR7, RZ, P1, !PT ;  /* 0x00000007091f7c10 */ /* 0x000fc60008ffe4ff */
[----:B------:R2:W4:Y:S04]  /*67b0*/  @P2 LDG.E.LTC128B.64 R24, desc[UR20][R8.64] ;  /* 0x0000001408182981 */ /* 0x000528000c1e1b20 */
[----:B------:R2:W4:Y:S02]  /*67c0*/  @P0 LDG.E.LTC128B.64 R22, desc[UR20][R30.64] ;  /* 0x000000141e160981 */ /* 0x000524000c1e1b20 */
.L_x_318:
[----:B------:R-:W-:Y:S05]  /*67d0*/  BSYNC.RECONVERGENT B1 ;  /* 0x0000000000017941 */ /* 0x000fea0003800200 */
.L_x_304:
[----:B------:R-:W-:Y:S01]  /*67e0*/  BAR.SYNC.DEFER_BLOCKING 0x0 ;  /* 0x0000000000007b1d */ /* 0x000fe20000010000 */
[----:B------:R-:W-:-:S05]  /*67f0*/  UISETP.GT.AND UP0, UPT, UR17, UR18, UPT ;  /* 0x000000121100728c */ /* 0x000fca000bf04270 */
[----:B-----5:R-:W-:Y:S04]  /*6800*/  STS.128 [R41], R16 ;  /* 0x0000001029007388 */ /* 0x020fe80000000c00 */
[----:B------:R-:W-:Y:S01]  /*6810*/  STS.128 [R41+0x40], R12 ;  /* 0x0000400c29007388 */ /* 0x000fe20000000c00 */
[----:B------:R-:W-:Y:S06]  /*6820*/  BAR.SYNC.DEFER_BLOCKING 0x0 ;  /* 0x0000000000007b1d */ /* 0x000fec0000010000 */
[----:B------:R-:W3:Y:S04]  /*6830*/  LDS.64 R2, [R39+UR15] ;  /* 0x0000000f27027984 */ /* 0x000ee80008000a00 */
[----:B--2---:R-:W2:Y:S04]  /*6840*/  LDS.64 R8, [R39+UR15+0x120] ;  /* 0x0001200f27087984 */ /* 0x004ea80008000a00 */
[----:B-1----:R-:W1:Y:S04]  /*6850*/  LDS.64 R10, [R39+UR15+0x240] ;  /* 0x0002400f270a7984 */ /* 0x002e680008000a00 */
[----:B------:R-:W1:Y:S01]  /*6860*/  LDS.64 R20, [R39+UR15+0x360] ;  /* 0x0003600f27147984 */ /* 0x000e620008000a00 */
[----:B---3--:R-:W-:-:S02]  /*6870*/  DMUL R2, R2, R80 ;  /* 0x0000005002027228 */ /* 0x008fc40000000000 */
[-C--:B--2---:R-:W-:Y:S02]  /*6880*/  DMUL R8, R8, R80.reuse ;  /* 0x0000005008087228 */ /* 0x084fe40000000000 */
[----:B-1----:R-:W-:-:S04]  /*6890*/  DMUL R10, R10, R80 ;  /* 0x000000500a0a7228 */ /* 0x002fc80000000000 */
[----:B----4-:R-:W-:Y:S02]  /*68a0*/  DFMA R2, R28, R78, R2 ;  /* 0x0000004e1c02722b */ /* 0x010fe40000000002 */
[----:B------:R-:W-:Y:S02]  /*68b0*/  DMUL R80, R20, R80 ;  /* 0x0000005014507228 */ /* 0x000fe40000000000 */
[-C--:B------:R-:W-:Y:S02]  /*68c0*/  DFMA R8, R26, R78.reuse, R8 ;  /* 0x0000004e1a08722b */ /* 0x080fe40000000008 */
[----:B------:R-:W-:-:S04]  /*68d0*/  DFMA R10, R24, R78, R10 ;  /* 0x0000004e180a722b */ /* 0x000fc8000000000a */
[----:B------:R-:W-:Y:S01]  /*68e0*/  DFMA R78, R22, R78, R80 ;  /* 0x0000004e164e722b */ /* 0x000fe20000000050 */
[----:B------:R-:W-:Y:S10]  /*68f0*/  BRA.U UP0, `(.L_x_319) ;  /* 0x0000000100507547 */ /* 0x000ff4000b800000 */
[----:B------:R-:W1:Y:S01]  /*6900*/  LDCU.64 UR6, c[0x0][0x468] ;  /* 0x00008d00ff0677ac */ /* 0x000e620008000a00 */
[----:B------:R-:W-:Y:S01]  /*6910*/  ISETP.GE.AND P3, PT, R42, UR5, PT ;  /* 0x000000052a007c0c */ /* 0x000fe2000bf66270 */
[C---:B------:R-:W-:Y:S02]  /*6920*/  VIADD R5, R43.reuse, 0x9 ;  /* 0x000000092b057836 */ /* 0x040fe40000000000 */
[----:B------:R-:W-:Y:S01]  /*6930*/  VIADD R43, R43, 0xa ;  /* 0x0000000a2b2b7836 */ /* 0x000fe20000000000 */
[----:B------:R-:W-:Y:S02]  /*6940*/  ISETP.LT.AND P2, PT, R4, UR4, !P3 ;  /* 0x0000000404007c0c */ /* 0x000fe4000df41270 */
[----:B------:R-:W-:Y:S02]  /*6950*/  ISETP.LT.AND P1, PT, R5, UR4, !P3 ;  /* 0x0000000405007c0c */ /* 0x000fe4000df21270 */
[----:B------:R-:W-:Y:S02]  /*6960*/  ISETP.LT.AND P0, PT, R43, UR4, !P3 ;  /* 0x000000042b007c0c */ /* 0x000fe4000df01270 */
[----:B------:R-:W-:-:S02]  /*6970*/  ISETP.LT.AND P3, PT, R0, UR4, !P3 ;  /* 0x0000000400007c0c */ /* 0x000fc4000df61270 */
[----:B-1----:R-:W-:-:S05]  /*6980*/  IADD3 R4, P4, PT, R6, UR6, RZ ;  /* 0x0000000606047c10 */ /* 0x002fca000ff9e0ff */
[----:B------:R1:W-:Y:S01]  /*6990*/  @P2 STG.E.64 desc[UR20][R6.64], R2 ;  /* 0x0000000206002986 */ /* 0x0003e2000c101b14 */
[----:B------:R-:W-:Y:S02]  /*69a0*/  IADD3.X R5, PT, PT, R7, UR7, RZ, P4, !PT ;  /* 0x0000000707057c10 */ /* 0x000fe4000a7fe4ff */
[----:B------:R-:W-:-:S03]  /*69b0*/  IADD3 R12, P4, PT, R4, UR6, RZ ;  /* 0x00000006040c7c10 */ /* 0x000fc6000ff9e0ff */
[----:B------:R1:W-:Y:S01]  /*69c0*/  @P1 STG.E.64 desc[UR20][R4.64], R8 ;  /* 0x0000000804001986 */ /* 0x0003e2000c101b14 */
[----:B------:R-:W-:-:S05]  /*69d0*/  IADD3.X R13, PT, PT, R5, UR7, RZ, P4, !PT ;  /* 0x00000007050d7c10 */ /* 0x000fca000a7fe4ff */
[----:B------:R1:W-:Y:S01]  /*69e0*/  @P0 STG.E.64 desc[UR20][R12.64], R10 ;  /* 0x0000000a0c000986 */ /* 0x0003e2000c101b14 */
[----:B------:R-:W-:-:S04]  /*69f0*/  IADD3 R14, P0, PT, R12, UR6, RZ ;  /* 0x000000060c0e7c10 */ /* 0x000fc8000ff1e0ff */
[----:B------:R-:W-:Y:S01]  /*6a00*/  IADD3.X R15, PT, PT, R13, UR7, RZ, P0, !PT ;  /* 0x000000070d0f7c10 */ /* 0x000fe200087fe4ff */
[----:B------:R-:W-:Y:S08]  /*6a10*/  @!P3 BRA `(.L_x_320) ;  /* 0x000000300068b947 */ /* 0x000ff00003800000 */
[----:B------:R2:W-:Y:S01]  /*6a20*/  STG.E.64 desc[UR20][R14.64], R78 ;  /* 0x0000004e0e007986 */ /* 0x0005e2000c101b14 */
[----:B------:R-:W-:Y:S05]  /*6a30*/  BRA `(.L_x_320) ;  /* 0x0000003000607947 */ /* 0x000fea0003800000 */
.L_x_319:
[----:B------:R-:W1:Y:S01]  /*6a40*/  LDCU UR4, c[0x0][0x464] ;  /* 0x00008c80ff0477ac */ /* 0x000e620008000800 */
[----:B------:R-:W-:Y:S01]  /*6a50*/  IADD3 R12, P0, PT, R6, -UR8, RZ ;  /* 0x80000008060c7c10 */ /* 0x000fe2000ff1e0ff */
[----:B------:R-:W-:Y:S03]  /*6a60*/  BSSY.RECONVERGENT B0, `(.L_x_321) ;  /* 0x000002f000007945 */ /* 0x000fe60003800200 */
[----:B------:R-:W-:Y:S01]  /*6a70*/  IADD3.X R13, PT, PT, R7, ~UR9, RZ, P0, !PT ;  /* 0x80000009070d7c10 */ /* 0x000fe200087fe4ff */
[----:B-1----:R-:W-:-:S05]  /*6a80*/  IMAD.U32 R17, RZ, RZ, UR4 ;  /* 0x00000004ff117e24 */ /* 0x002fca000f8e00ff */
[----:B------:R-:W-:-:S04]  /*6a90*/  LOP3.LUT R0, R13, R17, RZ, 0xfc, !PT ;  /* 0x000000110d007212 */ /* 0x000fc800078efcff */
[----:B------:R-:W-:-:S13]  /*6aa0*/  ISETP.NE.U32.AND P0, PT, R0, RZ, PT ;  /* 0x000000ff0000720c */ /* 0x000fda0003f05070 */
[----:B------:R-:W-:Y:S05]  /*6ab0*/  @P0 BRA `(.L_x_322) ;  /* 0x0000000000600947 */ /* 0x000fea0003800000 */
[----:B------:R-:W1:Y:S01]  /*6ac0*/  LDCU UR4, c[0x0][0x460] ;  /* 0x00008c00ff0477ac */ /* 0x000e620008000800 */
[----:B------:R-:W-:Y:S01]  /*6ad0*/  IMAD.MOV.U32 R18, RZ, RZ, RZ ;  /* 0x000000ffff127224 */ /* 0x000fe200078e00ff */
[----:B-1----:R-:W-:-:S04]  /*6ae0*/  MOV R15, UR4 ;  /* 0x00000004000f7c02 */ /* 0x002fc80008000f00 */
[----:B------:R-:W1:Y:S01]  /*6af0*/  I2F.U32.RP R13, R15 ;  /* 0x0000000f000d7306 */ /* 0x000e620000209000 */
[----:B------:R-:W-:-:S07]  /*6b00*/  ISETP.NE.U32.AND P0, PT, R15, RZ, PT ;  /* 0x000000ff0f00720c */ /* 0x000fce0003f05070 */
[----:B-1----:R-:W1:Y:S02]  /*6b10*/  MUFU.RCP R5, R13 ;  /* 0x0000000d00057308 */ /* 0x002e640000001000 */
[----:B-1----:R-:W-:-:S06]  /*6b20*/  VIADD R5, R5, 0xffffffe ;  /* 0x0ffffffe05057836 */ /* 0x002fcc0000000000 */
[----:B------:R-:W1:Y:S02]  /*6b30*/  F2I.FTZ.U32.TRUNC.NTZ R19, R5 ;  /* 0x0000000500137305 */ /* 0x000e64000021f000 */
[----:B-1----:R-:W-:Y:S01]  /*6b40*/  IMAD R31, R19, R15, RZ ;  /* 0x0000000f131f7224 */ /* 0x002fe200078e02ff */
[----:B------:R-:W-:-:S04]  /*6b50*/  MOV R5, RZ ;  /* 0x000000ff00057202 */ /* 0x000fc80000000f00 */
[----:B------:R-:W-:-:S05]  /*6b60*/  IADD3 R31, PT, PT, -R31, RZ, RZ ;  /* 0x000000ff1f1f7210 */ /* 0x000fca0007ffe1ff */
        /* <DEDUP_REMOVED lines=13> */
.L_x_322:
[----:B------:R-:W1:Y:S01]  /*6c40*/  LDCU.64 UR4, c[0x0][0x460] ;  /* 0x00008c00ff0477ac */ /* 0x000e620008000a00 */
[----:B------:R-:W-:Y:S01]  /*6c50*/  IMAD.MOV.U32 R0, RZ, RZ, R12 ;  /* 0x000000ffff007224 */ /* 0x000fe200078e000c */
[----:B------:R-:W-:Y:S02]  /*6c60*/  MOV R31, R13 ;  /* 0x0000000d001f7202 */ /* 0x000fe40000000f00 */
[----:B------:R-:W-:Y:S01]  /*6c70*/  MOV R36, 0x6cb0 ;  /* 0x00006cb000247802 */ /* 0x000fe20000000f00 */
[----:B-1----:R-:W-:Y:S01]  /*6c80*/  IMAD.U32 R37, RZ, RZ, UR4 ;  /* 0x00000004ff257e24 */ /* 0x002fe2000f8e00ff */
[----:B------:R-:W-:Y:S02]  /*6c90*/  MOV R35, UR5 ;  /* 0x0000000500237c02 */ /* 0x000fe40008000f00 */
[----:B------:R-:W-:Y:S05]  /*6ca0*/  CALL.REL.NOINC `($__internal_5_$__cuda_sm20_div_u64) ;  /* 0x00000030001c7944 */ /* 0x000fea0003c00000 */
[----:B------:R-:W1:Y:S01]  /*6cb0*/  LDCU.64 UR4, c[0x0][0x460] ;  /* 0x00008c00ff0477ac */ /* 0x000e620008000a00 */
[----:B------:R-:W-:-:S04]  /*6cc0*/  IADD3 R0, P0, PT, RZ, -R31, RZ ;  /* 0x8000001fff007210 */ /* 0x000fc80007f1e0ff */
[----:B------:R-:W-:Y:S02]  /*6cd0*/  IADD3.X R14, PT, PT, RZ, ~R33, RZ, P0, !PT ;  /* 0x80000021ff0e7210 */ /* 0x000fe400007fe4ff */
[----:B-1----:R-:W-:Y:S02]  /*6ce0*/  MOV R15, UR4 ;  /* 0x00000004000f7c02 */ /* 0x002fe40008000f00 */
[----:B------:R-:W-:-:S03]  /*6cf0*/  MOV R17, UR5 ;  /* 0x0000000500117c02 */ /* 0x000fc60008000f00 */
[-C--:B------:R-:W-:Y:S02]  /*6d00*/  IMAD R5, R14, R15.reuse, RZ ;  /* 0x0000000f0e057224 */ /* 0x080fe400078e02ff */
[----:B------:R-:W-:-:S04]  /*6d10*/  IMAD.WIDE.U32 R12, R0, R15, R12 ;  /* 0x0000000f000c7225 */ /* 0x000fc800078e000c */
[----:B------:R-:W-:Y:S01]  /*6d20*/  IMAD R5, R0, R17, R5 ;  /* 0x0000001100057224 */ /* 0x000fe200078e0205 */
[----:B------:R-:W-:-:S04]  /*6d30*/  MOV R0, R12 ;  /* 0x0000000c00007202 */ /* 0x000fc80000000f00 */
[----:B------:R-:W-:Y:S02]  /*6d40*/  IADD3 R5, PT, PT, R5, R13, RZ ;  /* 0x0000000d05057210 */ /* 0x000fe40007ffe0ff */
.L_x_323:
[----:B------:R-:W-:Y:S05]  /*6d50*/  BSYNC.RECONVERGENT B0 ;  /* 0x0000000000007941 */ /* 0x000fea0003800200 */
.L_x_321:
        /* <DEDUP_REMOVED lines=42> */
.L_x_325:
[----:B------:R-:W2:Y:S01]  /*7000*/  LDCU.64 UR4, c[0x0][0x460] ;  /* 0x00008c00ff0477ac */ /* 0x000ea20008000a00 */
[----:B------:R-:W-:Y:S01]  /*7010*/  IMAD.MOV.U32 R0, RZ, RZ, R12 ;  /* 0x000000ffff007224 */ /* 0x000fe200078e000c */
[----:B------:R-:W-:Y:S02]  /*7020*/  MOV R31, R13 ;  /* 0x0000000d001f7202 */ /* 0x000fe40000000f00 */
[----:B------:R-:W-:Y:S01]  /*7030*/  MOV R36, 0x7070 ;  /* 0x0000707000247802 */ /* 0x000fe20000000f00 */
[----:B--2---:R-:W-:Y:S01]  /*7040*/  IMAD.U32 R37, RZ, RZ, UR4 ;  /* 0x00000004ff257e24 */ /* 0x004fe2000f8e00ff */
[----:B------:R-:W-:Y:S02]  /*7050*/  MOV R35, UR5 ;  /* 0x0000000500237c02 */ /* 0x000fe40008000f00 */
[----:B-1----:R-:W-:Y:S05]  /*7060*/  CALL.REL.NOINC `($__internal_5_$__cuda_sm20_div_u64) ;  /* 0x0000002c002c7944 */ /* 0x002fea0003c00000 */
        /* <DEDUP_REMOVED lines=9> */
.L_x_326:
[----:B------:R-:W-:Y:S05]  /*7100*/  BSYNC.RECONVERGENT B0 ;  /* 0x0000000000007941 */ /* 0x000fea0003800200 */
.L_x_324:
        /* <DEDUP_REMOVED lines=43> */
.L_x_328:
        /* <DEDUP_REMOVED lines=16> */
.L_x_329:
[----:B------:R-:W-:Y:S05]  /*74c0*/  BSYNC.RECONVERGENT B0 ;  /* 0x0000000000007941 */ /* 0x000fea0003800200 */
.L_x_327:
        /* <DEDUP_REMOVED lines=42> */
.L_x_331:
        /* <DEDUP_REMOVED lines=9> */
[----:B------:R-:W-:-:S05]  /*7800*/  IADD3.X R0, PT, PT, RZ, ~R33, RZ, P0, !PT ;  /* 0x80000021ff007210 */ /* 0x000fca00007fe4ff */
[----:B-1----:R-:W-:Y:S02]  /*7810*/  IMAD R0, R0, UR4, RZ ;  /* 0x0000000400007c24 */ /* 0x002fe4000f8e02ff */
[----:B------:R-:W-:-:S04]  /*7820*/  IMAD.WIDE.U32 R6, R3, UR4, R6 ;  /* 0x0000000403067c25 */ /* 0x000fc8000f8e0006 */
[----:B------:R-:W-:-:S05]  /*7830*/  IMAD R0, R3, UR5, R0 ;  /* 0x0000000503007c24 */ /* 0x000fca000f8e0200 */
[----:B------:R-:W-:Y:S02]  /*7840*/  IADD3 R2, PT, PT, R0, R7, RZ ;  /* 0x0000000700027210 */ /* 0x000fe40007ffe0ff */
.L_x_332:
[----:B------:R-:W-:Y:S05]  /*7850*/  BSYNC.RECONVERGENT B0 ;  /* 0x0000000000007941 */ /* 0x000fea0003800200 */
.L_x_330:
        /* <DEDUP_REMOVED lines=14> */
.L_x_273:
[----:B------:R-:W-:Y:S01]  /*7940*/  BAR.SYNC.DEFER_BLOCKING 0x0 ;  /* 0x0000000000007b1d */ /* 0x000fe20000010000 */
[----:B------:R-:W-:-:S05]  /*7950*/  UISETP.GT.AND UP0, UPT, UR17, UR18, UPT ;  /* 0x000000121100728c */ /* 0x000fca000bf04270 */
[----:B------:R-:W-:Y:S01]  /*7960*/  BSSY.RECONVERGENT B1, `(.L_x_333) ;  /* 0x0000114000017945 */ /* 0x000fe20003800200 */
[----:B------:R-:W-:-:S04]  /*7970*/  DEPBAR.LE SB5, 0x2 ;  /* 0x0000d0800000791a */ /* 0x000fc80000000000 */
[----:B------:R-:W-:Y:S04]  /*7980*/  STS.128 [R41], R4 ;  /* 0x0000000429007388 */ /* 0x000fe80000000c00 */
[----:B------:R-:W-:Y:S01]  /*7990*/  STS.128 [R41+0x40], R8 ;  /* 0x0000400829007388 */ /* 0x000fe20000000c00 */
[----:B------:R-:W-:Y:S06]  /*79a0*/  BAR.SYNC.DEFER_BLOCKING 0x0 ;  /* 0x0000000000007b1d */ /* 0x000fec0000010000 */
[----:B------:R-:W3:Y:S04]  /*79b0*/  LDS.64 R24, [R39+UR15] ;  /* 0x0000000f27187984 */ /* 0x000ee80008000a00 */
[----:B------:R-:W4:Y:S04]  /*79c0*/  LDS.64 R22, [R39+UR15+0x120] ;  /* 0x0001200f27167984 */ /* 0x000f280008000a00 */
[----:B-1----:R-:W1:Y:S04]  /*79d0*/  LDS.64 R20, [R39+UR15+0x240] ;  /* 0x0002400f27147984 */ /* 0x002e680008000a00 */
[----:B------:R-:W2:Y:S01]  /*79e0*/  LDS.64 R2, [R39+UR15+0x360] ;  /* 0x0003600f27027984 */ /* 0x000ea20008000a00 */
[----:B---3--:R-:W-:-:S02]  /*79f0*/  DMUL R24, R24, R80 ;  /* 0x0000005018187228 */ /* 0x008fc40000000000 */
[-C--:B----4-:R-:W-:Y:S02]  /*7a00*/  DMUL R22, R22, R80.reuse ;  /* 0x0000005016167228 */ /* 0x090fe40000000000 */
[-C--:B-1----:R-:W-:Y:S02]  /*7a10*/  DMUL R20, R20, R80.reuse ;  /* 0x0000005014147228 */ /* 0x082fe40000000000 */
[----:B--2---:R-:W-:Y:S01]  /*7a20*/  DMUL R2, R2, R80 ;  /* 0x0000005002027228 */ /* 0x004fe20000000000 */
[----:B------:R-:W-:Y:S10]  /*7a30*/  BRA.U UP0, `(.L_x_334) ;  /* 0x0000000100607547 */ /* 0x000ff4000b800000 */
[----:B------:R-:W1:Y:S01]  /*7a40*/  LDCU.64 UR6, c[0x0][0x380] ;  /* 0x00007000ff0677ac */ /* 0x000e620008000a00 */
[C---:B------:R-:W-:Y:S02]  /*7a50*/  VIADD R4, R43.reuse, 0x1 ;  /* 0x000000012b047836 */ /* 0x040fe40000000000 */
[----:B------:R-:W-:Y:S01]  /*7a60*/  VIADD R0, R43, 0x2 ;  /* 0x000000022b007836 */ /* 0x000fe20000000000 */
[----:B------:R-:W2:Y:S01]  /*7a70*/  LDCU.64 UR4, c[0x0][0x468] ;  /* 0x00008d00ff0477ac */ /* 0x000ea20008000a00 */
[----:B-1----:R-:W-:-:S04]  /*7a80*/  ISETP.GE.AND P4, PT, R42, UR7, PT ;  /* 0x000000072a007c0c */ /* 0x002fc8000bf86270 */
[C---:B------:R-:W-:Y:S02]  /*7a90*/  ISETP.LT.AND P3, PT, R43.reuse, UR6, !P4 ;  /* 0x000000062b007c0c */ /* 0x040fe4000e761270 */
[----:B------:R-:W-:Y:S02]  /*7aa0*/  ISETP.LT.AND P1, PT, R4, UR6, !P4 ;  /* 0x0000000604007c0c */ /* 0x000fe4000e721270 */
[----:B--2---:R-:W-:Y:S02]  /*7ab0*/  IADD3 R6, P2, PT, R50, UR4, RZ ;  /* 0x0000000432067c10 */ /* 0x004fe4000ff5e0ff */
[----:B------:R-:W-:Y:S01]  /*7ac0*/  ISETP.LT.AND P0, PT, R0, UR6, !P4 ;  /* 0x0000000600007c0c */ /* 0x000fe2000e701270 */
[----:B------:R-:W-:Y:S01]  /*7ad0*/  VIADD R0, R43, 0x3 ;  /* 0x000000032b007836 */ /* 0x000fe20000000000 */
[----:B------:R-:W-:Y:S02]  /*7ae0*/  IADD3.X R7, PT, PT, R51, UR5, RZ, P2, !PT ;  /* 0x0000000533077c10 */ /* 0x000fe400097fe4ff */
[----:B------:R-:W-:-:S02]  /*7af0*/  IADD3 R4, P2, PT, R6, UR4, RZ ;  /* 0x0000000406047c10 */ /* 0x000fc4000ff5e0ff */
[----:B------:R-:W-:Y:S01]  /*7b00*/  ISETP.LT.AND P4, PT, R0, UR6, !P4 ;  /* 0x0000000600007c0c */ /* 0x000fe2000e781270 */
[----:B------:R-:W-:Y:S01]  /*7b10*/  @P3 IMAD.MOV.U32 R8, RZ, RZ, R50 ;  /* 0x000000ffff083224 */ /* 0x000fe200078e0032 */
[----:B------:R-:W-:Y:S01]  /*7b20*/  IADD3.X R5, PT, PT, R7, UR5, RZ, P2, !PT ;  /* 0x0000000507057c10 */ /* 0x000fe200097fe4ff */
[----:B------:R-:W-:-:S05]  /*7b30*/  @P3 IMAD.MOV.U32 R9, RZ, RZ, R51 ;  /* 0x000000ffff093224 */ /* 0x000fca00078e0033 */
[----:B------:R2:W-:Y:S04]  /*7b40*/  @P3 STG.E.64 desc[UR20][R8.64], R24 ;  /* 0x0000001808003986 */ /* 0x0005e8000c101b14 */
[----:B------:R2:W-:Y:S04]  /*7b50*/  @P1 STG.E.64 desc[UR20][R6.64], R22 ;  /* 0x0000001606001986 */ /* 0x0005e8000c101b14 */
[----:B------:R2:W-:Y:S01]  /*7b60*/  @P0 STG.E.64 desc[UR20][R4.64], R20 ;  /* 0x0000001404000986 */ /* 0x0005e2000c101b14 */
[----:B------:R-:W-:-:S04]  /*7b70*/  IADD3 R10, P0, PT, R4, UR4, RZ ;  /* 0x00000004040a7c10 */ /* 0x000fc8000ff1e0ff */
[----:B------:R-:W-:Y:S01]  /*7b80*/  IADD3.X R11, PT, PT, R5, UR5, RZ, P0, !PT ;  /* 0x00000005050b7c10 */ /* 0x000fe200087fe4ff */
[----:B------:R-:W-:Y:S08]  /*7b90*/  @!P4 BRA `(.L_x_335) ;  /* 0x0000000c00c0c947 */ /* 0x000ff00003800000 */
[----:B------:R3:W-:Y:S01]  /*7ba0*/  STG.E.64 desc[UR20][R10.64], R2 ;  /* 0x000000020a007986 */ /* 0x0007e2000c101b14 */
[----:B------:R-:W-:Y:S05]  /*7bb0*/  BRA `(.L_x_335) ;  /* 0x0000000c00b87947 */ /* 0x000fea0003800000 */
.L_x_334:
[----:B------:R-:W-:Y:S01]  /*7bc0*/  LOP3.LUT R0, R49, R27, RZ, 0xfc, !PT ;  /* 0x0000001b31007212 */ /* 0x000fe200078efcff */
[----:B------:R-:W-:Y:S03]  /*7bd0*/  BSSY.RECONVERGENT B0, `(.L_x_336) ;  /* 0x000002b000007945 */ /* 0x000fe60003800200 */
[----:B------:R-:W-:-:S13]  /*7be0*/  ISETP.NE.U32.AND P0, PT, R0, RZ, PT ;  /* 0x000000ff0000720c */ /* 0x000fda0003f05070 */
[----:B------:R-:W-:Y:S05]  /*7bf0*/  @P0 BRA `(.L_x_337) ;  /* 0x0000000000580947 */ /* 0x000fea0003800000 */
[----:B------:R-:W1:Y:S01]  /*7c00*/  I2F.U32.RP R7, R29 ;  /* 0x0000001d00077306 */ /* 0x000e620000209000 */
[----:B------:R-:W-:Y:S01]  /*7c10*/  IMAD.MOV.U32 R4, RZ, RZ, RZ ;  /* 0x000000ffff047224 */ /* 0x000fe200078e00ff */
[----:B------:R-:W-:-:S06]  /*7c20*/  ISETP.NE.U32.AND P0, PT, R29, RZ, PT ;  /* 0x000000ff1d00720c */ /* 0x000fcc0003f05070 */
[----:B-1----:R-:W1:Y:S02]  /*7c30*/  MUFU.RCP R6, R7 ;  /* 0x0000000700067308 */ /* 0x002e640000001000 */
[----:B-1----:R-:W-:-:S06]  /*7c40*/  IADD3 R6, PT, PT, R6, 0xffffffe, RZ ;  /* 0x0ffffffe06067810 */ /* 0x002fcc0007ffe0ff */
[----:B------:R-:W1:Y:S02]  /*7c50*/  F2I.FTZ.U32.TRUNC.NTZ R5, R6 ;  /* 0x0000000600057305 */ /* 0x000e64000021f000 */
[----:B-1----:R-:W-:-:S05]  /*7c60*/  IADD3 R0, PT, PT, RZ, -R5, RZ ;  /* 0x80000005ff007210 */ /* 0x002fca0007ffe0ff */
[----:B------:R-:W-:-:S04]  /*7c70*/  IMAD R0, R0, R29, RZ ;  /* 0x0000001d00007224 */ /* 0x000fc800078e02ff */
[----:B------:R-:W-:-:S06]  /*7c80*/  IMAD.HI.U32 R5, R5, R0, R4 ;  /* 0x0000000005057227 */ /* 0x000fcc00078e0004 */
[----:B------:R-:W-:-:S04]  /*7c90*/  IMAD.HI.U32 R4, R5, R52, RZ ;  /* 0x0000003405047227 */ /* 0x000fc800078e00ff */
[----:B------:R-:W-:Y:S01]  /*7ca0*/  IMAD.MOV.U32 R5, RZ, RZ, RZ ;  /* 0x000000ffff057224 */ /* 0x000fe200078e00ff */
        /* <DEDUP_REMOVED lines=11> */
.L_x_337:
        /* <DEDUP_REMOVED lines=18> */
.L_x_338:
[----:B------:R-:W-:Y:S05]  /*7e80*/  BSYNC.RECONVERGENT B0 ;  /* 0x0000000000007941 */ /* 0x000fea0003800200 */
.L_x_336:
        /* <DEDUP_REMOVED lines=44> */
.L_x_340:
        /* <DEDUP_REMOVED lines=16> */
.L_x_341:
[----:B------:R-:W-:Y:S05]  /*8250*/  BSYNC.RECONVERGENT B0 ;  /* 0x0000000000007941 */ /* 0x000fea0003800200 */
.L_x_339:
        /* <DEDUP_REMOVED lines=43> */
.L_x_343:
        /* <DEDUP_REMOVED lines=16> */
.L_x_344:
[----:B------:R-:W-:Y:S05]  /*8610*/  BSYNC.RECONVERGENT B0 ;  /* 0x0000000000007941 */ /* 0x000fea0003800200 */
.L_x_342:
        /* <DEDUP_REMOVED lines=43> */
.L_x_346:
        /* <DEDUP_REMOVED lines=16> */
.L_x_347:
[----:B------:R-:W-:Y:S05]  /*89d0*/  BSYNC.RECONVERGENT B0 ;  /* 0x0000000000007941 */ /* 0x000fea0003800200 */
.L_x_345:
        /* <DEDUP_REMOVED lines=12> */
.L_x_335:
[----:B------:R-:W-:Y:S05]  /*8aa0*/  BSYNC.RECONVERGENT B1 ;  /* 0x0000000000017941 */ /* 0x000fea0003800200 */
.L_x_333:
[----:B------:R-:W-:Y:S01]  /*8ab0*/  BAR.SYNC.DEFER_BLOCKING 0x0 ;  /* 0x0000000000007b1d */ /* 0x000fe20000010000 */
[----:B------:R-:W-:-:S05]  /*8ac0*/  UISETP.GT.AND UP0, UPT, UR17, UR18, UPT ;  /* 0x000000121100728c */ /* 0x000fca000bf04270 */
[----:B------:R-:W3:Y:S01]  /*8ad0*/  LDCU.64 UR4, c[0x0][0x480] ;  /* 0x00009000ff0477ac */ /* 0x000ee20008000a00 */
[----:B-----5:R-:W-:Y:S01]  /*8ae0*/  STS.128 [R41], R16 ;  /* 0x0000001029007388 */ /* 0x020fe20000000c00 */
[----:B---3--:R-:W-:-:S03]  /*8af0*/  IADD3 R10, P0, PT, R50, UR4, RZ ;  /* 0x00000004320a7c10 */ /* 0x008fc6000ff1e0ff */
[----:B------:R-:W-:Y:S01]  /*8b00*/  STS.128 [R41+0x40], R12 ;  /* 0x0000400c29007388 */ /* 0x000fe20000000c00 */
[----:B------:R-:W-:Y:S01]  /*8b10*/  IADD3.X R11, PT, PT, R51, UR5, RZ, P0, !PT ;  /* 0x00000005330b7c10 */ /* 0x000fe200087fe4ff */
[----:B------:R-:W-:Y:S06]  /*8b20*/  BAR.SYNC.DEFER_BLOCKING 0x0 ;  /* 0x0000000000007b1d */ /* 0x000fec0000010000 */
[----:B--2---:R-:W2:Y:S04]  /*8b30*/  LDS.64 R8, [R39+UR15] ;  /* 0x0000000f27087984 */ /* 0x004ea80008000a00 */
[----:B------:R-:W3:Y:S04]  /*8b40*/  LDS.64 R6, [R39+UR15+0x120] ;  /* 0x0001200f27067984 */ /* 0x000ee80008000a00 */
[----:B-1----:R-:W1:Y:S04]  /*8b50*/  LDS.64 R4, [R39+UR15+0x240] ;  /* 0x0002400f27047984 */ /* 0x002e680008000a00 */
[----:B------:R-:W4:Y:S01]  /*8b60*/  LDS.64 R2, [R39+UR15+0x360] ;  /* 0x0003600f27027984 */ /* 0x000f220008000a00 */
[----:B--2---:R-:W-:-:S02]  /*8b70*/  DMUL R8, R8, R80 ;  /* 0x0000005008087228 */ /* 0x004fc40000000000 */
[-C--:B---3--:R-:W-:Y:S02]  /*8b80*/  DMUL R6, R6, R80.reuse ;  /* 0x0000005006067228 */ /* 0x088fe40000000000 */
[-C--:B-1----:R-:W-:Y:S02]  /*8b90*/  DMUL R4, R4, R80.reuse ;  /* 0x0000005004047228 */ /* 0x082fe40000000000 */
[----:B----4-:R-:W-:Y:S01]  /*8ba0*/  DMUL R80, R2, R80 ;  /* 0x0000005002507228 */ /* 0x010fe20000000000 */
[----:B------:R-:W-:Y:S01]  /*8bb0*/  VIADD R2, R43, 0x8 ;  /* 0x000000082b027836 */ /* 0x000fe20000000000 */
[----:B------:R-:W-:Y:S09]  /*8bc0*/  BRA.U UP0, `(.L_x_348) ;  /* 0x0000000100547547 */ /* 0x000ff2000b800000 */
[----:B------:R-:W1:Y:S01]  /*8bd0*/  LDCU.64 UR4, c[0x0][0x468] ;  /* 0x00008d00ff0477ac */ /* 0x000e620008000a00 */
[----:B------:R-:W-:Y:S01]  /*8be0*/  ISETP.GE.AND P3, PT, R42, UR7, PT ;  /* 0x000000072a007c0c */ /* 0x000fe2000bf66270 */
[----:B------:R-:W-:-:S03]  /*8bf0*/  VIADD R0, R43, 0x9 ;  /* 0x000000092b007836 */ /* 0x000fc60000000000 */
[----:B------:R-:W-:Y:S01]  /*8c00*/  ISETP.LT.AND P2, PT, R2, UR6, !P3 ;  /* 0x0000000602007c0c */ /* 0x000fe2000df41270 */
[C---:B------:R-:W-:Y:S01]  /*8c10*/  VIADD R2, R43.reuse, 0xa ;  /* 0x0000000a2b027836 */ /* 0x040fe20000000000 */
[----:B------:R-:W-:Y:S01]  /*8c20*/  ISETP.LT.AND P1, PT, R0, UR6, !P3 ;  /* 0x0000000600007c0c */ /* 0x000fe2000df21270 */
[----:B------:R-:W-:-:S03]  /*8c30*/  VIADD R43, R43, 0xb ;  /* 0x0000000b2b2b7836 */ /* 0x000fc60000000000 */
[----:B------:R-:W-:Y:S02]  /*8c40*/  ISETP.LT.AND P0, PT, R2, UR6, !P3 ;  /* 0x0000000602007c0c */ /* 0x000fe4000df01270 */
[----:B------:R-:W-:Y:S02]  /*8c50*/  ISETP.LT.AND P3, PT, R43, UR6, !P3 ;  /* 0x000000062b007c0c */ /* 0x000fe4000df61270 */
[----:B-1----:R-:W-:-:S03]  /*8c60*/  IADD3 R12, P4, PT, R10, UR4, RZ ;  /* 0x000000040a0c7c10 */ /* 0x002fc6000ff9e0ff */
        /* <DEDUP_REMOVED lines=11> */
.L_x_348:
[----:B------:R-:W-:Y:S01]  /*8d20*/  IADD3 R12, P0, PT, R10, -UR8, RZ ;  /* 0x800000080a0c7c10 */ /* 0x000fe2000ff1e0ff */
[----:B------:R-:W-:Y:S03]  /*8d30*/  BSSY.RECONVERGENT B0, `(.L_x_349) ;  /* 0x000002c000007945 */ /* 0x000fe60003800200 */
[----:B------:R-:W-:-:S04]  /*8d40*/  IADD3.X R13, PT, PT, R11, ~UR9, RZ, P0, !PT ;  /* 0x800000090b0d7c10 */ /* 0x000fc800087fe4ff */
[----:B------:R-:W-:-:S04]  /*8d50*/  LOP3.LUT R0, R13, R27, RZ, 0xfc, !PT ;  /* 0x0000001b0d007212 */ /* 0x000fc800078efcff */
        /* <DEDUP_REMOVED lines=24> */
.L_x_350:
        /* <DEDUP_REMOVED lines=17> */
.L_x_351:
[----:B------:R-:W-:Y:S05]  /*8ff0*/  BSYNC.RECONVERGENT B0 ;  /* 0x0000000000007941 */ /* 0x000fea0003800200 */
.L_x_349:
        /* <DEDUP_REMOVED lines=42> */
.L_x_353:
        /* <DEDUP_REMOVED lines=16> */
.L_x_354:
[----:B------:R-:W-:Y:S05]  /*93a0*/  BSYNC.RECONVERGENT B0 ;  /* 0x0000000000007941 */ /* 0x000fea0003800200 */
.L_x_352:
        /* <DEDUP_REMOVED lines=43> */
.L_x_356:
        /* <DEDUP_REMOVED lines=16> */
.L_x_357:
[----:B------:R-:W-:Y:S05]  /*9760*/  BSYNC.RECONVERGENT B0 ;  /* 0x0000000000007941 */ /* 0x000fea0003800200 */
.L_x_355:
        /* <DEDUP_REMOVED lines=42> */
.L_x_359:
        /* <DEDUP_REMOVED lines=14> */
.L_x_360:
[----:B------:R-:W-:Y:S05]  /*9af0*/  BSYNC.RECONVERGENT B0 ;  /* 0x0000000000007941 */ /* 0x000fea0003800200 */
.L_x_358:
        /* <DEDUP_REMOVED lines=12> */
.L_x_320:
[----:B------:R-:W-:Y:S05]  /*9bc0*/  BSYNC.RECONVERGENT B2 ;  /* 0x0000000000027941 */ /* 0x000fea0003800200 */
.L_x_272:
[----:B------:R-:W-:-:S13]  /*9bd0*/  PLOP3.LUT P0, PT, PT, PT, UP1, 0x40, 0x4 ;  /* 0x000000000004781c */ /* 0x000fda0003f0e818 */
[----:B------:R-:W-:Y:S05]  /*9be0*/  @P0 EXIT ;  /* 0x000000000000094d */ /* 0x000fea0003800000 */
[----:B------:R-:W-:Y:S01]  /*9bf0*/  BAR.SYNC.DEFER_BLOCKING 0x0 ;  /* 0x0000000000007b1d */ /* 0x000fe20000010000 */
[----:B------:R-:W-:Y:S01]  /*9c00*/  ISETP.NE.AND P0, PT, R62, RZ, PT ;  /* 0x000000ff3e00720c */ /* 0x000fe20003f05270 */
[----:B------:R-:W-:-:S04]  /*9c10*/  UIADD3 UR5, UPT, UPT, UR16, 0x1, URZ ;  /* 0x0000000110057890 */ /* 0x000fc8000fffe0ff */
[----:B------:R-:W4:Y:S02]  /*9c20*/  LDCU UR4, c[0x0][0x394] ;  /* 0x00007280ff0477ac */ /* 0x000f240008000800 */
[----:B----4-:R-:W-:-:S04]  /*9c30*/  UISETP.NE.AND UP0, UPT, UR5, UR4, UPT ;  /* 0x000000040500728c */ /* 0x010fc8000bf05270 */
[----:B------:R-:W-:Y:S02]  /*9c40*/  USEL UR5, UR5, URZ, UP0 ;  /* 0x000000ff05057287 */ /* 0x000fe40008000000 */
[----:B------:R-:W-:Y:S10]  /*9c50*/  @P0 EXIT ;  /* 0x000000000000094d */ /* 0x000ff40003800000 */
[----:B------:R-:W-:Y:S02]  /*9c60*/  MOV R0, UR5 ;  /* 0x0000000500007c02 */ /* 0x000fe40008000f00 */
[----:B-12---:R-:W-:Y:S02]  /*9c70*/  MOV R2, UR22 ;  /* 0x0000001600027c02 */ /* 0x006fe40008000f00 */
[----:B------:R-:W-:Y:S01]  /*9c80*/  MOV R3, UR23 ;  /* 0x0000001700037c02 */ /* 0x000fe20008000f00 */
[----:B------:R-:W-:Y:S01]  /*9c90*/  @!PT LDS RZ, [RZ] ;  /* 0x00000000fffff984 */ /* 0x000fe20000000800 */
[----:B------:R-:W-:Y:S01]  /*9ca0*/  @!PT LDS RZ, [RZ] ;  /* 0x00000000fffff984 */ /* 0x000fe20000000800 */
[----:B------:R-:W-:Y:S01]  /*9cb0*/  @!PT LDS RZ, [RZ] ;  /* 0x00000000fffff984 */ /* 0x000fe20000000800 */
[----:B------:R-:W-:Y:S01]  /*9cc0*/  @!PT LDS RZ, [RZ] ;  /* 0x00000000fffff984 */ /* 0x000fe20000000800 */
[----:B------:R-:W-:Y:S06]  /*9cd0*/  MEMBAR.ALL.GPU ;  /* 0x0000000000007992 */ /* 0x000fec000000a000 */
[----:B------:R-:W-:-:S00]  /*9ce0*/  ERRBAR ;  /* 0x00000000000079ab */ /* 0x000fc00000000000 */
[----:B------:R-:W-:Y:S06]  /*9cf0*/  CGAERRBAR ;  /* 0x00000000000075ab */ /* 0x000fec0000000000 */
[----:B------:R-:W-:Y:S01]  /*9d00*/  STG.E.STRONG.GPU desc[UR20][R2.64], R0 ;  /* 0x0000000002007986 */ /* 0x000fe2000c10f914 */
[----:B------:R-:W-:Y:S05]  /*9d10*/  EXIT ;  /* 0x000000000000794d */ /* 0x000fea0003800000 */
        .weak           $__internal_5_$__cuda_sm20_div_u64
        .type           $__internal_5_$__cuda_sm20_div_u64,@function
        .size           $__internal_5_$__cuda_sm20_div_u64,(.L_x_369 - $__internal_5_$__cuda_sm20_div_u64)
$__internal_5_$__cuda_sm20_div_u64:
[----:B------:R-:W-:Y:S02]  /*9d20*/  IMAD.MOV.U32 R60, RZ, RZ, R37 ;  /* 0x000000ffff3c7224 */ /* 0x000fe400078e0025 */
[----:B------:R-:W-:-:S04]  /*9d30*/  IMAD.MOV.U32 R61, RZ, RZ, R35 ;  /* 0x000000ffff3d7224 */ /* 0x000fc800078e0023 */
        /* <DEDUP_REMOVED lines=28> */
[----:B------:R-:W-:Y:S02]  /*9f00*/  IADD3 R33, P1, PT, R30, R33, RZ ;  /* 0x000000211e217210 */ /* 0x000fe40007f3e0ff */
[----:B------:R-:W-:Y:S01]  /*9f10*/  MOV R47, RZ ;  /* 0x000000ff002f7202 */ /* 0x000fe20000000f00 */
[----:B------:R-:W-:Y:S02]  /*9f20*/  IMAD.X R30, R32, 0x1, R34, P3 ;  /* 0x00000001201e7824 */ /* 0x000fe400018e0622 */
        /* <DEDUP_REMOVED lines=29> */
[----:B------:R-:W-:-:S02]  /*a100*/  MOV R37, 0x0 ;  /* 0x0000000000257802 */ /* 0x000fc40000000f00 */
[----:B------:R-:W-:Y:S02]  /*a110*/  ISETP.NE.AND.EX P1, PT, R35, RZ, PT, P1 ;  /* 0x000000ff2300720c */ /* 0x000fe40003f25310 */
[----:B------:R-:W-:Y:S02]  /*a120*/  SEL R31, R31, R34, P3 ;  /* 0x000000221f1f7207 */ /* 0x000fe40001800000 */
[----:B------:R-:W-:Y:S02]  /*a130*/  SEL R33, R33, R32, P3 ;  /* 0x0000002021217207 */ /* 0x000fe40001800000 */
[----:B------:R-:W-:Y:S02]  /*a140*/  SEL R31, R31, 0xffffffff, P1 ;  /* 0xffffffff1f1f7807 */ /* 0x000fe40000800000 */
[----:B------:R-:W-:Y:S01]  /*a150*/  SEL R33, R33, 0xffffffff, P1 ;  /* 0xffffffff21217807 */ /* 0x000fe20000800000 */
[----:B------:R-:W-:Y:S06]  /*a160*/  RET.REL.NODEC R36 `(_ZN7cutlass6KernelINS_4gemm6kernel15Rank2KUniversalINS1_11threadblock13MmaMultistageINS1_9GemmShapeILi32ELi32ELi16EEENS_9transform11threadblock28PredicatedTileAccessIteratorINS_11MatrixShapeILi32ELi16EEEdNS_6layout11ColumnMajorELi1ENS8_31PitchLinearWarpStripedThreadMapINS_16PitchLinearShapeILi32ELi16EEELi128ENSG_ILi16ELi2EEELi1EEENS_5ArrayIdLi1ELb1EEELb0ENSD_9NoPermuteEEENS9_25RegularTileAccessIteratorISC_dNSD_43ColumnMajorTensorOpMultiplicandCongruous64bELi1ESJ_Li8EEELNS_4arch14CacheOperation4KindE0ENSA_INSB_ILi16ELi32EEEdNSD_8RowMajorELi0ESJ_SL_Lb0ESM_EENSO_ISU_dNSD_40RowMajorTensorOpMultiplicandCongruous64bELi0ESJ_Li8EEELST_0EdSV_NS4_9MmaPolicyINS1_4warp11MmaTensorOpINS6_ILi16ELi16ELi16EEEdSP_dSX_dSV_NS10_17MmaTensorOpPolicyINSR_3MmaINS6_ILi8ELi8ELi4EEELi32EdSV_dSE_dSV_NSR_13OpMultiplyAddEEENSB_ILi1ELi1EEEEELi1ELb0EbEENSB_ILi0ELi0EEES1B_Li1EEELi4ELNS1_23SharedMemoryClearOptionE0EbEES1E_NS_8epilogue11threadblock8EpilogueIS7_S1A_Li1ENS1G_27PredicatedTileIteratorBlas3INS1G_26OutputTileOptimalThreadMapINS1G_15OutputTileShapeILi32ELi8ELi2ELi1ELi1EEENS1K_ILi1ELi2ELi1ELi1ELi2EEELi128ELi1ELi64EEEdLNS_8BlasModeE1EEENS1F_4warp24FragmentIteratorTensorOpIS12_S15_dNSK_IdLi2ELb1EEESV_EENS1Q_20TileIteratorTensorOpIS12_S15_dSV_EENS1G_18SharedLoadIteratorINS1N_18CompactedThreadMapEdLi8EEENS1F_6thread17LinearCombinationIdLi1EddLNS1Z_9ScaleType4KindE0ELNS_15FloatRoundStyleE2EdEENSB_ILi0ELi4EEELi1ELi1EEENS4_30GemmIdentityThreadblockSwizzleILi1EEELNS_8FillModeE2ELS1O_1EEEEEvNT_6ParamsE) ;  /* 0xffffff5c24a47950 */ /* 0x000fec0003c3ffff */
.L_x_361:
        /* <DEDUP_REMOVED lines=9> */
.L_x_369:


//--------------------- .nv.global.init           --------------------------
	.section	.nv.global.init,"aw",@progbits
	.align	4
.nv.global.init:
	.type		mrg32k3aM1SubSeq,@object
	.size		mrg32k3aM1SubSeq,(mrg32k3aM2SubSeq - mrg32k3aM1SubSeq)
mrg32k3aM1SubSeq:
        /*0000*/ 	.byte	0x0b, 0xcc, 0xee, 0x04, 0x73, 0x29, 0x8b, 0x6f, 0xf6, 0x53, 0x03, 0xf6, 0x23, 0xf6, 0xea, 0xda
        /* <DEDUP_REMOVED lines=125> */
	.type		mrg32k3aM2SubSeq,@object
	.size		mrg32k3aM2SubSeq,(mrg32k3aM1 - mrg32k3aM2SubSeq)
mrg32k3aM2SubSeq:
        /* <DEDUP_REMOVED lines=126> */
	.type		mrg32k3aM1,@object
	.size		mrg32k3aM1,(mrg32k3aM1Seq - mrg32k3aM1)
mrg32k3aM1:
        /* <DEDUP_REMOVED lines=144> */
	.type		mrg32k3aM1Seq,@object
	.size		mrg32k3aM1Seq,(mrg32k3aM2 - mrg32k3aM1Seq)
mrg32k3aM1Seq:
        /* <DEDUP_REMOVED lines=144> */
	.type		mrg32k3aM2,@object
	.size		mrg32k3aM2,(mrg32k3aM2Seq - mrg32k3aM2)
mrg32k3aM2:
        /* <DEDUP_REMOVED lines=144> */
	.type		mrg32k3aM2Seq,@object
	.size		mrg32k3aM2Seq,(precalc_xorwow_matrix - mrg32k3aM2Seq)
mrg32k3aM2Seq:
        /* <DEDUP_REMOVED lines=144> */
	.type		precalc_xorwow_matrix,@object
	.size		precalc_xorwow_matrix,(precalc_xorwow_offset_matrix - precalc_xorwow_matrix)
precalc_xorwow_matrix:
        /* <DEDUP_REMOVED lines=6400> */
	.type		precalc_xorwow_offset_matrix,@object
	.size		precalc_xorwow_offset_matrix,(.L_1 - precalc_xorwow_offset_matrix)
precalc_xorwow_offset_matrix:
        /* <DEDUP_REMOVED lines=6400> */
.L_1:


//--------------------- .nv.shared._ZN7cutlass9reference6device6kernel13TensorForEachINS1_6detail20TensorFillLinearFuncIdNS_6layout18PackedVectorLayoutEEELi1ENS8_6ParamsEEEvNS_5CoordIXT0_EilEET1_ --------------------------
	.section	.nv.shared._ZN7cutlass9reference6device6kernel13TensorForEachINS1_6detail20TensorFillLinearFuncIdNS_6layout18PackedVectorLayoutEEELi1ENS8_6ParamsEEEvNS_5CoordIXT0_EilEET1_,"aw",@nobits
	.sectionflags	@""
	.align	16
	.zero		1024


//--------------------- .nv.shared.reserved.0     --------------------------
	.section	.nv.shared.reserved.0,"aw",@nobits
	.weak		__nv_reservedSMEM_offset_0_alias
	.size		__nv_reservedSMEM_offset_0_alias, 0, 64
	.other		__nv_reservedSMEM_offset_0_alias,@"STO_CUDA_RESERVED_SHARED STV_DEFAULT"
__nv_reservedSMEM_offset_0_alias:
	.zero		0
	.zero		64


//--------------------- .nv.global                --------------------------
	.section	.nv.global,"aw",@nobits
.nv.global:
	.type		_ZN30_INTERNAL_69e393f7_4_k_cu_main4cute1_E,@object
	.size		_ZN30_INTERNAL_69e393f7_4_k_cu_main4cute1_E,(_ZN30_INTERNAL_69e393f7_4_k_cu_main4cuda3std3__45__cpo6cbeginE - _ZN30_INTERNAL_69e393f7_4_k_cu_main4cute1_E)
_ZN30_INTERNAL_69e393f7_4_k_cu_main4cute1_E:
	.zero		1
	.type		_ZN30_INTERNAL_69e393f7_4_k_cu_main4cuda3std3__45__cpo6cbeginE,@object
	.size		_ZN30_INTERNAL_69e393f7_4_k_cu_main4cuda3std3__45__cpo6cbeginE,(_ZN30_INTERNAL_69e393f7_4_k_cu_main4cuda3std3__48in_placeE - _ZN30_INTERNAL_69e393f7_4_k_cu_main4cuda3std3__45__cpo6cbeginE)
_ZN30_INTERNAL_69e393f7_4_k_cu_main4cuda3std3__45__cpo6cbeginE:
	.zero		1
	.type		_ZN30_INTERNAL_69e393f7_4_k_cu_main4cuda3std3__48in_placeE,@object
	.size		_ZN30_INTERNAL_69e393f7_4_k_cu_main4cuda3std3__48in_placeE,(_ZN30_INTERNAL_69e393f7_4_k_cu_main4cuda3std6ranges3__45__cpo9iter_moveE - _ZN30_INTERNAL_69e393f7_4_k_cu_main4cuda3std3__48in_placeE)
_ZN30_INTERNAL_69e393f7_4_k_cu_main4cuda3std3__48in_placeE:
	.zero		1
	.type		_ZN30_INTERNAL_69e393f7_4_k_cu_main4cuda3std6ranges3__45__cpo9iter_moveE,@object
	.size		_ZN30_INTERNAL_69e393f7_4_k_cu_main4cuda3std6ranges3__45__cpo9iter_moveE,(_ZN30_INTERNAL_69e393f7_4_k_cu_main4cuda3std3__45__cpo5beginE - _ZN30_INTERNAL_69e393f7_4_k_cu_main4cuda3std6ranges3__45__cpo9iter_moveE)
_ZN30_INTERNAL_69e393f7_4_k_cu_main4cuda3std6ranges3__45__cpo9iter_moveE:
	.zero		1
	.type		_ZN30_INTERNAL_69e393f7_4_k_cu_main4cuda3std3__45__cpo5beginE,@object
	.size		_ZN30_INTERNAL_69e393f7_4_k_cu_main4cuda3std3__45__cpo5beginE,(_ZN30_INTERNAL_69e393f7_4_k_cu_main4cuda3std3__432_GLOBAL__N__69e393f7_4_k_cu_main6ignoreE - _ZN30_INTERNAL_69e393f7_4_k_cu_main4cuda3std3__45__cpo5beginE)
_ZN30_INTERNAL_69e393f7_4_k_cu_main4cuda3std3__45__cpo5beginE:
	.zero		1
	.type		_ZN30_INTERNAL_69e393f7_4_k_cu_main4cuda3std3__432_GLOBAL__N__69e393f7_4_k_cu_main6ignoreE,@object
	.size		_ZN30_INTERNAL_69e393f7_4_k_cu_main4cuda3std3__432_GLOBAL__N__69e393f7_4_k_cu_main6ignoreE,(_ZN30_INTERNAL_69e393f7_4_k_cu_main4cute7productE - _ZN30_INTERNAL_69e393f7_4_k_cu_main4cuda3std3__432_GLOBAL__N__69e393f7_4_k_cu_main6ignoreE)
_ZN30_INTERNAL_69e393f7_4_k_cu_main4cuda3std3__432_GLOBAL__N__69e393f7_4_k_cu_main6ignoreE:
	.zero		1
	.type		_ZN30_INTERNAL_69e393f7_4_k_cu_main4cute7productE,@object
	.size		_ZN30_INTERNAL_69e393f7_4_k_cu_main4cute7productE,(_ZN30_INTERNAL_69e393f7_4_k_cu_main4cuda3std3__45__cpo3endE - _ZN30_INTERNAL_69e393f7_4_k_cu_main4cute7productE)
_ZN30_INTERNAL_69e393f7_4_k_cu_main4cute7productE:
	.zero		1
	.type		_ZN30_INTERNAL_69e393f7_4_k_cu_main4cuda3std3__45__cpo3endE,@object
	.size		_ZN30_INTERNAL_69e393f7_4_k_cu_main4cuda3std3__45__cpo3endE,(_ZN30_INTERNAL_69e393f7_4_k_cu_main4cuda3std3__419piecewise_constructE - _ZN30_INTERNAL_69e393f7_4_k_cu_main4cuda3std3__45__cpo3endE)
_ZN30_INTERNAL_69e393f7_4_k_cu_main4cuda3std3__45__cpo3endE:
	.zero		1
	.type		_ZN30_INTERNAL_69e393f7_4_k_cu_main4cuda3std3__419piecewise_constructE,@object
	.size		_ZN30_INTERNAL_69e393f7_4_k_cu_main4cuda3std3__419piecewise_constructE,(_ZN30_INTERNAL_69e393f7_4_k_cu_main4cuda3std3__45__cpo4cendE - _ZN30_INTERNAL_69e393f7_4_k_cu_main4cuda3std3__419piecewise_constructE)
_ZN30_INTERNAL_69e393f7_4_k_cu_main4cuda3std3__419piecewise_constructE:
	.zero		1
	.type		_ZN30_INTERNAL_69e393f7_4_k_cu_main4cuda3std3__45__cpo4cendE,@object
	.size		_ZN30_INTERNAL_69e393f7_4_k_cu_main4cuda3std3__45__cpo4cendE,(_ZN30_INTERNAL_69e393f7_4_k_cu_main4cuda3std6ranges3__45__cpo4swapE - _ZN30_INTERNAL_69e393f7_4_k_cu_main4cuda3std3__45__cpo4cendE)
_ZN30_INTERNAL_69e393f7_4_k_cu_main4cuda3std3__45__cpo4cendE:
	.zero		1
	.type		_ZN30_INTERNAL_69e393f7_4_k_cu_main4cuda3std6ranges3__45__cpo4swapE,@object
	.size		_ZN30_INTERNAL_69e393f7_4_k_cu_main4cuda3std6ranges3__45__cpo4swapE,(.L_16 - _ZN30_INTERNAL_69e393f7_4_k_cu_main4cuda3std6ranges3__45__cpo4swapE)
_ZN30_INTERNAL_69e393f7_4_k_cu_main4cuda3std6ranges3__45__cpo4swapE:
	.zero		1
.L_16:


//--------------------- .nv.shared._ZN7cutlass9reference6device6kernel12BlockForEachIdNS1_6detail18RandomGaussianFuncIdEEEEvPT_mNT0_6ParamsE --------------------------
	.section	.nv.shared._ZN7cutlass9reference6device6kernel12BlockForEachIdNS1_6detail18RandomGaussianFuncIdEEEEvPT_mNT0_6ParamsE,"aw",@nobits
	.sectionflags	@""
	.align	16
	.zero		1024


//--------------------- .nv.shared._ZN7cutlass9reference6device6kernel12BlockForEachIdNS1_6detail17RandomUniformFuncIdEEEEvPT_mNT0_6ParamsE --------------------------
	.section	.nv.shared._ZN7cutlass9reference6device6kernel12BlockForEachIdNS1_6detail17RandomUniformFuncIdEEEEvPT_mNT0_6ParamsE,"aw",@nobits
	.sectionflags	@""
	.align	16
	.zero		1024


//--------------------- .nv.shared._ZN7cutlass6KernelINS_4gemm6kernel13Rank2KGroupedINS1_11threadblock13MmaMultistageINS1_9GemmShapeILi32ELi32ELi16EEENS_9transform11threadblock28PredicatedTileAccessIteratorINS_11MatrixShapeILi32ELi16EEEdNS_6layout11ColumnMajorELi1ENS8_31PitchLinearWarpStripedThreadMapINS_16PitchLinearShapeILi32ELi16EEELi128ENSG_ILi16ELi2EEELi1EEENS_5ArrayIdLi1ELb1EEELb0ENSD_9NoPermuteEEENS9_25RegularTileAccessIteratorISC_dNSD_43ColumnMajorTensorOpMultiplicandCongruous64bELi1ESJ_Li8EEELNS_4arch14CacheOperation4KindE0ENSA_INSB_ILi16ELi32EEEdNSD_8RowMajorELi0ESJ_SL_Lb0ESM_EENSO_ISU_dNSD_40RowMajorTensorOpMultiplicandCongruous64bELi0ESJ_Li8EEELST_0EdSV_NS4_9MmaPolicyINS1_4warp11MmaTensorOpINS6_ILi16ELi16ELi16EEEdSP_dSX_dSV_NS10_17MmaTensorOpPolicyINSR_3MmaINS6_ILi8ELi8ELi4EEELi32EdSV_dSE_dSV_NSR_13OpMultiplyAddEEENSB_ILi1ELi1EEEEELi1ELb0EbEENSB_ILi0ELi0EEES1B_Li1EEELi4ELNS1_23SharedMemoryClearOptionE0EbEES1E_NS_8epilogue11threadblock8EpilogueIS7_S1A_Li1ENS1G_27PredicatedTileIteratorBlas3INS1G_26OutputTileOptimalThreadMapINS1G_15OutputTileShapeILi32ELi8ELi2ELi1ELi1EEENS1K_ILi1ELi2ELi1ELi1ELi2EEELi128ELi1ELi64EEEdLNS_8BlasModeE1EEENS1F_4warp24FragmentIteratorTensorOpIS12_S15_dNSK_IdLi2ELb1EEESV_EENS1Q_20TileIteratorTensorOpIS12_S15_dSV_EENS1G_18SharedLoadIteratorINS1N_18CompactedThreadMapEdLi8EEENS1F_6thread17LinearCombinationIdLi1EddLNS1Z_9ScaleType4KindE0ELNS_15FloatRoundStyleE2EdEENSB_ILi0ELi4EEELi1ELi1EEENS4_30GemmIdentityThreadblockSwizzleILi1EEELNS_16ComplexTransformE0ELS29_0ELNS_8FillModeE2ELS1O_1ELNS2_17GroupScheduleModeE1ELb1EEEEEvNT_6ParamsE --------------------------
	.section	.nv.shared._ZN7cutlass6KernelINS_4gemm6kernel13Rank2KGroupedINS1_11threadblock13MmaMultistageINS1_9GemmShapeILi32ELi32ELi16EEENS_9transform11threadblock28PredicatedTileAccessIteratorINS_11MatrixShapeILi32ELi16EEEdNS_6layout11ColumnMajorELi1ENS8_31PitchLinearWarpStripedThreadMapINS_16PitchLinearShapeILi32ELi16EEELi128ENSG_ILi16ELi2EEELi1EEENS_5ArrayIdLi1ELb1EEELb0ENSD_9NoPermuteEEENS9_25RegularTileAccessIteratorISC_dNSD_43ColumnMajorTensorOpMultiplicandCongruous64bELi1ESJ_Li8EEELNS_4arch14CacheOperation4KindE0ENSA_INSB_ILi16ELi32EEEdNSD_8RowMajorELi0ESJ_SL_Lb0ESM_EENSO_ISU_dNSD_40RowMajorTensorOpMultiplicandCongruous64bELi0ESJ_Li8EEELST_0EdSV_NS4_9MmaPolicyINS1_4warp11MmaTensorOpINS6_ILi16ELi16ELi16EEEdSP_dSX_dSV_NS10_17MmaTensorOpPolicyINSR_3MmaINS6_ILi8ELi8ELi4EEELi32EdSV_dSE_dSV_NSR_13OpMultiplyAddEEENSB_ILi1ELi1EEEEELi1ELb0EbEENSB_ILi0ELi0EEES1B_Li1EEELi4ELNS1_23SharedMemoryClearOptionE0EbEES1E_NS_8epilogue11threadblock8EpilogueIS7_S1A_Li1ENS1G_27PredicatedTileIteratorBlas3INS1G_26OutputTileOptimalThreadMapINS1G_15OutputTileShapeILi32ELi8ELi2ELi1ELi1EEENS1K_ILi1ELi2ELi1ELi1ELi2EEELi128ELi1ELi64EEEdLNS_8BlasModeE1EEENS1F_4warp24FragmentIteratorTensorOpIS12_S15_dNSK_IdLi2ELb1EEESV_EENS1Q_20TileIteratorTensorOpIS12_S15_dSV_EENS1G_18SharedLoadIteratorINS1N_18CompactedThreadMapEdLi8EEENS1F_6thread17LinearCombinationIdLi1EddLNS1Z_9ScaleType4KindE0ELNS_15FloatRoundStyleE2EdEENSB_ILi0ELi4EEELi1ELi1EEENS4_30GemmIdentityThreadblockSwizzleILi1EEELNS_16ComplexTransformE0ELS29_0ELNS_8FillModeE2ELS1O_1ELNS2_17GroupScheduleModeE1ELb1EEEEEvNT_6ParamsE,"aw",@nobits
	.sectionflags	@""
	.align	16
	.zero		1024


//--------------------- .nv.shared._ZN7cutlass6KernelINS_4gemm6kernel13Rank2KGroupedINS1_11threadblock13MmaMultistageINS1_9GemmShapeILi32ELi32ELi16EEENS_9transform11threadblock28PredicatedTileAccessIteratorINS_11MatrixShapeILi32ELi16EEEdNS_6layout11ColumnMajorELi1ENS8_31PitchLinearWarpStripedThreadMapINS_16PitchLinearShapeILi32ELi16EEELi128ENSG_ILi16ELi2EEELi1EEENS_5ArrayIdLi1ELb1EEELb0ENSD_9NoPermuteEEENS9_25RegularTileAccessIteratorISC_dNSD_43ColumnMajorTensorOpMultiplicandCongruous64bELi1ESJ_Li8EEELNS_4arch14CacheOperation4KindE0ENSA_INSB_ILi16ELi32EEEdNSD_8RowMajorELi0ESJ_SL_Lb0ESM_EENSO_ISU_dNSD_40RowMajorTensorOpMultiplicandCongruous64bELi0ESJ_Li8EEELST_0EdSV_NS4_9MmaPolicyINS1_4warp11MmaTensorOpINS6_ILi16ELi16ELi16EEEdSP_dSX_dSV_NS10_17MmaTensorOpPolicyINSR_3MmaINS6_ILi8ELi8ELi4EEELi32EdSV_dSE_dSV_NSR_13OpMultiplyAddEEENSB_ILi1ELi1EEEEELi1ELb0EbEENSB_ILi0ELi0EEES1B_Li1EEELi4ELNS1_23SharedMemoryClearOptionE0EbEES1E_NS_8epilogue11threadblock8EpilogueIS7_S1A_Li1ENS1G_27PredicatedTileIteratorBlas3INS1G_26OutputTileOptimalThreadMapINS1G_15OutputTileShapeILi32ELi8ELi2ELi1ELi1EEENS1K_ILi1ELi2ELi1ELi1ELi2EEELi128ELi1ELi64EEEdLNS_8BlasModeE1EEENS1F_4warp24FragmentIteratorTensorOpIS12_S15_dNSK_IdLi2ELb1EEESV_EENS1Q_20TileIteratorTensorOpIS12_S15_dSV_EENS1G_18SharedLoadIteratorINS1N_18CompactedThreadMapEdLi8EEENS1F_6thread17LinearCombinationIdLi1EddLNS1Z_9ScaleType4KindE0ELNS_15FloatRoundStyleE2EdEENSB_ILi0ELi4EEELi1ELi1EEENS4_30GemmIdentityThreadblockSwizzleILi1EEELNS_16ComplexTransformE0ELS29_0ELNS_8FillModeE2ELS1O_1ELNS2_17GroupScheduleModeE0ELb1EEEEEvNT_6ParamsE --------------------------
	.section	.nv.shared._ZN7cutlass6KernelINS_4gemm6kernel13Rank2KGroupedINS1_11threadblock13MmaMultistageINS1_9GemmShapeILi32ELi32ELi16EEENS_9transform11threadblock28PredicatedTileAccessIteratorINS_11MatrixShapeILi32ELi16EEEdNS_6layout11ColumnMajorELi1ENS8_31PitchLinearWarpStripedThreadMapINS_16PitchLinearShapeILi32ELi16EEELi128ENSG_ILi16ELi2EEELi1EEENS_5ArrayIdLi1ELb1EEELb0ENSD_9NoPermuteEEENS9_25RegularTileAccessIteratorISC_dNSD_43ColumnMajorTensorOpMultiplicandCongruous64bELi1ESJ_Li8EEELNS_4arch14CacheOperation4KindE0ENSA_INSB_ILi16ELi32EEEdNSD_8RowMajorELi0ESJ_SL_Lb0ESM_EENSO_ISU_dNSD_40RowMajorTensorOpMultiplicandCongruous64bELi0ESJ_Li8EEELST_0EdSV_NS4_9MmaPolicyINS1_4warp11MmaTensorOpINS6_ILi16ELi16ELi16EEEdSP_dSX_dSV_NS10_17MmaTensorOpPolicyINSR_3MmaINS6_ILi8ELi8ELi4EEELi32EdSV_dSE_dSV_NSR_13OpMultiplyAddEEENSB_ILi1ELi1EEEEELi1ELb0EbEENSB_ILi0ELi0EEES1B_Li1EEELi4ELNS1_23SharedMemoryClearOptionE0EbEES1E_NS_8epilogue11threadblock8EpilogueIS7_S1A_Li1ENS1G_27PredicatedTileIteratorBlas3INS1G_26OutputTileOptimalThreadMapINS1G_15OutputTileShapeILi32ELi8ELi2ELi1ELi1EEENS1K_ILi1ELi2ELi1ELi1ELi2EEELi128ELi1ELi64EEEdLNS_8BlasModeE1EEENS1F_4warp24FragmentIteratorTensorOpIS12_S15_dNSK_IdLi2ELb1EEESV_EENS1Q_20TileIteratorTensorOpIS12_S15_dSV_EENS1G_18SharedLoadIteratorINS1N_18CompactedThreadMapEdLi8EEENS1F_6thread17LinearCombinationIdLi1EddLNS1Z_9ScaleType4KindE0ELNS_15FloatRoundStyleE2EdEENSB_ILi0ELi4EEELi1ELi1EEENS4_30GemmIdentityThreadblockSwizzleILi1EEELNS_16ComplexTransformE0ELS29_0ELNS_8FillModeE2ELS1O_1ELNS2_17GroupScheduleModeE0ELb1EEEEEvNT_6ParamsE,"aw",@nobits
	.sectionflags	@""
	.align	16
	.zero		1024


//--------------------- .nv.shared._ZN7cutlass6KernelINS_4gemm6kernel15Rank2KUniversalINS1_11threadblock13MmaMultistageINS1_9GemmShapeILi32ELi32ELi16EEENS_9transform11threadblock28PredicatedTileAccessIteratorINS_11MatrixShapeILi32ELi16EEEdNS_6layout11ColumnMajorELi1ENS8_31PitchLinearWarpStripedThreadMapINS_16PitchLinearShapeILi32ELi16EEELi128ENSG_ILi16ELi2EEELi1EEENS_5ArrayIdLi1ELb1EEELb0ENSD_9NoPermuteEEENS9_25RegularTileAccessIteratorISC_dNSD_43ColumnMajorTensorOpMultiplicandCongruous64bELi1ESJ_Li8EEELNS_4arch14CacheOperation4KindE0ENSA_INSB_ILi16ELi32EEEdNSD_8RowMajorELi0ESJ_SL_Lb0ESM_EENSO_ISU_dNSD_40RowMajorTensorOpMultiplicandCongruous64bELi0ESJ_Li8EEELST_0EdSV_NS4_9MmaPolicyINS1_4warp11MmaTensorOpINS6_ILi16ELi16ELi16EEEdSP_dSX_dSV_NS10_17MmaTensorOpPolicyINSR_3MmaINS6_ILi8ELi8ELi4EEELi32EdSV_dSE_dSV_NSR_13OpMultiplyAddEEENSB_ILi1ELi1EEEEELi1ELb0EbEENSB_ILi0ELi0EEES1B_Li1EEELi4ELNS1_23SharedMemoryClearOptionE0EbEES1E_NS_8epilogue11threadblock8EpilogueIS7_S1A_Li1ENS1G_27PredicatedTileIteratorBlas3INS1G_26OutputTileOptimalThreadMapINS1G_15OutputTileShapeILi32ELi8ELi2ELi1ELi1EEENS1K_ILi1ELi2ELi1ELi1ELi2EEELi128ELi1ELi64EEEdLNS_8BlasModeE1EEENS1F_4warp24FragmentIteratorTensorOpIS12_S15_dNSK_IdLi2ELb1EEESV_EENS1Q_20TileIteratorTensorOpIS12_S15_dSV_EENS1G_18SharedLoadIteratorINS1N_18CompactedThreadMapEdLi8EEENS1F_6thread17LinearCombinationIdLi1EddLNS1Z_9ScaleType4KindE0ELNS_15FloatRoundStyleE2EdEENSB_ILi0ELi4EEELi1ELi1EEENS4_30GemmIdentityThreadblockSwizzleILi1EEELNS_8FillModeE2ELS1O_1EEEEEvNT_6ParamsE --------------------------
	.section	.nv.shared._ZN7cutlass6KernelINS_4gemm6kernel15Rank2KUniversalINS1_11threadblock13MmaMultistageINS1_9GemmShapeILi32ELi32ELi16EEENS_9transform11threadblock28PredicatedTileAccessIteratorINS_11MatrixShapeILi32ELi16EEEdNS_6layout11ColumnMajorELi1ENS8_31PitchLinearWarpStripedThreadMapINS_16PitchLinearShapeILi32ELi16EEELi128ENSG_ILi16ELi2EEELi1EEENS_5ArrayIdLi1ELb1EEELb0ENSD_9NoPermuteEEENS9_25RegularTileAccessIteratorISC_dNSD_43ColumnMajorTensorOpMultiplicandCongruous64bELi1ESJ_Li8EEELNS_4arch14CacheOperation4KindE0ENSA_INSB_ILi16ELi32EEEdNSD_8RowMajorELi0ESJ_SL_Lb0ESM_EENSO_ISU_dNSD_40RowMajorTensorOpMultiplicandCongruous64bELi0ESJ_Li8EEELST_0EdSV_NS4_9MmaPolicyINS1_4warp11MmaTensorOpINS6_ILi16ELi16ELi16EEEdSP_dSX_dSV_NS10_17MmaTensorOpPolicyINSR_3MmaINS6_ILi8ELi8ELi4EEELi32EdSV_dSE_dSV_NSR_13OpMultiplyAddEEENSB_ILi1ELi1EEEEELi1ELb0EbEENSB_ILi0ELi0EEES1B_Li1EEELi4ELNS1_23SharedMemoryClearOptionE0EbEES1E_NS_8epilogue11threadblock8EpilogueIS7_S1A_Li1ENS1G_27PredicatedTileIteratorBlas3INS1G_26OutputTileOptimalThreadMapINS1G_15OutputTileShapeILi32ELi8ELi2ELi1ELi1EEENS1K_ILi1ELi2ELi1ELi1ELi2EEELi128ELi1ELi64EEEdLNS_8BlasModeE1EEENS1F_4warp24FragmentIteratorTensorOpIS12_S15_dNSK_IdLi2ELb1EEESV_EENS1Q_20TileIteratorTensorOpIS12_S15_dSV_EENS1G_18SharedLoadIteratorINS1N_18CompactedThreadMapEdLi8EEENS1F_6thread17LinearCombinationIdLi1EddLNS1Z_9ScaleType4KindE0ELNS_15FloatRoundStyleE2EdEENSB_ILi0ELi4EEELi1ELi1EEENS4_30GemmIdentityThreadblockSwizzleILi1EEELNS_8FillModeE2ELS1O_1EEEEEvNT_6ParamsE,"aw",@nobits
	.sectionflags	@""
	.align	16
	.zero		1024


//--------------------- .nv.constant0._ZN7cutlass9reference6device6kernel13TensorForEachINS1_6detail20TensorFillLinearFuncIdNS_6layout18PackedVectorLayoutEEELi1ENS8_6ParamsEEEvNS_5CoordIXT0_EilEET1_ --------------------------
	.section	.nv.constant0._ZN7cutlass9reference6device6kernel13TensorForEachINS1_6detail20TensorFillLinearFuncIdNS_6layout18PackedVectorLayoutEEELi1ENS8_6ParamsEEEvNS_5CoordIXT0_EilEET1_,"a",@progbits
	.sectionflags	@""
	.align	4
.nv.constant0._ZN7cutlass9reference6device6kernel13TensorForEachINS1_6detail20TensorFillLinearFuncIdNS_6layout18PackedVectorLayoutEEELi1ENS8_6ParamsEEEvNS_5CoordIXT0_EilEET1_:
	.zero		936


//--------------------- .nv.constant0._ZN7cutlass9reference6device6kernel12BlockForEachIdNS1_6detail18RandomGaussianFuncIdEEEEvPT_mNT0_6ParamsE --------------------------
	.section	.nv.constant0._ZN7cutlass9reference6device6kernel12BlockForEachIdNS1_6detail18RandomGaussianFuncIdEEEEvPT_mNT0_6ParamsE,"a",@progbits
	.sectionflags	@""
	.align	4
.nv.constant0._ZN7cutlass9reference6device6kernel12BlockForEachIdNS1_6detail18RandomGaussianFuncIdEEEEvPT_mNT0_6ParamsE:
	.zero		968


//--------------------- .nv.constant0._ZN7cutlass9reference6device6kernel12BlockForEachIdNS1_6detail17RandomUniformFuncIdEEEEvPT_mNT0_6ParamsE --------------------------
	.section	.nv.constant0._ZN7cutlass9reference6device6kernel12BlockForEachIdNS1_6detail17RandomUniformFuncIdEEEEvPT_mNT0_6ParamsE,"a",@progbits
	.sectionflags	@""
	.align	4
.nv.constant0._ZN7cutlass9reference6device6kernel12BlockForEachIdNS1_6detail17RandomUniformFuncIdEEEEvPT_mNT0_6ParamsE:
	.zero		976


//--------------------- .nv.constant0._ZN7cutlass6KernelINS_4gemm6kernel13Rank2KGroupedINS1_11threadblock13MmaMultistageINS1_9GemmShapeILi32ELi32ELi16EEENS_9transform11threadblock28PredicatedTileAccessIteratorINS_11MatrixShapeILi32ELi16EEEdNS_6layout11ColumnMajorELi1ENS8_31PitchLinearWarpStripedThreadMapINS_16PitchLinearShapeILi32ELi16EEELi128ENSG_ILi16ELi2EEELi1EEENS_5ArrayIdLi1ELb1EEELb0ENSD_9NoPermuteEEENS9_25RegularTileAccessIteratorISC_dNSD_43ColumnMajorTensorOpMultiplicandCongruous64bELi1ESJ_Li8EEELNS_4arch14CacheOperation4KindE0ENSA_INSB_ILi16ELi32EEEdNSD_8RowMajorELi0ESJ_SL_Lb0ESM_EENSO_ISU_dNSD_40RowMajorTensorOpMultiplicandCongruous64bELi0ESJ_Li8EEELST_0EdSV_NS4_9MmaPolicyINS1_4warp11MmaTensorOpINS6_ILi16ELi16ELi16EEEdSP_dSX_dSV_NS10_17MmaTensorOpPolicyINSR_3MmaINS6_ILi8ELi8ELi4EEELi32EdSV_dSE_dSV_NSR_13OpMultiplyAddEEENSB_ILi1ELi1EEEEELi1ELb0EbEENSB_ILi0ELi0EEES1B_Li1EEELi4ELNS1_23SharedMemoryClearOptionE0EbEES1E_NS_8epilogue11threadblock8EpilogueIS7_S1A_Li1ENS1G_27PredicatedTileIteratorBlas3INS1G_26OutputTileOptimalThreadMapINS1G_15OutputTileShapeILi32ELi8ELi2ELi1ELi1EEENS1K_ILi1ELi2ELi1ELi1ELi2EEELi128ELi1ELi64EEEdLNS_8BlasModeE1EEENS1F_4warp24FragmentIteratorTensorOpIS12_S15_dNSK_IdLi2ELb1EEESV_EENS1Q_20TileIteratorTensorOpIS12_S15_dSV_EENS1G_18SharedLoadIteratorINS1N_18CompactedThreadMapEdLi8EEENS1F_6thread17LinearCombinationIdLi1EddLNS1Z_9ScaleType4KindE0ELNS_15FloatRoundStyleE2EdEENSB_ILi0ELi4EEELi1ELi1EEENS4_30GemmIdentityThreadblockSwizzleILi1EEELNS_16ComplexTransformE0ELS29_0ELNS_8FillModeE2ELS1O_1ELNS2_17GroupScheduleModeE1ELb1EEEEEvNT_6ParamsE --------------------------
	.section	.nv.constant0._ZN7cutlass6KernelINS_4gemm6kernel13Rank2KGroupedINS1_11threadblock13MmaMultistageINS1_9GemmShapeILi32ELi32ELi16EEENS_9transform11threadblock28PredicatedTileAccessIteratorINS_11MatrixShapeILi32ELi16EEEdNS_6layout11ColumnMajorELi1ENS8_31PitchLinearWarpStripedThreadMapINS_16PitchLinearShapeILi32ELi16EEELi128ENSG_ILi16ELi2EEELi1EEENS_5ArrayIdLi1ELb1EEELb0ENSD_9NoPermuteEEENS9_25RegularTileAccessIteratorISC_dNSD_43ColumnMajorTensorOpMultiplicandCongruous64bELi1ESJ_Li8EEELNS_4arch14CacheOperation4KindE0ENSA_INSB_ILi16ELi32EEEdNSD_8RowMajorELi0ESJ_SL_Lb0ESM_EENSO_ISU_dNSD_40RowMajorTensorOpMultiplicandCongruous64bELi0ESJ_Li8EEELST_0EdSV_NS4_9MmaPolicyINS1_4warp11MmaTensorOpINS6_ILi16ELi16ELi16EEEdSP_dSX_dSV_NS10_17MmaTensorOpPolicyINSR_3MmaINS6_ILi8ELi8ELi4EEELi32EdSV_dSE_dSV_NSR_13OpMultiplyAddEEENSB_ILi1ELi1EEEEELi1ELb0EbEENSB_ILi0ELi0EEES1B_Li1EEELi4ELNS1_23SharedMemoryClearOptionE0EbEES1E_NS_8epilogue11threadblock8EpilogueIS7_S1A_Li1ENS1G_27PredicatedTileIteratorBlas3INS1G_26OutputTileOptimalThreadMapINS1G_15OutputTileShapeILi32ELi8ELi2ELi1ELi1EEENS1K_ILi1ELi2ELi1ELi1ELi2EEELi128ELi1ELi64EEEdLNS_8BlasModeE1EEENS1F_4warp24FragmentIteratorTensorOpIS12_S15_dNSK_IdLi2ELb1EEESV_EENS1Q_20TileIteratorTensorOpIS12_S15_dSV_EENS1G_18SharedLoadIteratorINS1N_18CompactedThreadMapEdLi8EEENS1F_6thread17LinearCombinationIdLi1EddLNS1Z_9ScaleType4KindE0ELNS_15FloatRoundStyleE2EdEENSB_ILi0ELi4EEELi1ELi1EEENS4_30GemmIdentityThreadblockSwizzleILi1EEELNS_16ComplexTransformE0ELS29_0ELNS_8FillModeE2ELS1O_1ELNS2_17GroupScheduleModeE1ELb1EEEEEvNT_6ParamsE,"a",@progbits
	.sectionflags	@""
	.align	4
.nv.constant0._ZN7cutlass6KernelINS_4gemm6kernel13Rank2KGroupedINS1_11threadblock13MmaMultistageINS1_9GemmShapeILi32ELi32ELi16EEENS_9transform11threadblock28PredicatedTileAccessIteratorINS_11MatrixShapeILi32ELi16EEEdNS_6layout11ColumnMajorELi1ENS8_31PitchLinearWarpStripedThreadMapINS_16PitchLinearShapeILi32ELi16EEELi128ENSG_ILi16ELi2EEELi1EEENS_5ArrayIdLi1ELb1EEELb0ENSD_9NoPermuteEEENS9_25RegularTileAccessIteratorISC_dNSD_43ColumnMajorTensorOpMultiplicandCongruous64bELi1ESJ_Li8EEELNS_4arch14CacheOperation4KindE0ENSA_INSB_ILi16ELi32EEEdNSD_8RowMajorELi0ESJ_SL_Lb0ESM_EENSO_ISU_dNSD_40RowMajorTensorOpMultiplicandCongruous64bELi0ESJ_Li8EEELST_0EdSV_NS4_9MmaPolicyINS1_4warp11MmaTensorOpINS6_ILi16ELi16ELi16EEEdSP_dSX_dSV_NS10_17MmaTensorOpPolicyINSR_3MmaINS6_ILi8ELi8ELi4EEELi32EdSV_dSE_dSV_NSR_13OpMultiplyAddEEENSB_ILi1ELi1EEEEELi1ELb0EbEENSB_ILi0ELi0EEES1B_Li1EEELi4ELNS1_23SharedMemoryClearOptionE0EbEES1E_NS_8epilogue11threadblock8EpilogueIS7_S1A_Li1ENS1G_27PredicatedTileIteratorBlas3INS1G_26OutputTileOptimalThreadMapINS1G_15OutputTileShapeILi32ELi8ELi2ELi1ELi1EEENS1K_ILi1ELi2ELi1ELi1ELi2EEELi128ELi1ELi64EEEdLNS_8BlasModeE1EEENS1F_4warp24FragmentIteratorTensorOpIS12_S15_dNSK_IdLi2ELb1EEESV_EENS1Q_20TileIteratorTensorOpIS12_S15_dSV_EENS1G_18SharedLoadIteratorINS1N_18CompactedThreadMapEdLi8EEENS1F_6thread17LinearCombinationIdLi1EddLNS1Z_9ScaleType4KindE0ELNS_15FloatRoundStyleE2EdEENSB_ILi0ELi4EEELi1ELi1EEENS4_30GemmIdentityThreadblockSwizzleILi1EEELNS_16ComplexTransformE0ELS29_0ELNS_8FillModeE2ELS1O_1ELNS2_17GroupScheduleModeE1ELb1EEEEEvNT_6ParamsE:
	.zero		1064


//--------------------- .nv.constant0._ZN7cutlass6KernelINS_4gemm6kernel13Rank2KGroupedINS1_11threadblock13MmaMultistageINS1_9GemmShapeILi32ELi32ELi16EEENS_9transform11threadblock28PredicatedTileAccessIteratorINS_11MatrixShapeILi32ELi16EEEdNS_6layout11ColumnMajorELi1ENS8_31PitchLinearWarpStripedThreadMapINS_16PitchLinearShapeILi32ELi16EEELi128ENSG_ILi16ELi2EEELi1EEENS_5ArrayIdLi1ELb1EEELb0ENSD_9NoPermuteEEENS9_25RegularTileAccessIteratorISC_dNSD_43ColumnMajorTensorOpMultiplicandCongruous64bELi1ESJ_Li8EEELNS_4arch14CacheOperation4KindE0ENSA_INSB_ILi16ELi32EEEdNSD_8RowMajorELi0ESJ_SL_Lb0ESM_EENSO_ISU_dNSD_40RowMajorTensorOpMultiplicandCongruous64bELi0ESJ_Li8EEELST_0EdSV_NS4_9MmaPolicyINS1_4warp11MmaTensorOpINS6_ILi16ELi16ELi16EEEdSP_dSX_dSV_NS10_17MmaTensorOpPolicyINSR_3MmaINS6_ILi8ELi8ELi4EEELi32EdSV_dSE_dSV_NSR_13OpMultiplyAddEEENSB_ILi1ELi1EEEEELi1ELb0EbEENSB_ILi0ELi0EEES1B_Li1EEELi4ELNS1_23SharedMemoryClearOptionE0EbEES1E_NS_8epilogue11threadblock8EpilogueIS7_S1A_Li1ENS1G_27PredicatedTileIteratorBlas3INS1G_26OutputTileOptimalThreadMapINS1G_15OutputTileShapeILi32ELi8ELi2ELi1ELi1EEENS1K_ILi1ELi2ELi1ELi1ELi2EEELi128ELi1ELi64EEEdLNS_8BlasModeE1EEENS1F_4warp24FragmentIteratorTensorOpIS12_S15_dNSK_IdLi2ELb1EEESV_EENS1Q_20TileIteratorTensorOpIS12_S15_dSV_EENS1G_18SharedLoadIteratorINS1N_18CompactedThreadMapEdLi8EEENS1F_6thread17LinearCombinationIdLi1EddLNS1Z_9ScaleType4KindE0ELNS_15FloatRoundStyleE2EdEENSB_ILi0ELi4EEELi1ELi1EEENS4_30GemmIdentityThreadblockSwizzleILi1EEELNS_16ComplexTransformE0ELS29_0ELNS_8FillModeE2ELS1O_1ELNS2_17GroupScheduleModeE0ELb1EEEEEvNT_6ParamsE --------------------------
	.section	.nv.constant0._ZN7cutlass6KernelINS_4gemm6kernel13Rank2KGroupedINS1_11threadblock13MmaMultistageINS1_9GemmShapeILi32ELi32ELi16EEENS_9transform11threadblock28PredicatedTileAccessIteratorINS_11MatrixShapeILi32ELi16EEEdNS_6layout11ColumnMajorELi1ENS8_31PitchLinearWarpStripedThreadMapINS_16PitchLinearShapeILi32ELi16EEELi128ENSG_ILi16ELi2EEELi1EEENS_5ArrayIdLi1ELb1EEELb0ENSD_9NoPermuteEEENS9_25RegularTileAccessIteratorISC_dNSD_43ColumnMajorTensorOpMultiplicandCongruous64bELi1ESJ_Li8EEELNS_4arch14CacheOperation4KindE0ENSA_INSB_ILi16ELi32EEEdNSD_8RowMajorELi0ESJ_SL_Lb0ESM_EENSO_ISU_dNSD_40RowMajorTensorOpMultiplicandCongruous64bELi0ESJ_Li8EEELST_0EdSV_NS4_9MmaPolicyINS1_4warp11MmaTensorOpINS6_ILi16ELi16ELi16EEEdSP_dSX_dSV_NS10_17MmaTensorOpPolicyINSR_3MmaINS6_ILi8ELi8ELi4EEELi32EdSV_dSE_dSV_NSR_13OpMultiplyAddEEENSB_ILi1ELi1EEEEELi1ELb0EbEENSB_ILi0ELi0EEES1B_Li1EEELi4ELNS1_23SharedMemoryClearOptionE0EbEES1E_NS_8epilogue11threadblock8EpilogueIS7_S1A_Li1ENS1G_27PredicatedTileIteratorBlas3INS1G_26OutputTileOptimalThreadMapINS1G_15OutputTileShapeILi32ELi8ELi2ELi1ELi1EEENS1K_ILi1ELi2ELi1ELi1ELi2EEELi128ELi1ELi64EEEdLNS_8BlasModeE1EEENS1F_4warp24FragmentIteratorTensorOpIS12_S15_dNSK_IdLi2ELb1EEESV_EENS1Q_20TileIteratorTensorOpIS12_S15_dSV_EENS1G_18SharedLoadIteratorINS1N_18CompactedThreadMapEdLi8EEENS1F_6thread17LinearCombinationIdLi1EddLNS1Z_9ScaleType4KindE0ELNS_15FloatRoundStyleE2EdEENSB_ILi0ELi4EEELi1ELi1EEENS4_30GemmIdentityThreadblockSwizzleILi1EEELNS_16ComplexTransformE0ELS29_0ELNS_8FillModeE2ELS1O_1ELNS2_17GroupScheduleModeE0ELb1EEEEEvNT_6ParamsE,"a",@progbits
	.sectionflags	@""
	.align	4
.nv.constant0._ZN7cutlass6KernelINS_4gemm6kernel13Rank2KGroupedINS1_11threadblock13MmaMultistageINS1_9GemmShapeILi32ELi32ELi16EEENS_9transform11threadblock28PredicatedTileAccessIteratorINS_11MatrixShapeILi32ELi16EEEdNS_6layout11ColumnMajorELi1ENS8_31PitchLinearWarpStripedThreadMapINS_16PitchLinearShapeILi32ELi16EEELi128ENSG_ILi16ELi2EEELi1EEENS_5ArrayIdLi1ELb1EEELb0ENSD_9NoPermuteEEENS9_25RegularTileAccessIteratorISC_dNSD_43ColumnMajorTensorOpMultiplicandCongruous64bELi1ESJ_Li8EEELNS_4arch14CacheOperation4KindE0ENSA_INSB_ILi16ELi32EEEdNSD_8RowMajorELi0ESJ_SL_Lb0ESM_EENSO_ISU_dNSD_40RowMajorTensorOpMultiplicandCongruous64bELi0ESJ_Li8EEELST_0EdSV_NS4_9MmaPolicyINS1_4warp11MmaTensorOpINS6_ILi16ELi16ELi16EEEdSP_dSX_dSV_NS10_17MmaTensorOpPolicyINSR_3MmaINS6_ILi8ELi8ELi4EEELi32EdSV_dSE_dSV_NSR_13OpMultiplyAddEEENSB_ILi1ELi1EEEEELi1ELb0EbEENSB_ILi0ELi0EEES1B_Li1EEELi4ELNS1_23SharedMemoryClearOptionE0EbEES1E_NS_8epilogue11threadblock8EpilogueIS7_S1A_Li1ENS1G_27PredicatedTileIteratorBlas3INS1G_26OutputTileOptimalThreadMapINS1G_15OutputTileShapeILi32ELi8ELi2ELi1ELi1EEENS1K_ILi1ELi2ELi1ELi1ELi2EEELi128ELi1ELi64EEEdLNS_8BlasModeE1EEENS1F_4warp24FragmentIteratorTensorOpIS12_S15_dNSK_IdLi2ELb1EEESV_EENS1Q_20TileIteratorTensorOpIS12_S15_dSV_EENS1G_18SharedLoadIteratorINS1N_18CompactedThreadMapEdLi8EEENS1F_6thread17LinearCombinationIdLi1EddLNS1Z_9ScaleType4KindE0ELNS_15FloatRoundStyleE2EdEENSB_ILi0ELi4EEELi1ELi1EEENS4_30GemmIdentityThreadblockSwizzleILi1EEELNS_16ComplexTransformE0ELS29_0ELNS_8FillModeE2ELS1O_1ELNS2_17GroupScheduleModeE0ELb1EEEEEvNT_6ParamsE:
	.zero		1064


//--------------------- .nv.constant0._ZN7cutlass6KernelINS_4gemm6kernel15Rank2KUniversalINS1_11threadblock13MmaMultistageINS1_9GemmShapeILi32ELi32ELi16EEENS_9transform11threadblock28PredicatedTileAccessIteratorINS_11MatrixShapeILi32ELi16EEEdNS_6layout11ColumnMajorELi1ENS8_31PitchLinearWarpStripedThreadMapINS_16PitchLinearShapeILi32ELi16EEELi128ENSG_ILi16ELi2EEELi1EEENS_5ArrayIdLi1ELb1EEELb0ENSD_9NoPermuteEEENS9_25RegularTileAccessIteratorISC_dNSD_43ColumnMajorTensorOpMultiplicandCongruous64bELi1ESJ_Li8EEELNS_4arch14CacheOperation4KindE0ENSA_INSB_ILi16ELi32EEEdNSD_8RowMajorELi0ESJ_SL_Lb0ESM_EENSO_ISU_dNSD_40RowMajorTensorOpMultiplicandCongruous64bELi0ESJ_Li8EEELST_0EdSV_NS4_9MmaPolicyINS1_4warp11MmaTensorOpINS6_ILi16ELi16ELi16EEEdSP_dSX_dSV_NS10_17MmaTensorOpPolicyINSR_3MmaINS6_ILi8ELi8ELi4EEELi32EdSV_dSE_dSV_NSR_13OpMultiplyAddEEENSB_ILi1ELi1EEEEELi1ELb0EbEENSB_ILi0ELi0EEES1B_Li1EEELi4ELNS1_23SharedMemoryClearOptionE0EbEES1E_NS_8epilogue11threadblock8EpilogueIS7_S1A_Li1ENS1G_27PredicatedTileIteratorBlas3INS1G_26OutputTileOptimalThreadMapINS1G_15OutputTileShapeILi32ELi8ELi2ELi1ELi1EEENS1K_ILi1ELi2ELi1ELi1ELi2EEELi128ELi1ELi64EEEdLNS_8BlasModeE1EEENS1F_4warp24FragmentIteratorTensorOpIS12_S15_dNSK_IdLi2ELb1EEESV_EENS1Q_20TileIteratorTensorOpIS12_S15_dSV_EENS1G_18SharedLoadIteratorINS1N_18CompactedThreadMapEdLi8EEENS1F_6thread17LinearCombinationIdLi1EddLNS1Z_9ScaleType4KindE0ELNS_15FloatRoundStyleE2EdEENSB_ILi0ELi4EEELi1ELi1EEENS4_30GemmIdentityThreadblockSwizzleILi1EEELNS_8FillModeE2ELS1O_1EEEEEvNT_6ParamsE --------------------------
	.section	.nv.constant0._ZN7cutlass6KernelINS_4gemm6kernel15Rank2KUniversalINS1_11threadblock13MmaMultistageINS1_9GemmShapeILi32ELi32ELi16EEENS_9transform11threadblock28PredicatedTileAccessIteratorINS_11MatrixShapeILi32ELi16EEEdNS_6layout11ColumnMajorELi1ENS8_31PitchLinearWarpStripedThreadMapINS_16PitchLinearShapeILi32ELi16EEELi128ENSG_ILi16ELi2EEELi1EEENS_5ArrayIdLi1ELb1EEELb0ENSD_9NoPermuteEEENS9_25RegularTileAccessIteratorISC_dNSD_43ColumnMajorTensorOpMultiplicandCongruous64bELi1ESJ_Li8EEELNS_4arch14CacheOperation4KindE0ENSA_INSB_ILi16ELi32EEEdNSD_8RowMajorELi0ESJ_SL_Lb0ESM_EENSO_ISU_dNSD_40RowMajorTensorOpMultiplicandCongruous64bELi0ESJ_Li8EEELST_0EdSV_NS4_9MmaPolicyINS1_4warp11MmaTensorOpINS6_ILi16ELi16ELi16EEEdSP_dSX_dSV_NS10_17MmaTensorOpPolicyINSR_3MmaINS6_ILi8ELi8ELi4EEELi32EdSV_dSE_dSV_NSR_13OpMultiplyAddEEENSB_ILi1ELi1EEEEELi1ELb0EbEENSB_ILi0ELi0EEES1B_Li1EEELi4ELNS1_23SharedMemoryClearOptionE0EbEES1E_NS_8epilogue11threadblock8EpilogueIS7_S1A_Li1ENS1G_27PredicatedTileIteratorBlas3INS1G_26OutputTileOptimalThreadMapINS1G_15OutputTileShapeILi32ELi8ELi2ELi1ELi1EEENS1K_ILi1ELi2ELi1ELi1ELi2EEELi128ELi1ELi64EEEdLNS_8BlasModeE1EEENS1F_4warp24FragmentIteratorTensorOpIS12_S15_dNSK_IdLi2ELb1EEESV_EENS1Q_20TileIteratorTensorOpIS12_S15_dSV_EENS1G_18SharedLoadIteratorINS1N_18CompactedThreadMapEdLi8EEENS1F_6thread17LinearCombinationIdLi1EddLNS1Z_9ScaleType4KindE0ELNS_15FloatRoundStyleE2EdEENSB_ILi0ELi4EEELi1ELi1EEENS4_30GemmIdentityThreadblockSwizzleILi1EEELNS_8FillModeE2ELS1O_1EEEEEvNT_6ParamsE,"a",@progbits
	.sectionflags	@""
	.align	4
.nv.constant0._ZN7cutlass6KernelINS_4gemm6kernel15Rank2KUniversalINS1_11threadblock13MmaMultistageINS1_9GemmShapeILi32ELi32ELi16EEENS_9transform11threadblock28PredicatedTileAccessIteratorINS_11MatrixShapeILi32ELi16EEEdNS_6layout11ColumnMajorELi1ENS8_31PitchLinearWarpStripedThreadMapINS_16PitchLinearShapeILi32ELi16EEELi128ENSG_ILi16ELi2EEELi1EEENS_5ArrayIdLi1ELb1EEELb0ENSD_9NoPermuteEEENS9_25RegularTileAccessIteratorISC_dNSD_43ColumnMajorTensorOpMultiplicandCongruous64bELi1ESJ_Li8EEELNS_4arch14CacheOperation4KindE0ENSA_INSB_ILi16ELi32EEEdNSD_8RowMajorELi0ESJ_SL_Lb0ESM_EENSO_ISU_dNSD_40RowMajorTensorOpMultiplicandCongruous64bELi0ESJ_Li8EEELST_0EdSV_NS4_9MmaPolicyINS1_4warp11MmaTensorOpINS6_ILi16ELi16ELi16EEEdSP_dSX_dSV_NS10_17MmaTensorOpPolicyINSR_3MmaINS6_ILi8ELi8ELi4EEELi32EdSV_dSE_dSV_NSR_13OpMultiplyAddEEENSB_ILi1ELi1EEEEELi1ELb0EbEENSB_ILi0ELi0EEES1B_Li1EEELi4ELNS1_23SharedMemoryClearOptionE0EbEES1E_NS_8epilogue11threadblock8EpilogueIS7_S1A_Li1ENS1G_27PredicatedTileIteratorBlas3INS1G_26OutputTileOptimalThreadMapINS1G_15OutputTileShapeILi32ELi8ELi2ELi1ELi1EEENS1K_ILi1ELi2ELi1ELi1ELi2EEELi128ELi1ELi64EEEdLNS_8BlasModeE1EEENS1F_4warp24FragmentIteratorTensorOpIS12_S15_dNSK_IdLi2ELb1EEESV_EENS1Q_20TileIteratorTensorOpIS12_S15_dSV_EENS1G_18SharedLoadIteratorINS1N_18CompactedThreadMapEdLi8EEENS1F_6thread17LinearCombinationIdLi1EddLNS1Z_9ScaleType4KindE0ELNS_15FloatRoundStyleE2EdEENSB_ILi0ELi4EEELi1ELi1EEENS4_30GemmIdentityThreadblockSwizzleILi1EEELNS_8FillModeE2ELS1O_1EEEEEvNT_6ParamsE:
	.zero		1328


//--------------------- SYMBOLS --------------------------

	.type		.nv.reservedSmem.offset0,@object
	.size		.nv.reservedSmem.offset0,0x4
	.type		.nv.reservedSmem.cap,@object
	.size		.nv.reservedSmem.cap,0x4
